def matmul_kernel(
    a_ptr,
    b_ptr,
    c_ptr,
    M,
    N,
    K,
    stride_am,
    stride_ak,
    stride_bk,
    stride_bn,
    stride_cm,
    stride_cn,
    BLOCK_M: tl.constexpr,
    BLOCK_N: tl.constexpr,
    BLOCK_K: tl.constexpr,
    GROUP_M: tl.constexpr,
):
    pid = tl.program_id(axis=0)
    num_pid_m = tl.cdiv(M, BLOCK_M)
    num_pid_n = tl.cdiv(N, BLOCK_N)
    num_pid_in_group = GROUP_M * num_pid_n
    group_id = pid // num_pid_in_group
    first_pid_m = group_id * GROUP_M
    group_size_m = min(num_pid_m - first_pid_m, GROUP_M)
    pid_m = first_pid_m + ((pid % num_pid_in_group) % group_size_m)
    pid_n = (pid % num_pid_in_group) // group_size_m

    offs_am = (pid_m * BLOCK_M + tl.arange(0, BLOCK_M)) % M
    offs_bn = (pid_n * BLOCK_N + tl.arange(0, BLOCK_N)) % N
    offs_k = tl.arange(0, BLOCK_K)
    a_ptrs = a_ptr + offs_am[:, None] * stride_am + offs_k[None, :] * stride_ak
    b_ptrs = b_ptr + offs_k[:, None] * stride_bk + offs_bn[None, :] * stride_bn

    acc = tl.zeros((BLOCK_M, BLOCK_N), dtype=tl.float32)
    for kk in range(0, tl.cdiv(K, BLOCK_K)):
        a = tl.load(a_ptrs, mask=offs_k[None, :] < K - kk * BLOCK_K, other=0.0)
        b = tl.load(b_ptrs, mask=offs_k[:, None] < K - kk * BLOCK_K, other=0.0)
        acc = tl.dot(a, b, acc)
        a_ptrs += BLOCK_K * stride_ak
        b_ptrs += BLOCK_K * stride_bk

    c = acc.to(c_ptr.dtype.element_ty)
    offs_cm = pid_m * BLOCK_M + tl.arange(0, BLOCK_M)
    offs_cn = pid_n * BLOCK_N + tl.arange(0, BLOCK_N)
    c_ptrs = c_ptr + offs_cm[:, None] * stride_cm + offs_cn[None, :] * stride_cn
    mask = (offs_cm[:, None] < M) & (offs_cn[None, :] < N)
    tl.store(c_ptrs, c, mask=mask)

# config = {"BLOCK_K": 32, "BLOCK_M": 128, "BLOCK_N": 64, "GROUP_M": 8, "arch": "sm_100", "dtype": "fp32", "num_ctas": 1, "num_stages": 3, "num_warps": 1}
# arch = sm_100


// ===== COMPILED SASS (sm_100a) =====

	.target	sm_100a

	.elftype	@"ET_EXEC"


//--------------------- .note.nv.tkinfo           --------------------------
	.section	.note.nv.tkinfo,"",@"SHT_NOTE"
	.sectionflags	@"SHF_NOTE_NV_TKINFO"
	.tkinfo
        /*0018*/ 	.word	0x00000081
        /*0030*/ 	.string	""
        /*0030*/ 	.string	"ptxas-blackwell"
        /*0030*/ 	.string	"Cuda compilation tools, release 12.9, V12.9.86"
        /*0030*/ 	.string	"Build cuda_12.9.r12.9/compiler.36037853_0"
        /*0030*/ 	.string	"-v  -suppress-debug-info  -lineinfo  -arch sm_100a "



//--------------------- .note.nv.cuver            --------------------------
	.section	.note.nv.cuver,"",@"SHT_NOTE"
	.sectionflags	@"SHF_NOTE_NV_CUVER"
        /*0018*/ 	.short	0x0001
        /*001a*/ 	.short	0x0064
        /*001c*/ 	.short	0x0001
        /*001e*/ 	.short	0x0000
        /*0020*/ 	.short	0x0001
        /*0022*/ 	.short	0x0000


//--------------------- .nv.info                  --------------------------
	.section	.nv.info,"",@"SHT_CUDA_INFO"
	.align	4


	//----- nvinfo : EIATTR_REGCOUNT
	.align		4
        /*0000*/ 	.byte	0x04, 0x2f
        /*0002*/ 	.short	(.L_1 - .L_0)
	.align		4
.L_0:
        /*0004*/ 	.word	index@(matmul_kernel)
        /*0008*/ 	.word	0x000000ff


	//----- nvinfo : EIATTR_FRAME_SIZE
	.align		4
.L_1:
        /*000c*/ 	.byte	0x04, 0x11
        /*000e*/ 	.short	(.L_3 - .L_2)
	.align		4
.L_2:
        /*0010*/ 	.word	index@(matmul_kernel)
        /*0014*/ 	.word	0x00000b20


	//----- nvinfo : EIATTR_MIN_STACK_SIZE
	.align		4
.L_3:
        /*0018*/ 	.byte	0x04, 0x12
        /*001a*/ 	.short	(.L_5 - .L_4)
	.align		4
.L_4:
        /*001c*/ 	.word	index@(matmul_kernel)
        /*0020*/ 	.word	0x00000b20
.L_5:


//--------------------- .nv.info.matmul_kernel    --------------------------
	.section	.nv.info.matmul_kernel,"",@"SHT_CUDA_INFO"
	.sectionflags	@""
	.align	4


	//----- nvinfo : EIATTR_CUDA_API_VERSION
	.align		4
        /*0000*/ 	.byte	0x04, 0x37
        /*0002*/ 	.short	(.L_7 - .L_6)
.L_6:
        /*0004*/ 	.word	0x00000081


	//----- nvinfo : EIATTR_KPARAM_INFO
	.align		4
.L_7:
        /*0008*/ 	.byte	0x04, 0x17
        /*000a*/ 	.short	(.L_9 - .L_8)
.L_8:
        /*000c*/ 	.word	0x00000000
        /*0010*/ 	.short	0x000d
        /*0012*/ 	.short	0x0048
        /*0014*/ 	.byte	0x00, 0xf4, 0x21, 0x00


	//----- nvinfo : EIATTR_KPARAM_INFO
	.align		4
.L_9:
        /*0018*/ 	.byte	0x04, 0x17
        /*001a*/ 	.short	(.L_11 - .L_10)
.L_10:
        /*001c*/ 	.word	0x00000000
        /*0020*/ 	.short	0x000c
        /*0022*/ 	.short	0x0040
        /*0024*/ 	.byte	0x00, 0xf4, 0x21, 0x00


	//----- nvinfo : EIATTR_KPARAM_INFO
	.align		4
.L_11:
        /*0028*/ 	.byte	0x04, 0x17
        /*002a*/ 	.short	(.L_13 - .L_12)
.L_12:
        /*002c*/ 	.word	0x00000000
        /*0030*/ 	.short	0x000b
        /*0032*/ 	.short	0x0038
        /*0034*/ 	.byte	0x00, 0xf0, 0x11, 0x00


	//----- nvinfo : EIATTR_KPARAM_INFO
	.align		4
.L_13:
        /*0038*/ 	.byte	0x04, 0x17
        /*003a*/ 	.short	(.L_15 - .L_14)
.L_14:
        /*003c*/ 	.word	0x00000000
        /*0040*/ 	.short	0x000a
        /*0042*/ 	.short	0x0034
        /*0044*/ 	.byte	0x00, 0xf0, 0x11, 0x00


	//----- nvinfo : EIATTR_KPARAM_INFO
	.align		4
.L_15:
        /*0048*/ 	.byte	0x04, 0x17
        /*004a*/ 	.short	(.L_17 - .L_16)
.L_16:
        /*004c*/ 	.word	0x00000000
        /*0050*/ 	.short	0x0009
        /*0052*/ 	.short	0x0030
        /*0054*/ 	.byte	0x00, 0xf0, 0x11, 0x00


	//----- nvinfo : EIATTR_KPARAM_INFO
	.align		4
.L_17:
        /*0058*/ 	.byte	0x04, 0x17
        /*005a*/ 	.short	(.L_19 - .L_18)
.L_18:
        /*005c*/ 	.word	0x00000000
        /*0060*/ 	.short	0x0008
        /*0062*/ 	.short	0x002c
        /*0064*/ 	.byte	0x00, 0xf0, 0x11, 0x00


	//----- nvinfo : EIATTR_KPARAM_INFO
	.align		4
.L_19:
        /*0068*/ 	.byte	0x04, 0x17
        /*006a*/ 	.short	(.L_21 - .L_20)
.L_20:
        /*006c*/ 	.word	0x00000000
        /*0070*/ 	.short	0x0007
        /*0072*/ 	.short	0x0028
        /*0074*/ 	.byte	0x00, 0xf0, 0x11, 0x00


	//----- nvinfo : EIATTR_KPARAM_INFO
	.align		4
.L_21:
        /*0078*/ 	.byte	0x04, 0x17
        /*007a*/ 	.short	(.L_23 - .L_22)
.L_22:
        /*007c*/ 	.word	0x00000000
        /*0080*/ 	.short	0x0006
        /*0082*/ 	.short	0x0024
        /*0084*/ 	.byte	0x00, 0xf0, 0x11, 0x00


	//----- nvinfo : EIATTR_KPARAM_INFO
	.align		4
.L_23:
        /*0088*/ 	.byte	0x04, 0x17
        /*008a*/ 	.short	(.L_25 - .L_24)
.L_24:
        /*008c*/ 	.word	0x00000000
        /*0090*/ 	.short	0x0005
        /*0092*/ 	.short	0x0020
        /*0094*/ 	.byte	0x00, 0xf0, 0x11, 0x00


	//----- nvinfo : EIATTR_KPARAM_INFO
	.align		4
.L_25:
        /*0098*/ 	.byte	0x04, 0x17
        /*009a*/ 	.short	(.L_27 - .L_26)
.L_26:
        /*009c*/ 	.word	0x00000000
        /*00a0*/ 	.short	0x0004
        /*00a2*/ 	.short	0x001c
        /*00a4*/ 	.byte	0x00, 0xf0, 0x11, 0x00


	//----- nvinfo : EIATTR_KPARAM_INFO
	.align		4
.L_27:
        /*00a8*/ 	.byte	0x04, 0x17
        /*00aa*/ 	.short	(.L_29 - .L_28)
.L_28:
        /*00ac*/ 	.word	0x00000000
        /*00b0*/ 	.short	0x0003
        /*00b2*/ 	.short	0x0018
        /*00b4*/ 	.byte	0x00, 0xf0, 0x11, 0x00


	//----- nvinfo : EIATTR_KPARAM_INFO
	.align		4
.L_29:
        /*00b8*/ 	.byte	0x04, 0x17
        /*00ba*/ 	.short	(.L_31 - .L_30)
.L_30:
        /*00bc*/ 	.word	0x00000000
        /*00c0*/ 	.short	0x0002
        /*00c2*/ 	.short	0x0010
        /*00c4*/ 	.byte	0x00, 0xf4, 0x21, 0x00


	//----- nvinfo : EIATTR_KPARAM_INFO
	.align		4
.L_31:
        /*00c8*/ 	.byte	0x04, 0x17
        /*00ca*/ 	.short	(.L_33 - .L_32)
.L_32:
        /*00cc*/ 	.word	0x00000000
        /*00d0*/ 	.short	0x0001
        /*00d2*/ 	.short	0x0008
        /*00d4*/ 	.byte	0x00, 0xf4, 0x21, 0x00


	//----- nvinfo : EIATTR_KPARAM_INFO
	.align		4
.L_33:
        /*00d8*/ 	.byte	0x04, 0x17
        /*00da*/ 	.short	(.L_35 - .L_34)
.L_34:
        /*00dc*/ 	.word	0x00000000
        /*00e0*/ 	.short	0x0000
        /*00e2*/ 	.short	0x0000
        /*00e4*/ 	.byte	0x00, 0xf4, 0x21, 0x00


	//----- nvinfo : EIATTR_SPARSE_MMA_MASK
	.align		4
.L_35:
        /*00e8*/ 	.byte	0x03, 0x50
        /*00ea*/ 	.short	0x0000


	//----- nvinfo : EIATTR_MAXREG_COUNT
	.align		4
        /*00ec*/ 	.byte	0x03, 0x1b
        /*00ee*/ 	.short	0x00ff


	//----- nvinfo : EIATTR_NUM_BARRIERS
	.align		4
        /*00f0*/ 	.byte	0x02, 0x4c
        /*00f2*/ 	.byte	0x01
	.zero		1


	//----- nvinfo : EIATTR_ANNOTATIONS
	.align		4
        /*00f4*/ 	.byte	0x04, 0x55
        /*00f6*/ 	.short	(.L_37 - .L_36)


	//   ....[0]....
.L_36:
        /*00f8*/ 	.word	0x00000001
        /*00fc*/ 	.byte	0x90, 0x00, 0x00, 0x00, 0x01, 0x00, 0x00, 0x00, 0x00, 0x10, 0x00, 0x00, 0x01, 0x00, 0x00, 0x00
        /* <DEDUP_REMOVED lines=1189> */
        /*4b5c*/ 	.byte	0x00, 0xea, 0x01, 0x00


	//----- nvinfo : EIATTR_COOP_GROUP_MASK_REGIDS
	.align		4
.L_37:
        /*4b60*/ 	.byte	0x04, 0x29
        /*4b62*/ 	.short	(.L_39 - .L_38)


	//   ....[0]....
.L_38:
        /*4b64*/ 	.word	0xffffffff


	//   ....[1]....
        /*4b68*/ 	.word	0xffffffff


	//   ....[2]....
        /*4b6c*/ 	.word	0xffffffff


	//   ....[3]....
        /*4b70*/ 	.word	0xffffffff


	//   ....[4]....
        /*4b74*/ 	.word	0xffffffff


	//   ....[5]....
        /*4b78*/ 	.word	0xffffffff


	//   ....[6]....
        /*4b7c*/ 	.word	0xffffffff


	//   ....[7]....
        /*4b80*/ 	.word	0xffffffff


	//   ....[8]....
        /*4b84*/ 	.word	0xffffffff


	//   ....[9]....
        /*4b88*/ 	.word	0xffffffff


	//   ....[10]....
        /*4b8c*/ 	.word	0xffffffff


	//   ....[11]....
        /*4b90*/ 	.word	0xffffffff


	//   ....[12]....
        /*4b94*/ 	.word	0xffffffff


	//   ....[13]....
        /*4b98*/ 	.word	0xffffffff


	//   ....[14]....
        /*4b9c*/ 	.word	0xffffffff


	//   ....[15]....
        /*4ba0*/ 	.word	0xffffffff


	//   ....[16]....
        /*4ba4*/ 	.word	0xffffffff


	//   ....[17]....
        /*4ba8*/ 	.word	0xffffffff


	//   ....[18]....
        /*4bac*/ 	.word	0xffffffff


	//   ....[19]....
        /*4bb0*/ 	.word	0xffffffff


	//   ....[20]....
        /*4bb4*/ 	.word	0xffffffff


	//   ....[21]....
        /*4bb8*/ 	.word	0xffffffff


	//   ....[22]....
        /*4bbc*/ 	.word	0xffffffff


	//   ....[23]....
        /*4bc0*/ 	.word	0xffffffff


	//   ....[24]....
        /*4bc4*/ 	.word	0xffffffff


	//   ....[25]....
        /*4bc8*/ 	.word	0xffffffff


	//   ....[26]....
        /*4bcc*/ 	.word	0xffffffff


	//   ....[27]....
        /*4bd0*/ 	.word	0xffffffff


	//   ....[28]....
        /*4bd4*/ 	.word	0xffffffff


	//   ....[29]....
        /*4bd8*/ 	.word	0xffffffff


	//   ....[30]....
        /*4bdc*/ 	.word	0xffffffff


	//   ....[31]....
        /*4be0*/ 	.word	0xffffffff


	//   ....[32]....
        /*4be4*/ 	.word	0xffffffff


	//   ....[33]....
        /*4be8*/ 	.word	0xffffffff


	//   ....[34]....
        /*4bec*/ 	.word	0xffffffff


	//   ....[35]....
        /*4bf0*/ 	.word	0xffffffff


	//   ....[36]....
        /*4bf4*/ 	.word	0xffffffff


	//   ....[37]....
        /*4bf8*/ 	.word	0xffffffff


	//   ....[38]....
        /*4bfc*/ 	.word	0xffffffff


	//   ....[39]....
        /*4c00*/ 	.word	0xffffffff


	//   ....[40]....
        /*4c04*/ 	.word	0xffffffff


	//   ....[41]....
        /*4c08*/ 	.word	0xffffffff


	//   ....[42]....
        /*4c0c*/ 	.word	0xffffffff


	//   ....[43]....
        /*4c10*/ 	.word	0xffffffff


	//   ....[44]....
        /*4c14*/ 	.word	0xffffffff


	//   ....[45]....
        /*4c18*/ 	.word	0xffffffff


	//   ....[46]....
        /*4c1c*/ 	.word	0xffffffff


	//   ....[47]....
        /*4c20*/ 	.word	0xffffffff


	//   ....[48]....
        /*4c24*/ 	.word	0xffffffff


	//   ....[49]....
        /*4c28*/ 	.word	0xffffffff


	//   ....[50]....
        /*4c2c*/ 	.word	0xffffffff


	//   ....[51]....
        /*4c30*/ 	.word	0xffffffff


	//   ....[52]....
        /*4c34*/ 	.word	0xffffffff


	//   ....[53]....
        /*4c38*/ 	.word	0xffffffff


	//   ....[54]....
        /*4c3c*/ 	.word	0xffffffff


	//   ....[55]....
        /*4c40*/ 	.word	0xffffffff


	//   ....[56]....
        /*4c44*/ 	.word	0xffffffff


	//   ....[57]....
        /*4c48*/ 	.word	0xffffffff


	//   ....[58]....
        /*4c4c*/ 	.word	0xffffffff


	//   ....[59]....
        /*4c50*/ 	.word	0xffffffff


	//   ....[60]....
        /*4c54*/ 	.word	0xffffffff


	//   ....[61]....
        /*4c58*/ 	.word	0xffffffff


	//   ....[62]....
        /*4c5c*/ 	.word	0xffffffff


	//   ....[63]....
        /*4c60*/ 	.word	0xffffffff


	//   ....[64]....
        /*4c64*/ 	.word	0xffffffff


	//   ....[65]....
        /*4c68*/ 	.word	0xffffffff


	//   ....[66]....
        /*4c6c*/ 	.word	0xffffffff


	//   ....[67]....
        /*4c70*/ 	.word	0xffffffff


	//   ....[68]....
        /*4c74*/ 	.word	0xffffffff


	//   ....[69]....
        /*4c78*/ 	.word	0xffffffff


	//   ....[70]....
        /*4c7c*/ 	.word	0xffffffff


	//   ....[71]....
        /*4c80*/ 	.word	0xffffffff


	//   ....[72]....
        /*4c84*/ 	.word	0xffffffff


	//   ....[73]....
        /*4c88*/ 	.word	0xffffffff


	//   ....[74]....
        /*4c8c*/ 	.word	0xffffffff


	//   ....[75]....
        /*4c90*/ 	.word	0xffffffff


	//   ....[76]....
        /*4c94*/ 	.word	0xffffffff


	//   ....[77]....
        /*4c98*/ 	.word	0xffffffff


	//   ....[78]....
        /*4c9c*/ 	.word	0xffffffff


	//   ....[79]....
        /*4ca0*/ 	.word	0xffffffff


	//   ....[80]....
        /*4ca4*/ 	.word	0xffffffff


	//   ....[81]....
        /*4ca8*/ 	.word	0xffffffff


	//   ....[82]....
        /*4cac*/ 	.word	0xffffffff


	//   ....[83]....
        /*4cb0*/ 	.word	0xffffffff


	//   ....[84]....
        /*4cb4*/ 	.word	0xffffffff


	//   ....[85]....
        /*4cb8*/ 	.word	0xffffffff


	//   ....[86]....
        /*4cbc*/ 	.word	0xffffffff


	//   ....[87]....
        /*4cc0*/ 	.word	0xffffffff


	//   ....[88]....
        /*4cc4*/ 	.word	0xffffffff


	//   ....[89]....
        /*4cc8*/ 	.word	0xffffffff


	//   ....[90]....
        /*4ccc*/ 	.word	0xffffffff


	//   ....[91]....
        /*4cd0*/ 	.word	0xffffffff


	//   ....[92]....
        /*4cd4*/ 	.word	0xffffffff


	//   ....[93]....
        /*4cd8*/ 	.word	0xffffffff


	//   ....[94]....
        /*4cdc*/ 	.word	0xffffffff


	//   ....[95]....
        /*4ce0*/ 	.word	0xffffffff


	//   ....[96]....
        /*4ce4*/ 	.word	0xffffffff


	//   ....[97]....
        /*4ce8*/ 	.word	0xffffffff


	//   ....[98]....
        /*4cec*/ 	.word	0xffffffff


	//   ....[99]....
        /*4cf0*/ 	.word	0xffffffff


	//   ....[100]....
        /*4cf4*/ 	.word	0xffffffff


	//   ....[101]....
        /*4cf8*/ 	.word	0xffffffff


	//   ....[102]....
        /*4cfc*/ 	.word	0xffffffff


	//   ....[103]....
        /*4d00*/ 	.word	0xffffffff


	//   ....[104]....
        /*4d04*/ 	.word	0xffffffff


	//   ....[105]....
        /*4d08*/ 	.word	0xffffffff


	//   ....[106]....
        /*4d0c*/ 	.word	0xffffffff


	//   ....[107]....
        /*4d10*/ 	.word	0xffffffff


	//   ....[108]....
        /*4d14*/ 	.word	0xffffffff


	//   ....[109]....
        /*4d18*/ 	.word	0xffffffff


	//   ....[110]....
        /*4d1c*/ 	.word	0xffffffff


	//   ....[111]....
        /*4d20*/ 	.word	0xffffffff


	//   ....[112]....
        /*4d24*/ 	.word	0xffffffff


	//   ....[113]....
        /*4d28*/ 	.word	0xffffffff


	//   ....[114]....
        /*4d2c*/ 	.word	0xffffffff


	//   ....[115]....
        /*4d30*/ 	.word	0xffffffff


	//   ....[116]....
        /*4d34*/ 	.word	0xffffffff


	//   ....[117]....
        /*4d38*/ 	.word	0xffffffff


	//   ....[118]....
        /*4d3c*/ 	.word	0xffffffff


	//   ....[119]....
        /*4d40*/ 	.word	0xffffffff


	//   ....[120]....
        /*4d44*/ 	.word	0xffffffff


	//   ....[121]....
        /*4d48*/ 	.word	0xffffffff


	//   ....[122]....
        /*4d4c*/ 	.word	0xffffffff


	//   ....[123]....
        /*4d50*/ 	.word	0xffffffff


	//   ....[124]....
        /*4d54*/ 	.word	0xffffffff


	//   ....[125]....
        /*4d58*/ 	.word	0xffffffff


	//   ....[126]....
        /*4d5c*/ 	.word	0xffffffff


	//----- nvinfo : EIATTR_COOP_GROUP_INSTR_OFFSETS
	.align		4
.L_39:
        /*4d60*/ 	.byte	0x04, 0x28
        /*4d62*/ 	.short	(.L_41 - .L_40)


	//   ....[0]....
.L_40:
        /*4d64*/ 	.word	0x0001bc40


	//   ....[1]....
        /*4d68*/ 	.word	0x0001bc70


	//   ....[2]....
        /*4d6c*/ 	.word	0x0001bcc0


	//   ....[3]....
        /*4d70*/ 	.word	0x0001bd20


	//   ....[4]....
        /*4d74*/ 	.word	0x0001bd40


	//   ....[5]....
        /*4d78*/ 	.word	0x0001be00


	//   ....[6]....
        /*4d7c*/ 	.word	0x0001be20


	//   ....[7]....
        /*4d80*/ 	.word	0x0001be60


	//   ....[8]....
        /*4d84*/ 	.word	0x0001bea0


	//   ....[9]....
        /*4d88*/ 	.word	0x0001bf00


	//   ....[10]....
        /*4d8c*/ 	.word	0x0001bf80


	//   ....[11]....
        /*4d90*/ 	.word	0x0001bfa0


	//   ....[12]....
        /*4d94*/ 	.word	0x0001bfc0


	//   ....[13]....
        /*4d98*/ 	.word	0x0001c050


	//   ....[14]....
        /*4d9c*/ 	.word	0x0001c070


	//   ....[15]....
        /*4da0*/ 	.word	0x0001c150


	//   ....[16]....
        /*4da4*/ 	.word	0x0001c190


	//   ....[17]....
        /*4da8*/ 	.word	0x0001c1b0


	//   ....[18]....
        /*4dac*/ 	.word	0x0001c1d0


	//   ....[19]....
        /*4db0*/ 	.word	0x0001c230


	//   ....[20]....
        /*4db4*/ 	.word	0x0001c2c0


	//   ....[21]....
        /*4db8*/ 	.word	0x0001c2e0


	//   ....[22]....
        /*4dbc*/ 	.word	0x0001c310


	//   ....[23]....
        /*4dc0*/ 	.word	0x0001c3a0


	//   ....[24]....
        /*4dc4*/ 	.word	0x0001c450


	//   ....[25]....
        /*4dc8*/ 	.word	0x0001c470


	//   ....[26]....
        /*4dcc*/ 	.word	0x0001c490


	//   ....[27]....
        /*4dd0*/ 	.word	0x0001c4b0


	//   ....[28]....
        /*4dd4*/ 	.word	0x0001c4d0


	//   ....[29]....
        /*4dd8*/ 	.word	0x0001c4f0


	//   ....[30]....
        /*4ddc*/ 	.word	0x0001c540


	//   ....[31]....
        /*4de0*/ 	.word	0x0001c560


	//   ....[32]....
        /*4de4*/ 	.word	0x0001c590


	//   ....[33]....
        /*4de8*/ 	.word	0x0001c5b0


	//   ....[34]....
        /*4dec*/ 	.word	0x0001c610


	//   ....[35]....
        /*4df0*/ 	.word	0x0001c630


	//   ....[36]....
        /*4df4*/ 	.word	0x0001c650


	//   ....[37]....
        /*4df8*/ 	.word	0x0001c670


	//   ....[38]....
        /*4dfc*/ 	.word	0x0001c690


	//   ....[39]....
        /*4e00*/ 	.word	0x0001c710


	//   ....[40]....
        /*4e04*/ 	.word	0x0001c750


	//   ....[41]....
        /*4e08*/ 	.word	0x0001c770


	//   ....[42]....
        /*4e0c*/ 	.word	0x0001c7c0


	//   ....[43]....
        /*4e10*/ 	.word	0x0001c7f0


	//   ....[44]....
        /*4e14*/ 	.word	0x0001c830


	//   ....[45]....
        /*4e18*/ 	.word	0x0001c850


	//   ....[46]....
        /*4e1c*/ 	.word	0x0001c8b0


	//   ....[47]....
        /*4e20*/ 	.word	0x0001c8d0


	//   ....[48]....
        /*4e24*/ 	.word	0x0001c8f0


	//   ....[49]....
        /*4e28*/ 	.word	0x0001c950


	//   ....[50]....
        /*4e2c*/ 	.word	0x0001c9b0


	//   ....[51]....
        /*4e30*/ 	.word	0x0001ca10


	//   ....[52]....
        /*4e34*/ 	.word	0x0001ca30


	//   ....[53]....
        /*4e38*/ 	.word	0x0001ca50


	//   ....[54]....
        /*4e3c*/ 	.word	0x0001cac0


	//   ....[55]....
        /*4e40*/ 	.word	0x0001cb00


	//   ....[56]....
        /*4e44*/ 	.word	0x0001cb70


	//   ....[57]....
        /*4e48*/ 	.word	0x0001cb90


	//   ....[58]....
        /*4e4c*/ 	.word	0x0001cbf0


	//   ....[59]....
        /*4e50*/ 	.word	0x0001cc10


	//   ....[60]....
        /*4e54*/ 	.word	0x0001cc30


	//   ....[61]....
        /*4e58*/ 	.word	0x0001cc50


	//   ....[62]....
        /*4e5c*/ 	.word	0x0001cc80


	//   ....[63]....
        /*4e60*/ 	.word	0x0001ccb0


	//   ....[64]....
        /*4e64*/ 	.word	0x0001cd10


	//   ....[65]....
        /*4e68*/ 	.word	0x0001cd30


	//   ....[66]....
        /*4e6c*/ 	.word	0x0001cd90


	//   ....[67]....
        /*4e70*/ 	.word	0x0001cdf0


	//   ....[68]....
        /*4e74*/ 	.word	0x0001ce10


	//   ....[69]....
        /*4e78*/ 	.word	0x0001ce30


	//   ....[70]....
        /*4e7c*/ 	.word	0x0001ceb0


	//   ....[71]....
        /*4e80*/ 	.word	0x0001ced0


	//   ....[72]....
        /*4e84*/ 	.word	0x0001cf40


	//   ....[73]....
        /*4e88*/ 	.word	0x0001cf60


	//   ....[74]....
        /*4e8c*/ 	.word	0x0001cfc0


	//   ....[75]....
        /*4e90*/ 	.word	0x0001cfe0


	//   ....[76]....
        /*4e94*/ 	.word	0x0001d000


	//   ....[77]....
        /*4e98*/ 	.word	0x0001d020


	//   ....[78]....
        /*4e9c*/ 	.word	0x0001d070


	//   ....[79]....
        /*4ea0*/ 	.word	0x0001d0a0


	//   ....[80]....
        /*4ea4*/ 	.word	0x0001d140


	//   ....[81]....
        /*4ea8*/ 	.word	0x0001d160


	//   ....[82]....
        /*4eac*/ 	.word	0x0001d180


	//   ....[83]....
        /*4eb0*/ 	.word	0x0001d1e0


	//   ....[84]....
        /*4eb4*/ 	.word	0x0001d200


	//   ....[85]....
        /*4eb8*/ 	.word	0x0001d220


	//   ....[86]....
        /*4ebc*/ 	.word	0x0001d280


	//   ....[87]....
        /*4ec0*/ 	.word	0x0001d2a0


	//   ....[88]....
        /*4ec4*/ 	.word	0x0001d300


	//   ....[89]....
        /*4ec8*/ 	.word	0x0001d320


	//   ....[90]....
        /*4ecc*/ 	.word	0x0001d370


	//   ....[91]....
        /*4ed0*/ 	.word	0x0001d3a0


	//   ....[92]....
        /*4ed4*/ 	.word	0x0001d3f0


	//   ....[93]....
        /*4ed8*/ 	.word	0x0001d450


	//   ....[94]....
        /*4edc*/ 	.word	0x0001d480


	//   ....[95]....
        /*4ee0*/ 	.word	0x0001d4a0


	//   ....[96]....
        /*4ee4*/ 	.word	0x0001d540


	//   ....[97]....
        /*4ee8*/ 	.word	0x0001d560


	//   ....[98]....
        /*4eec*/ 	.word	0x0001d580


	//   ....[99]....
        /*4ef0*/ 	.word	0x0001d5e0


	//   ....[100]....
        /*4ef4*/ 	.word	0x0001d600


	//   ....[101]....
        /*4ef8*/ 	.word	0x0001d620


	//   ....[102]....
        /*4efc*/ 	.word	0x0001d6b0


	//   ....[103]....
        /*4f00*/ 	.word	0x0001d700


	//   ....[104]....
        /*4f04*/ 	.word	0x0001d810


	//   ....[105]....
        /*4f08*/ 	.word	0x0001d830


	//   ....[106]....
        /*4f0c*/ 	.word	0x0001d860


	//   ....[107]....
        /*4f10*/ 	.word	0x0001d880


	//   ....[108]....
        /*4f14*/ 	.word	0x0001d8e0


	//   ....[109]....
        /*4f18*/ 	.word	0x0001d940


	//   ....[110]....
        /*4f1c*/ 	.word	0x0001d960


	//   ....[111]....
        /*4f20*/ 	.word	0x0001d980


	//   ....[112]....
        /*4f24*/ 	.word	0x0001d9a0


	//   ....[113]....
        /*4f28*/ 	.word	0x0001d9c0


	//   ....[114]....
        /*4f2c*/ 	.word	0x0001d9e0


	//   ....[115]....
        /*4f30*/ 	.word	0x0001da40


	//   ....[116]....
        /*4f34*/ 	.word	0x0001da60


	//   ....[117]....
        /*4f38*/ 	.word	0x0001dae0


	//   ....[118]....
        /*4f3c*/ 	.word	0x0001db50


	//   ....[119]....
        /*4f40*/ 	.word	0x0001dbb0


	//   ....[120]....
        /*4f44*/ 	.word	0x0001dbe0


	//   ....[121]....
        /*4f48*/ 	.word	0x0001dc10


	//   ....[122]....
        /*4f4c*/ 	.word	0x0001dcb0


	//   ....[123]....
        /*4f50*/ 	.word	0x0001dcd0


	//   ....[124]....
        /*4f54*/ 	.word	0x0001ddb0


	//   ....[125]....
        /*4f58*/ 	.word	0x0001ddd0


	//   ....[126]....
        /*4f5c*/ 	.word	0x0001de80


	//----- nvinfo : EIATTR_VRC_CTA_INIT_COUNT
	.align		4
.L_41:
        /*4f60*/ 	.byte	0x02, 0x4a
	.zero		1
	.zero		1


	//----- nvinfo : EIATTR_EXIT_INSTR_OFFSETS
	.align		4
        /*4f64*/ 	.byte	0x04, 0x1c
        /*4f66*/ 	.short	(.L_43 - .L_42)


	//   ....[0]....
.L_42:
        /*4f68*/ 	.word	0x00022dc0


	//   ....[1]....
        /*4f6c*/ 	.word	0x00022de0


	//----- nvinfo : EIATTR_REQNTID
	.align		4
.L_43:
        /*4f70*/ 	.byte	0x04, 0x10
        /*4f72*/ 	.short	(.L_45 - .L_44)
.L_44:
        /*4f74*/ 	.word	0x00000020
        /*4f78*/ 	.word	0x00000001
        /*4f7c*/ 	.word	0x00000001


	//----- nvinfo : EIATTR_CBANK_PARAM_SIZE
	.align		4
.L_45:
        /*4f80*/ 	.byte	0x03, 0x19
        /*4f82*/ 	.short	0x0050


	//----- nvinfo : EIATTR_PARAM_CBANK
	.align		4
        /*4f84*/ 	.byte	0x04, 0x0a
        /*4f86*/ 	.short	(.L_47 - .L_46)
	.align		4
.L_46:
        /*4f88*/ 	.word	index@(.nv.constant0.matmul_kernel)
        /*4f8c*/ 	.short	0x0380
        /*4f8e*/ 	.short	0x0050


	//----- nvinfo : EIATTR_SW_WAR
	.align		4
.L_47:
        /*4f90*/ 	.byte	0x04, 0x36
        /*4f92*/ 	.short	(.L_49 - .L_48)
.L_48:
        /*4f94*/ 	.word	0x00000008
.L_49:


//--------------------- .nv.compat                --------------------------
	.section	.nv.compat,"",@"SHT_CUDA_COMPAT_INFO"
	.align	4
        /*0000*/ 	.byte	0x02, 0x02, 0x01, 0x00, 0x02, 0x05, 0x05, 0x00, 0x02, 0x03, 0x00, 0x00, 0x02, 0x06, 0x01, 0x00


//--------------------- .nv.callgraph             --------------------------
	.section	.nv.callgraph,"",@"SHT_CUDA_CALLGRAPH"
	.align	4
	.sectionentsize	8
	.align		4
        /*0000*/ 	.word	0x00000000
	.align		4
        /*0004*/ 	.word	0xffffffff
	.align		4
        /*0008*/ 	.word	0x00000000
	.align		4
        /*000c*/ 	.word	0xfffffffe
	.align		4
        /*0010*/ 	.word	0x00000000
	.align		4
        /*0014*/ 	.word	0xfffffffd
	.align		4
        /*0018*/ 	.word	0x00000000
	.align		4
        /*001c*/ 	.word	0xfffffffc


//--------------------- .text.matmul_kernel       --------------------------
	.section	.text.matmul_kernel,"ax",@progbits
	.align	128
        .global         matmul_kernel
        .type           matmul_kernel,@function
        .size           matmul_kernel,(.L_x_3 - matmul_kernel)
        .other          matmul_kernel,@"STO_CUDA_ENTRY STV_DEFAULT"
matmul_kernel:
.text.matmul_kernel:
[----:B------:R-:W1:Y:S08]  /*0000*/  LDC R1, c[0x0][0x37c] ;  /* 0x0000df00ff017b82 */ /* 0x000e700000000800 */
[----:B------:R-:W2:Y:S01]  /*0010*/  LDC.64 R2, c[0x0][0x398] ;  /* 0x0000e600ff027b82 */ /* 0x000ea20000000a00 */
[----:B-1----:R-:W-:Y:S01]  /*0020*/  VIADD R1, R1, 0xfffff4e0 ;  /* 0xfffff4e001017836 */ /* 0x002fe20000000000 */
[----:B------:R-:W1:Y:S01]  /*0030*/  S2R R7, SR_CTAID.X ;  /* 0x0000000000077919 */ /* 0x000e620000002500 */
[----:B------:R-:W3:Y:S01]  /*0040*/  LDCU.128 UR4, c[0x0][0x380] ;  /* 0x00007000ff0477ac */ /* 0x000ee20008000c00 */
[----:B------:R-:W4:Y:S01]  /*0050*/  S2R R56, SR_TID.X ;  /* 0x0000000000387919 */ /* 0x000f220000002100 */
[----:B------:R-:W5:Y:S03]  /*0060*/  LDCU.64 UR28, c[0x0][0x358] ;  /* 0x00006b00ff1c77ac */ /* 0x000f660008000a00 */
[----:B------:R-:W1:Y:S01]  /*0070*/  LDC.64 R172, c[0x0][0x3a8] ;  /* 0x0000ea00ffac7b82 */ /* 0x000e620000000a00 */
[----:B--2---:R-:W-:Y:S01]  /*0080*/  IMAD.MOV.U32 R58, RZ, RZ, R3 ;  /* 0x000000ffff3a7224 */ /* 0x004fe200078e0003 */
[----:B------:R2:W-:Y:S01]  /*0090*/  STL.64 [R1+0x880], R2 ;  /* 0x0008800201007387 */ /* 0x0005e20000100a00 */
[----:B------:R-:W-:-:S03]  /*00a0*/  IMAD.MOV.U32 R54, RZ, RZ, R2 ;  /* 0x000000ffff367224 */ /* 0x000fc600078e0002 */
[----:B------:R-:W-:Y:S01]  /*00b0*/  IADD3 R0, PT, PT, R58, 0x3f, RZ ;  /* 0x0000003f3a007810 */ /* 0x000fe20007ffe0ff */
[C---:B-1----:R-:W-:Y:S01]  /*00c0*/  IMAD.SHL.U32 R147, R172.reuse, 0x10, RZ ;  /* 0x00000010ac937824 */ /* 0x042fe200078e00ff */
[----:B------:R-:W-:Y:S01]  /*00d0*/  IABS R8, R7 ;  /* 0x0000000700087213 */ /* 0x000fe20000000000 */
[C---:B------:R-:W-:Y:S01]  /*00e0*/  IMAD R155, R172.reuse, 0x14, RZ ;  /* 0x00000014ac9b7824 */ /* 0x040fe200078e02ff */
[----:B--2---:R-:W-:Y:S01]  /*00f0*/  SHF.R.S32.HI R3, RZ, 0x1f, R0 ;  /* 0x0000001fff037819 */ /* 0x004fe20000011400 */
[----:B------:R-:W-:Y:S01]  /*0100*/  IMAD R163, R172, 0x18, RZ ;  /* 0x00000018aca37824 */ /* 0x000fe200078e02ff */
[----:B----4-:R-:W-:Y:S01]  /*0110*/  LOP3.LUT R72, R56, 0x1f, RZ, 0xc0, !PT ;  /* 0x0000001f38487812 */ /* 0x010fe200078ec0ff */
[C---:B------:R-:W-:Y:S01]  /*0120*/  IMAD R171, R172.reuse, 0x1c, RZ ;  /* 0x0000001cacab7824 */ /* 0x040fe200078e02ff */
[----:B------:R-:W-:Y:S01]  /*0130*/  LEA.HI R3, R3, R0, RZ, 0x6 ;  /* 0x0000000003037211 */ /* 0x000fe200078f30ff */
[----:B------:R-:W-:Y:S02]  /*0140*/  IMAD R181, R172, 0x11, RZ ;  /* 0x00000011acb57824 */ /* 0x000fe400078e02ff */
[----:B------:R-:W-:Y:S01]  /*0150*/  IMAD.SHL.U32 R244, R72, 0x4, RZ ;  /* 0x0000000448f47824 */ /* 0x000fe200078e00ff */
[----:B------:R-:W-:Y:S01]  /*0160*/  SHF.R.S32.HI R3, RZ, 0x6, R3 ;  /* 0x00000006ff037819 */ /* 0x000fe20000011403 */
[----:B------:R-:W-:-:S02]  /*0170*/  IMAD R189, R172, 0x15, RZ ;  /* 0x00000015acbd7824 */ /* 0x000fc400078e02ff */
[----:B------:R-:W-:Y:S01]  /*0180*/  IMAD R197, R172, 0x19, RZ ;  /* 0x00000019acc57824 */ /* 0x000fe200078e02ff */
[----:B------:R-:W-:Y:S01]  /*0190*/  LOP3.LUT R74, R244, 0x60, RZ, 0x3c, !PT ;  /* 0x00000060f44a7812 */ /* 0x000fe200078e3cff */
[----:B------:R-:W-:Y:S02]  /*01a0*/  IMAD.SHL.U32 R4, R3, 0x8, RZ ;  /* 0x0000000803047824 */ /* 0x000fe400078e00ff */
[C---:B------:R-:W-:Y:S02]  /*01b0*/  IMAD R205, R172.reuse, 0x1d, RZ ;  /* 0x0000001daccd7824 */ /* 0x040fe400078e02ff */
[C---:B------:R-:W-:Y:S01]  /*01c0*/  IMAD R207, R172.reuse, 0xe, RZ ;  /* 0x0000000eaccf7824 */ /* 0x040fe200078e02ff */
[-C--:B------:R-:W-:Y:S01]  /*01d0*/  IABS R5, R4.reuse ;  /* 0x0000000400057213 */ /* 0x080fe20000000000 */
[C---:B------:R-:W-:Y:S01]  /*01e0*/  IMAD R215, R172.reuse, 0x12, RZ ;  /* 0x00000012acd77824 */ /* 0x040fe200078e02ff */
[----:B------:R-:W-:Y:S01]  /*01f0*/  IABS R10, R4 ;  /* 0x00000004000a7213 */ /* 0x000fe20000000000 */
[C---:B------:R-:W-:Y:S01]  /*0200*/  IMAD R222, R172.reuse, 0x16, RZ ;  /* 0x00000016acde7824 */ /* 0x040fe200078e02ff */
[----:B------:R-:W1:Y:S01]  /*0210*/  I2F.RP R0, R5 ;  /* 0x0000000500007306 */ /* 0x000e620000209400 */
[----:B------:R-:W-:-:S02]  /*0220*/  IMAD R230, R172, 0x1a, RZ ;  /* 0x0000001aace67824 */ /* 0x000fc400078e02ff */
[----:B------:R-:W-:-:S05]  /*0230*/  IMAD R238, R172, 0x1e, RZ ;  /* 0x0000001eacee7824 */ /* 0x000fca00078e02ff */
[----:B-1----:R-:W1:Y:S02]  /*0240*/  MUFU.RCP R0, R0 ;  /* 0x0000000000007308 */ /* 0x002e640000001000 */
[----:B-1----:R-:W-:Y:S02]  /*0250*/  VIADD R2, R0, 0xffffffe ;  /* 0x0ffffffe00027836 */ /* 0x002fe40000000000 */
[----:B------:R-:W-:-:S04]  /*0260*/  IMAD.MOV R0, RZ, RZ, -R10 ;  /* 0x000000ffff007224 */ /* 0x000fc800078e0a0a */
[----:B------:R1:W2:Y:S02]  /*0270*/  F2I.FTZ.U32.TRUNC.NTZ R3, R2 ;  /* 0x0000000200037305 */ /* 0x0002a4000021f000 */
[----:B-1----:R-:W-:Y:S02]  /*0280*/  IMAD.MOV.U32 R2, RZ, RZ, RZ ;  /* 0x000000ffff027224 */ /* 0x002fe400078e00ff */
[----:B--2---:R-:W-:-:S04]  /*0290*/  IMAD.MOV R6, RZ, RZ, -R3 ;  /* 0x000000ffff067224 */ /* 0x004fc800078e0a03 */
[----:B------:R-:W-:Y:S01]  /*02a0*/  IMAD R9, R6, R5, RZ ;  /* 0x0000000506097224 */ /* 0x000fe200078e02ff */
[----:B------:R-:W-:-:S03]  /*02b0*/  MOV R6, R8 ;  /* 0x0000000800067202 */ /* 0x000fc60000000f00 */
[----:B------:R-:W-:-:S06]  /*02c0*/  IMAD.HI.U32 R3, R3, R9, R2 ;  /* 0x0000000903037227 */ /* 0x000fcc00078e0002 */
[----:B------:R-:W-:-:S04]  /*02d0*/  IMAD.HI.U32 R3, R3, R6, RZ ;  /* 0x0000000603037227 */ /* 0x000fc800078e00ff */
[----:B------:R-:W-:Y:S01]  /*02e0*/  IMAD R0, R3, R0, R6 ;  /* 0x0000000003007224 */ /* 0x000fe200078e0206 */
[----:B------:R-:W-:-:S04]  /*02f0*/  IABS R6, R58 ;  /* 0x0000003a00067213 */ /* 0x000fc80000000000 */
[----:B------:R-:W-:-:S13]  /*0300*/  ISETP.GT.U32.AND P1, PT, R5, R0, PT ;  /* 0x000000000500720c */ /* 0x000fda0003f24070 */
[----:B------:R-:W-:Y:S01]  /*0310*/  @!P1 IMAD.IADD R0, R0, 0x1, -R5 ;  /* 0x0000000100009824 */ /* 0x000fe200078e0a05 */
[----:B------:R-:W-:Y:S02]  /*0320*/  @!P1 IADD3 R3, PT, PT, R3, 0x1, RZ ;  /* 0x0000000103039810 */ /* 0x000fe40007ffe0ff */
[----:B------:R-:W-:Y:S02]  /*0330*/  ISETP.NE.AND P1, PT, R4, RZ, PT ;  /* 0x000000ff0400720c */ /* 0x000fe40003f25270 */
[----:B------:R-:W-:Y:S02]  /*0340*/  ISETP.GE.U32.AND P0, PT, R0, R5, PT ;  /* 0x000000050000720c */ /* 0x000fe40003f06070 */
[----:B------:R-:W-:-:S04]  /*0350*/  LOP3.LUT R0, R7, R4, RZ, 0x3c, !PT ;  /* 0x0000000407007212 */ /* 0x000fc800078e3cff */
[----:B------:R-:W-:Y:S01]  /*0360*/  ISETP.GE.AND P2, PT, R0, RZ, PT ;  /* 0x000000ff0000720c */ /* 0x000fe20003f46270 */
[----:B------:R-:W-:-:S06]  /*0370*/  VIADD R0, R54, 0x7f ;  /* 0x0000007f36007836 */ /* 0x000fcc0000000000 */
[----:B------:R-:W-:-:S04]  /*0380*/  @P0 VIADD R3, R3, 0x1 ;  /* 0x0000000103030836 */ /* 0x000fc80000000000 */
[----:B------:R-:W-:Y:S01]  /*0390*/  IMAD.MOV.U32 R2, RZ, RZ, R3 ;  /* 0x000000ffff027224 */ /* 0x000fe200078e0003 */
[----:B------:R-:W-:-:S04]  /*03a0*/  SHF.R.S32.HI R3, RZ, 0x1f, R0 ;  /* 0x0000001fff037819 */ /* 0x000fc80000011400 */
[----:B------:R-:W-:Y:S02]  /*03b0*/  @!P2 IADD3 R2, PT, PT, -R2, RZ, RZ ;  /* 0x000000ff0202a210 */ /* 0x000fe40007ffe1ff */
[----:B------:R-:W-:Y:S02]  /*03c0*/  @!P1 LOP3.LUT R2, RZ, R4, RZ, 0x33, !PT ;  /* 0x00000004ff029212 */ /* 0x000fe400078e33ff */
[----:B------:R-:W-:-:S03]  /*03d0*/  LEA.HI R3, R3, R0, RZ, 0x7 ;  /* 0x0000000003037211 */ /* 0x000fc600078f38ff */
[----:B------:R-:W-:Y:S02]  /*03e0*/  IMAD.SHL.U32 R12, R2, 0x8, RZ ;  /* 0x00000008020c7824 */ /* 0x000fe400078e00ff */
[----:B------:R-:W-:-:S03]  /*03f0*/  IMAD.MOV R2, RZ, RZ, -R2 ;  /* 0x000000ffff027224 */ /* 0x000fc600078e0a02 */
[----:B------:R-:W-:Y:S01]  /*0400*/  LEA.HI.SX32 R3, R3, -R12, 0x19 ;  /* 0x8000000c03037211 */ /* 0x000fe200078fcaff */
[----:B------:R-:W-:Y:S02]  /*0410*/  IMAD R13, R4, R2, R7 ;  /* 0x00000002040d7224 */ /* 0x000fe400078e0207 */
[----:B------:R-:W-:Y:S01]  /*0420*/  IMAD.MOV.U32 R2, RZ, RZ, R6 ;  /* 0x000000ffff027224 */ /* 0x000fe200078e0006 */
[----:B------:R-:W-:Y:S01]  /*0430*/  VIMNMX R14, PT, PT, R3, 0x8, PT ;  /* 0x00000008030e7848 */ /* 0x000fe20003fe0100 */
[----:B------:R-:W-:Y:S01]  /*0440*/  IMAD.MOV.U32 R4, RZ, RZ, RZ ;  /* 0x000000ffff047224 */ /* 0x000fe200078e00ff */
[----:B------:R-:W-:Y:S01]  /*0450*/  IABS R6, R13 ;  /* 0x0000000d00067213 */ /* 0x000fe20000000000 */
[----:B------:R-:W1:Y:S01]  /*0460*/  I2F.RP R7, R2 ;  /* 0x0000000200077306 */ /* 0x000e620000209400 */
[----:B------:R-:W-:-:S07]  /*0470*/  IABS R8, R14 ;  /* 0x0000000e00087213 */ /* 0x000fce0000000000 */
[----:B------:R-:W2:Y:S08]  /*0480*/  I2F.RP R0, R8 ;  /* 0x0000000800007306 */ /* 0x000eb00000209400 */
[----:B-1----:R-:W-:Y:S08]  /*0490*/  MUFU.RCP R7, R7 ;  /* 0x0000000700077308 */ /* 0x002ff00000001000 */
[----:B--2---:R-:W1:Y:S02]  /*04a0*/  MUFU.RCP R0, R0 ;  /* 0x0000000000007308 */ /* 0x004e640000001000 */
[----:B-1----:R-:W-:Y:S01]  /*04b0*/  VIADD R5, R0, 0xffffffe ;  /* 0x0ffffffe00057836 */ /* 0x002fe20000000000 */
[----:B------:R-:W-:-:S04]  /*04c0*/  IABS R0, R14 ;  /* 0x0000000e00007213 */ /* 0x000fc80000000000 */
[----:B------:R-:W-:Y:S01]  /*04d0*/  IADD3 R0, PT, PT, RZ, -R0, RZ ;  /* 0x80000000ff007210 */ /* 0x000fe20007ffe0ff */
[----:B------:R-:W1:Y:S02]  /*04e0*/  F2I.FTZ.U32.TRUNC.NTZ R5, R5 ;  /* 0x0000000500057305 */ /* 0x000e64000021f000 */
[----:B-1----:R-:W-:-:S05]  /*04f0*/  IADD3 R3, PT, PT, RZ, -R5, RZ ;  /* 0x80000005ff037210 */ /* 0x002fca0007ffe0ff */
[----:B------:R-:W-:-:S04]  /*0500*/  IMAD R3, R3, R8, RZ ;  /* 0x0000000803037224 */ /* 0x000fc800078e02ff */
[----:B------:R-:W-:-:S04]  /*0510*/  IMAD.HI.U32 R4, R5, R3, R4 ;  /* 0x0000000305047227 */ /* 0x000fc800078e0004 */
[----:B------:R-:W-:Y:S02]  /*0520*/  IMAD.MOV.U32 R3, RZ, RZ, R6 ;  /* 0x000000ffff037224 */ /* 0x000fe400078e0006 */
[----:B------:R-:W-:Y:S02]  /*0530*/  VIADD R5, R7, 0xffffffe ;  /* 0x0ffffffe07057836 */ /* 0x000fe40000000000 */
[----:B------:R-:W-:-:S04]  /*0540*/  IMAD.HI.U32 R4, R4, R3, RZ ;  /* 0x0000000304047227 */ /* 0x000fc800078e00ff */
[----:B------:R-:W-:Y:S01]  /*0550*/  IMAD R3, R4, R0, R3 ;  /* 0x0000000004037224 */ /* 0x000fe200078e0203 */
[----:B------:R-:W-:Y:S01]  /*0560*/  IABS R0, R54 ;  /* 0x0000003600007213 */ /* 0x000fe20000000000 */
[----:B------:R-:W-:Y:S03]  /*0570*/  F2I.FTZ.U32.TRUNC.NTZ R5, R5 ;  /* 0x0000000500057305 */ /* 0x000fe6000021f000 */
[----:B------:R-:W-:-:S05]  /*0580*/  ISETP.GT.U32.AND P1, PT, R8, R3, PT ;  /* 0x000000030800720c */ /* 0x000fca0003f24070 */
[----:B------:R-:W1:Y:S08]  /*0590*/  I2F.RP R6, R0 ;  /* 0x0000000000067306 */ /* 0x000e700000209400 */
[----:B------:R-:W-:Y:S02]  /*05a0*/  @!P1 IMAD.IADD R3, R3, 0x1, -R8 ;  /* 0x0000000103039824 */ /* 0x000fe400078e0a08 */
[----:B------:R-:W-:Y:S01]  /*05b0*/  @!P1 VIADD R4, R4, 0x1 ;  /* 0x0000000104049836 */ /* 0x000fe20000000000 */
[----:B------:R-:W-:-:S02]  /*05c0*/  ISETP.NE.AND P1, PT, R14, RZ, PT ;  /* 0x000000ff0e00720c */ /* 0x000fc40003f25270 */
[----:B------:R-:W-:Y:S02]  /*05d0*/  ISETP.GE.U32.AND P0, PT, R3, R8, PT ;  /* 0x000000080300720c */ /* 0x000fe40003f06070 */
[----:B------:R-:W-:Y:S01]  /*05e0*/  LOP3.LUT R3, R13, R14, RZ, 0x3c, !PT ;  /* 0x0000000e0d037212 */ /* 0x000fe200078e3cff */
[----:B-1----:R-:W1:Y:S03]  /*05f0*/  MUFU.RCP R6, R6 ;  /* 0x0000000600067308 */ /* 0x002e660000001000 */
[----:B------:R-:W-:Y:S01]  /*0600*/  ISETP.GE.AND P2, PT, R3, RZ, PT ;  /* 0x000000ff0300720c */ /* 0x000fe20003f46270 */
[----:B------:R-:W-:-:S04]  /*0610*/  IMAD.MOV R3, RZ, RZ, -R5 ;  /* 0x000000ffff037224 */ /* 0x000fc800078e0a05 */
[----:B------:R-:W-:Y:S02]  /*0620*/  IMAD R3, R3, R2, RZ ;  /* 0x0000000203037224 */ /* 0x000fe400078e02ff */
[----:B------:R-:W-:-:S05]  /*0630*/  @P0 IADD3 R4, PT, PT, R4, 0x1, RZ ;  /* 0x0000000104040810 */ /* 0x000fca0007ffe0ff */
[----:B------:R-:W-:Y:S02]  /*0640*/  IMAD.MOV.U32 R9, RZ, RZ, R4 ;  /* 0x000000ffff097224 */ /* 0x000fe400078e0004 */
[----:B------:R-:W-:Y:S01]  /*0650*/  IMAD.MOV.U32 R4, RZ, RZ, RZ ;  /* 0x000000ffff047224 */ /* 0x000fe200078e00ff */
[----:B-1----:R-:W-:Y:S01]  /*0660*/  IADD3 R6, PT, PT, R6, 0xffffffe, RZ ;  /* 0x0ffffffe06067810 */ /* 0x002fe20007ffe0ff */
[----:B------:R-:W-:Y:S01]  /*0670*/  @!P2 IMAD.MOV R9, RZ, RZ, -R9 ;  /* 0x000000ffff09a224 */ /* 0x000fe200078e0a09 */
[----:B------:R-:W-:Y:S01]  /*0680*/  @!P1 LOP3.LUT R9, RZ, R14, RZ, 0x33, !PT ;  /* 0x0000000eff099212 */ /* 0x000fe200078e33ff */
[----:B------:R-:W-:Y:S01]  /*0690*/  IMAD.HI.U32 R4, R5, R3, R4 ;  /* 0x0000000305047227 */ /* 0x000fe200078e0004 */
[----:B------:R-:W1:Y:S02]  /*06a0*/  F2I.FTZ.U32.TRUNC.NTZ R7, R6 ;  /* 0x0000000600077305 */ /* 0x000e64000021f000 */
[----:B------:R-:W-:Y:S01]  /*06b0*/  SHF.L.U32 R247, R9, 0x6, RZ ;  /* 0x0000000609f77819 */ /* 0x000fe200000006ff */
[----:B------:R-:W-:-:S03]  /*06c0*/  IMAD.MOV R9, RZ, RZ, -R9 ;  /* 0x000000ffff097224 */ /* 0x000fc600078e0a09 */
[C---:B------:R-:W-:Y:S01]  /*06d0*/  IADD3 R40, PT, PT, R247.reuse, 0x1e, RZ ;  /* 0x0000001ef7287810 */ /* 0x040fe20007ffe0ff */
[C---:B------:R-:W-:Y:S01]  /*06e0*/  VIADD R16, R247.reuse, 0x3f ;  /* 0x0000003ff7107836 */ /* 0x040fe20000000000 */
[C---:B------:R-:W-:Y:S01]  /*06f0*/  IADD3 R44, PT, PT, R247.reuse, 0x2f, RZ ;  /* 0x0000002ff72c7810 */ /* 0x040fe20007ffe0ff */
[C---:B------:R-:W-:Y:S01]  /*0700*/  VIADD R17, R247.reuse, 0x2 ;  /* 0x00000002f7117836 */ /* 0x040fe20000000000 */
[C---:B------:R-:W-:Y:S01]  /*0710*/  IADD3 R52, PT, PT, R247.reuse, 0x3d, RZ ;  /* 0x0000003df7347810 */ /* 0x040fe20007ffe0ff */
[C---:B------:R-:W-:Y:S01]  /*0720*/  VIADD R15, R247.reuse, 0x1 ;  /* 0x00000001f70f7836 */ /* 0x040fe20000000000 */
[----:B------:R-:W-:Y:S01]  /*0730*/  IABS R243, R16 ;  /* 0x0000001000f37213 */ /* 0x000fe20000000000 */
[----:B------:R-:W-:Y:S01]  /*0740*/  VIADD R22, R247, 0x1a ;  /* 0x0000001af7167836 */ /* 0x000fe20000000000 */
[----:B------:R-:W-:Y:S01]  /*0750*/  IABS R35, R17 ;  /* 0x0000001100237213 */ /* 0x000fe20000000000 */
[----:B-1----:R-:W-:Y:S01]  /*0760*/  IMAD.MOV R6, RZ, RZ, -R7 ;  /* 0x000000ffff067224 */ /* 0x002fe200078e0a07 */
[----:B------:R-:W-:Y:S01]  /*0770*/  IABS R11, R15 ;  /* 0x0000000f000b7213 */ /* 0x000fe20000000000 */
[----:B------:R-:W-:Y:S01]  /*0780*/  IMAD.HI.U32 R5, R4, R243, RZ ;  /* 0x000000f304057227 */ /* 0x000fe200078e00ff */
[----:B------:R-:W-:-:S02]  /*0790*/  ISETP.GE.AND P2, PT, R15, RZ, PT ;  /* 0x000000ff0f00720c */ /* 0x000fc40003f46270 */
[----:B------:R-:W-:Y:S01]  /*07a0*/  ISETP.GE.AND P4, PT, R17, RZ, PT ;  /* 0x000000ff1100720c */ /* 0x000fe20003f86270 */
[C---:B------:R-:W-:Y:S01]  /*07b0*/  IMAD.HI.U32 R8, R4.reuse, R35, RZ ;  /* 0x0000002304087227 */ /* 0x040fe200078e00ff */
[----:B------:R-:W-:Y:S02]  /*07c0*/  IADD3 R10, PT, PT, -R5, RZ, RZ ;  /* 0x000000ff050a7210 */ /* 0x000fe40007ffe1ff */
[C---:B------:R-:W-:Y:S01]  /*07d0*/  IADD3 R15, PT, PT, R247.reuse, 0x11, RZ ;  /* 0x00000011f70f7810 */ /* 0x040fe20007ffe0ff */
[----:B------:R-:W-:Y:S01]  /*07e0*/  IMAD.HI.U32 R3, R4, R11, RZ ;  /* 0x0000000b04037227 */ /* 0x000fe200078e00ff */
[----:B------:R-:W-:Y:S02]  /*07f0*/  IABS R45, R44 ;  /* 0x0000002c002d7213 */ /* 0x000fe40000000000 */
[----:B------:R-:W-:Y:S01]  /*0800*/  IABS R57, R52 ;  /* 0x0000003400397213 */ /* 0x000fe20000000000 */
[----:B------:R-:W-:Y:S01]  /*0810*/  IMAD R243, R2, R10, R243 ;  /* 0x0000000a02f37224 */ /* 0x000fe200078e02f3 */
[----:B------:R-:W-:Y:S01]  /*0820*/  IADD3 R10, PT, PT, R247, 0x3, RZ ;  /* 0x00000003f70a7810 */ /* 0x000fe20007ffe0ff */
[----:B------:R-:W-:-:S02]  /*0830*/  IMAD.MOV R8, RZ, RZ, -R8 ;  /* 0x000000ffff087224 */ /* 0x000fc400078e0a08 */
[----:B------:R-:W-:Y:S01]  /*0840*/  IMAD.MOV R3, RZ, RZ, -R3 ;  /* 0x000000ffff037224 */ /* 0x000fe200078e0a03 */
[C---:B------:R-:W-:Y:S01]  /*0850*/  ISETP.GT.U32.AND P3, PT, R2.reuse, R243, PT ;  /* 0x000000f30200720c */ /* 0x040fe20003f64070 */
[C---:B------:R-:W-:Y:S02]  /*0860*/  IMAD R35, R2.reuse, R8, R35 ;  /* 0x0000000802237224 */ /* 0x040fe400078e0223 */
[C---:B------:R-:W-:Y:S02]  /*0870*/  IMAD R36, R2.reuse, R3, R11 ;  /* 0x0000000302247224 */ /* 0x040fe400078e020b */
[----:B------:R-:W-:Y:S01]  /*0880*/  IMAD.MOV.U32 R3, RZ, RZ, R6 ;  /* 0x000000ffff037224 */ /* 0x000fe200078e0006 */
[----:B------:R-:W-:Y:S01]  /*0890*/  ISETP.GT.U32.AND P1, PT, R2, R35, PT ;  /* 0x000000230200720c */ /* 0x000fe20003f24070 */
[----:B------:R-:W-:Y:S01]  /*08a0*/  IMAD R5, R14, R9, R13 ;  /* 0x000000090e057224 */ /* 0x000fe200078e020d */
[----:B------:R-:W-:Y:S01]  /*08b0*/  IABS R9, R10 ;  /* 0x0000000a00097213 */ /* 0x000fe20000000000 */
[----:B------:R-:W-:Y:S01]  /*08c0*/  IMAD R3, R3, R0, RZ ;  /* 0x0000000003037224 */ /* 0x000fe200078e02ff */
[----:B------:R-:W-:Y:S01]  /*08d0*/  ISETP.GT.U32.AND P0, PT, R2, R36, PT ;  /* 0x000000240200720c */ /* 0x000fe20003f04070 */
[----:B------:R-:W-:-:S02]  /*08e0*/  IMAD.MOV.U32 R6, RZ, RZ, RZ ;  /* 0x000000ffff067224 */ /* 0x000fc400078e00ff */
[-C--:B------:R-:W-:Y:S01]  /*08f0*/  @!P3 IADD3 R243, PT, PT, R243, -R2.reuse, RZ ;  /* 0x80000002f3f3b210 */ /* 0x080fe20007ffe0ff */
[----:B------:R-:W-:Y:S02]  /*0900*/  VIADD R8, R247, 0x4 ;  /* 0x00000004f7087836 */ /* 0x000fe40000000000 */
[----:B------:R-:W-:Y:S01]  /*0910*/  IMAD.HI.U32 R3, R7, R3, R6 ;  /* 0x0000000307037227 */ /* 0x000fe200078e0006 */
[----:B------:R-:W-:Y:S02]  /*0920*/  ISETP.GT.U32.AND P3, PT, R2, R243, PT ;  /* 0x000000f30200720c */ /* 0x000fe40003f64070 */
[----:B------:R-:W-:Y:S01]  /*0930*/  @!P1 IADD3 R35, PT, PT, R35, -R2, RZ ;  /* 0x8000000223239210 */ /* 0x000fe20007ffe0ff */
[----:B------:R-:W-:Y:S01]  /*0940*/  IMAD.HI.U32 R6, R4, R9, RZ ;  /* 0x0000000904067227 */ /* 0x000fe200078e00ff */
[----:B------:R-:W-:Y:S02]  /*0950*/  IABS R33, R8 ;  /* 0x0000000800217213 */ /* 0x000fe40000000000 */
[----:B------:R-:W-:Y:S01]  /*0960*/  ISETP.GE.AND P1, PT, R10, RZ, PT ;  /* 0x000000ff0a00720c */ /* 0x000fe20003f26270 */
[----:B------:R-:W-:-:S02]  /*0970*/  IMAD.MOV R6, RZ, RZ, -R6 ;  /* 0x000000ffff067224 */ /* 0x000fc400078e0a06 */
[--C-:B------:R-:W-:Y:S01]  /*0980*/  @!P0 IMAD.IADD R36, R36, 0x1, -R2.reuse ;  /* 0x0000000124248824 */ /* 0x100fe200078e0a02 */
[C---:B------:R-:W-:Y:S01]  /*0990*/  ISETP.GT.U32.AND P0, PT, R2.reuse, R35, PT ;  /* 0x000000230200720c */ /* 0x040fe20003f04070 */
[C---:B------:R-:W-:Y:S02]  /*09a0*/  IMAD R34, R2.reuse, R6, R9 ;  /* 0x0000000602227224 */ /* 0x040fe400078e0209 */
[----:B------:R-:W-:Y:S01]  /*09b0*/  VIADD R11, R247, 0x5 ;  /* 0x00000005f70b7836 */ /* 0x000fe20000000000 */
[C---:B------:R-:W-:Y:S01]  /*09c0*/  ISETP.GT.U32.AND P6, PT, R2.reuse, R36, PT ;  /* 0x000000240200720c */ /* 0x040fe20003fc4070 */
[----:B------:R-:W-:Y:S01]  /*09d0*/  @!P3 IMAD.IADD R243, R243, 0x1, -R2 ;  /* 0x00000001f3f3b824 */ /* 0x000fe200078e0a02 */
[----:B------:R-:W-:Y:S01]  /*09e0*/  ISETP.GT.U32.AND P5, PT, R2, R34, PT ;  /* 0x000000220200720c */ /* 0x000fe20003fa4070 */
[----:B------:R-:W-:Y:S01]  /*09f0*/  IMAD.HI.U32 R7, R4, R33, RZ ;  /* 0x0000002104077227 */ /* 0x000fe200078e00ff */
[----:B------:R-:W-:Y:S02]  /*0a00*/  ISETP.GE.AND P3, PT, R16, RZ, PT ;  /* 0x000000ff1000720c */ /* 0x000fe40003f66270 */
[----:B------:R-:W-:Y:S01]  /*0a10*/  IABS R9, R11 ;  /* 0x0000000b00097213 */ /* 0x000fe20000000000 */
[----:B------:R-:W-:-:S02]  /*0a20*/  IMAD.MOV R7, RZ, RZ, -R7 ;  /* 0x000000ffff077224 */ /* 0x000fc400078e0a07 */
[--C-:B------:R-:W-:Y:S01]  /*0a30*/  @!P0 IMAD.IADD R35, R35, 0x1, -R2.reuse ;  /* 0x0000000123238824 */ /* 0x100fe200078e0a02 */
[----:B------:R-:W-:Y:S01]  /*0a40*/  ISETP.GE.AND P0, PT, R8, RZ, PT ;  /* 0x000000ff0800720c */ /* 0x000fe20003f06270 */
[----:B------:R-:W-:Y:S02]  /*0a50*/  IMAD R33, R2, R7, R33 ;  /* 0x0000000702217224 */ /* 0x000fe400078e0221 */
[----:B------:R-:W-:Y:S01]  /*0a60*/  IMAD.HI.U32 R6, R4, R9, RZ ;  /* 0x0000000904067227 */ /* 0x000fe200078e00ff */
[----:B------:R-:W-:Y:S02]  /*0a70*/  @!P6 IADD3 R36, PT, PT, R36, -R2, RZ ;  /* 0x800000022424e210 */ /* 0x000fe40007ffe0ff */
[----:B------:R-:W-:Y:S01]  /*0a80*/  ISETP.GT.U32.AND P6, PT, R2, R33, PT ;  /* 0x000000210200720c */ /* 0x000fe20003fc4070 */
[----:B------:R-:W-:Y:S01]  /*0a90*/  VIADD R8, R247, 0x7 ;  /* 0x00000007f7087836 */ /* 0x000fe20000000000 */
[----:B------:R-:W-:Y:S01]  /*0aa0*/  IADD3 R6, PT, PT, -R6, RZ, RZ ;  /* 0x000000ff06067210 */ /* 0x000fe20007ffe1ff */
[----:B------:R-:W-:Y:S01]  /*0ab0*/  @!P5 IMAD.IADD R34, R34, 0x1, -R2 ;  /* 0x000000012222d824 */ /* 0x000fe200078e0a02 */
[----:B------:R-:W-:Y:S01]  /*0ac0*/  ISETP.GE.AND P5, PT, R11, RZ, PT ;  /* 0x000000ff0b00720c */ /* 0x000fe20003fa6270 */
[----:B------:R-:W-:Y:S01]  /*0ad0*/  @!P3 IMAD.MOV R243, RZ, RZ, -R243 ;  /* 0x000000fffff3b224 */ /* 0x000fe200078e0af3 */
[----:B------:R-:W-:Y:S01]  /*0ae0*/  IABS R11, R8 ;  /* 0x00000008000b7213 */ /* 0x000fe20000000000 */
[C---:B------:R-:W-:Y:S01]  /*0af0*/  IMAD R32, R2.reuse, R6, R9 ;  /* 0x0000000602207224 */ /* 0x040fe200078e0209 */
[----:B------:R-:W-:Y:S01]  /*0b00*/  ISETP.GT.U32.AND P3, PT, R2, R34, PT ;  /* 0x000000220200720c */ /* 0x000fe20003f64070 */
[----:B------:R-:W-:Y:S01]  /*0b10*/  VIADD R10, R247, 0x6 ;  /* 0x00000006f70a7836 */ /* 0x000fe20000000000 */
[----:B------:R-:W-:Y:S01]  /*0b20*/  @!P2 IADD3 R36, PT, PT, -R36, RZ, RZ ;  /* 0x000000ff2424a210 */ /* 0x000fe20007ffe1ff */
[----:B------:R-:W-:Y:S01]  /*0b30*/  IMAD.HI.U32 R6, R4, R11, RZ ;  /* 0x0000000b04067227 */ /* 0x000fe200078e00ff */
[----:B------:R-:W-:-:S02]  /*0b40*/  ISETP.GT.U32.AND P2, PT, R2, R32, PT ;  /* 0x000000200200720c */ /* 0x000fc40003f44070 */
[----:B------:R-:W-:Y:S01]  /*0b50*/  IABS R31, R10 ;  /* 0x0000000a001f7213 */ /* 0x000fe20000000000 */
[----:B------:R-:W-:Y:S02]  /*0b60*/  IMAD.MOV R6, RZ, RZ, -R6 ;  /* 0x000000ffff067224 */ /* 0x000fe400078e0a06 */
[--C-:B------:R-:W-:Y:S02]  /*0b70*/  @!P6 IMAD.IADD R33, R33, 0x1, -R2.reuse ;  /* 0x000000012121e824 */ /* 0x100fe400078e0a02 */
[----:B------:R-:W-:Y:S02]  /*0b80*/  IMAD R30, R2, R6, R11 ;  /* 0x00000006021e7224 */ /* 0x000fe400078e020b */
[----:B------:R-:W-:Y:S01]  /*0b90*/  @!P3 IMAD.IADD R34, R34, 0x1, -R2 ;  /* 0x000000012222b824 */ /* 0x000fe200078e0a02 */
[----:B------:R-:W-:Y:S01]  /*0ba0*/  ISETP.GT.U32.AND P6, PT, R2, R33, PT ;  /* 0x000000210200720c */ /* 0x000fe20003fc4070 */
[----:B------:R-:W-:Y:S02]  /*0bb0*/  IMAD.HI.U32 R7, R4, R31, RZ ;  /* 0x0000001f04077227 */ /* 0x000fe400078e00ff */
[----:B------:R-:W-:-:S02]  /*0bc0*/  @!P2 IADD3 R32, PT, PT, R32, -R2, RZ ;  /* 0x800000022020a210 */ /* 0x000fc40007ffe0ff */
[----:B------:R-:W-:Y:S01]  /*0bd0*/  @!P1 IMAD.MOV R34, RZ, RZ, -R34 ;  /* 0x000000ffff229224 */ /* 0x000fe200078e0a22 */
[C---:B------:R-:W-:Y:S01]  /*0be0*/  ISETP.GT.U32.AND P1, PT, R2.reuse, R30, PT ;  /* 0x0000001e0200720c */ /* 0x040fe20003f24070 */
[----:B------:R-:W-:Y:S01]  /*0bf0*/  IMAD.MOV R7, RZ, RZ, -R7 ;  /* 0x000000ffff077224 */ /* 0x000fe200078e0a07 */
[----:B------:R-:W-:Y:S01]  /*0c00*/  ISETP.GT.U32.AND P2, PT, R2, R32, PT ;  /* 0x000000200200720c */ /* 0x000fe20003f44070 */
[----:B------:R-:W-:Y:S01]  /*0c10*/  @!P4 IMAD.MOV R35, RZ, RZ, -R35 ;  /* 0x000000ffff23c224 */ /* 0x000fe200078e0a23 */
[----:B------:R-:W-:Y:S01]  /*0c20*/  ISETP.GE.AND P4, PT, R10, RZ, PT ;  /* 0x000000ff0a00720c */ /* 0x000fe20003f86270 */
[C---:B------:R-:W-:Y:S02]  /*0c30*/  IMAD R31, R2.reuse, R7, R31 ;  /* 0x00000007021f7224 */ /* 0x040fe400078e021f */
[----:B------:R-:W-:Y:S01]  /*0c40*/  VIADD R10, R247, 0x9 ;  /* 0x00000009f70a7836 */ /* 0x000fe20000000000 */
[----:B------:R-:W-:Y:S01]  /*0c50*/  @!P6 IADD3 R33, PT, PT, R33, -R2, RZ ;  /* 0x800000022121e210 */ /* 0x000fe20007ffe0ff */
[C---:B------:R-:W-:Y:S01]  /*0c60*/  VIADD R7, R247.reuse, 0x8 ;  /* 0x00000008f7077836 */ /* 0x040fe20000000000 */
[----:B------:R-:W-:Y:S01]  /*0c70*/  ISETP.GT.U32.AND P3, PT, R2, R31, PT ;  /* 0x0000001f0200720c */ /* 0x000fe20003f64070 */
[----:B------:R-:W-:Y:S01]  /*0c80*/  VIADD R11, R247, 0xa ;  /* 0x0000000af70b7836 */ /* 0x000fe20000000000 */
[----:B------:R-:W-:Y:S01]  /*0c90*/  IABS R9, R10 ;  /* 0x0000000a00097213 */ /* 0x000fe20000000000 */
[----:B------:R-:W-:Y:S01]  /*0ca0*/  @!P1 IMAD.IADD R30, R30, 0x1, -R2 ;  /* 0x000000011e1e9824 */ /* 0x000fe200078e0a02 */
[----:B------:R-:W-:Y:S01]  /*0cb0*/  IABS R29, R7 ;  /* 0x00000007001d7213 */ /* 0x000fe20000000000 */
[----:B------:R-:W-:Y:S01]  /*0cc0*/  @!P0 IMAD.MOV R33, RZ, RZ, -R33 ;  /* 0x000000ffff218224 */ /* 0x000fe200078e0a21 */
[----:B------:R-:W-:Y:S01]  /*0cd0*/  ISETP.GE.AND P0, PT, R7, RZ, PT ;  /* 0x000000ff0700720c */ /* 0x000fe20003f06270 */
[----:B------:R-:W-:Y:S01]  /*0ce0*/  IMAD.HI.U32 R7, R4, R9, RZ ;  /* 0x0000000904077227 */ /* 0x000fe200078e00ff */
[----:B------:R-:W-:-:S02]  /*0cf0*/  ISETP.GT.U32.AND P1, PT, R2, R30, PT ;  /* 0x0000001e0200720c */ /* 0x000fc40003f24070 */
[-C--:B------:R-:W-:Y:S01]  /*0d00*/  @!P2 IADD3 R32, PT, PT, R32, -R2.reuse, RZ ;  /* 0x800000022020a210 */ /* 0x080fe20007ffe0ff */
[----:B------:R-:W-:Y:S01]  /*0d10*/  IMAD.MOV R7, RZ, RZ, -R7 ;  /* 0x000000ffff077224 */ /* 0x000fe200078e0a07 */
[----:B------:R-:W-:Y:S01]  /*0d20*/  IABS R27, R11 ;  /* 0x0000000b001b7213 */ /* 0x000fe20000000000 */
[----:B------:R-:W-:Y:S01]  /*0d30*/  @!P3 IMAD.IADD R31, R31, 0x1, -R2 ;  /* 0x000000011f1fb824 */ /* 0x000fe200078e0a02 */
[----:B------:R-:W-:Y:S01]  /*0d40*/  @!P5 IADD3 R32, PT, PT, -R32, RZ, RZ ;  /* 0x000000ff2020d210 */ /* 0x000fe20007ffe1ff */
[----:B------:R-:W-:Y:S01]  /*0d50*/  IMAD.HI.U32 R6, R4, R29, RZ ;  /* 0x0000001d04067227 */ /* 0x000fe200078e00ff */
[----:B------:R-:W-:Y:S02]  /*0d60*/  ISETP.GE.AND P6, PT, R8, RZ, PT ;  /* 0x000000ff0800720c */ /* 0x000fe40003fc6270 */
[C---:B------:R-:W-:Y:S01]  /*0d70*/  ISETP.GT.U32.AND P3, PT, R2.reuse, R31, PT ;  /* 0x0000001f0200720c */ /* 0x040fe20003f64070 */
[----:B------:R-:W-:Y:S01]  /*0d80*/  IMAD R28, R2, R7, R9 ;  /* 0x00000007021c7224 */ /* 0x000fe200078e0209 */
[----:B------:R-:W-:Y:S01]  /*0d90*/  ISETP.GE.AND P2, PT, R10, RZ, PT ;  /* 0x000000ff0a00720c */ /* 0x000fe20003f46270 */
[----:B------:R-:W-:Y:S01]  /*0da0*/  IMAD.MOV R6, RZ, RZ, -R6 ;  /* 0x000000ffff067224 */ /* 0x000fe200078e0a06 */
[----:B------:R-:W-:Y:S01]  /*0db0*/  @!P1 IADD3 R30, PT, PT, R30, -R2, RZ ;  /* 0x800000021e1e9210 */ /* 0x000fe20007ffe0ff */
[----:B------:R-:W-:Y:S01]  /*0dc0*/  IMAD.HI.U32 R8, R4, R27, RZ ;  /* 0x0000001b04087227 */ /* 0x000fe200078e00ff */
[----:B------:R-:W-:-:S03]  /*0dd0*/  ISETP.GT.U32.AND P1, PT, R2, R28, PT ;  /* 0x0000001c0200720c */ /* 0x000fc60003f24070 */
[C---:B------:R-:W-:Y:S02]  /*0de0*/  IMAD R29, R2.reuse, R6, R29 ;  /* 0x00000006021d7224 */ /* 0x040fe400078e021d */
[----:B------:R-:W-:Y:S02]  /*0df0*/  VIADD R6, R247, 0xb ;  /* 0x0000000bf7067836 */ /* 0x000fe40000000000 */
[----:B------:R-:W-:Y:S01]  /*0e00*/  @!P3 IADD3 R31, PT, PT, R31, -R2, RZ ;  /* 0x800000021f1fb210 */ /* 0x000fe20007ffe0ff */
[----:B------:R-:W-:Y:S01]  /*0e10*/  VIADD R10, R247, 0xc ;  /* 0x0000000cf70a7836 */ /* 0x000fe20000000000 */
[----:B------:R-:W-:Y:S01]  /*0e20*/  ISETP.GT.U32.AND P5, PT, R2, R29, PT ;  /* 0x0000001d0200720c */ /* 0x000fe20003fa4070 */
[----:B------:R-:W-:Y:S01]  /*0e30*/  IMAD.MOV R8, RZ, RZ, -R8 ;  /* 0x000000ffff087224 */ /* 0x000fe200078e0a08 */
[----:B------:R-:W-:Y:S01]  /*0e40*/  ISETP.GE.AND P3, PT, R11, RZ, PT ;  /* 0x000000ff0b00720c */ /* 0x000fe20003f66270 */
[----:B------:R-:W-:Y:S01]  /*0e50*/  @!P4 IMAD.MOV R31, RZ, RZ, -R31 ;  /* 0x000000ffff1fc224 */ /* 0x000fe200078e0a1f */
[----:B------:R-:W-:Y:S01]  /*0e60*/  IABS R11, R6 ;  /* 0x00000006000b7213 */ /* 0x000fe20000000000 */
[----:B------:R-:W-:Y:S01]  /*0e70*/  @!P1 IMAD.IADD R28, R28, 0x1, -R2 ;  /* 0x000000011c1c9824 */ /* 0x000fe200078e0a02 */
[----:B------:R-:W-:Y:S01]  /*0e80*/  IABS R25, R10 ;  /* 0x0000000a00197213 */ /* 0x000fe20000000000 */
[----:B------:R-:W-:Y:S01]  /*0e90*/  IMAD R27, R2, R8, R27 ;  /* 0x00000008021b7224 */ /* 0x000fe200078e021b */
[----:B------:R-:W-:Y:S01]  /*0ea0*/  ISETP.GE.AND P4, PT, R6, RZ, PT ;  /* 0x000000ff0600720c */ /* 0x000fe20003f86270 */
[----:B------:R-:W-:Y:S01]  /*0eb0*/  IMAD.HI.U32 R6, R4, R11, RZ ;  /* 0x0000000b04067227 */ /* 0x000fe200078e00ff */
[----:B------:R-:W-:-:S03]  /*0ec0*/  ISETP.GT.U32.AND P1, PT, R2, R28, PT ;  /* 0x0000001c0200720c */ /* 0x000fc60003f24070 */
[----:B------:R-:W-:Y:S02]  /*0ed0*/  @!P5 IMAD.IADD R29, R29, 0x1, -R2 ;  /* 0x000000011d1dd824 */ /* 0x000fe400078e0a02 */
[----:B------:R-:W-:-:S03]  /*0ee0*/  IMAD.HI.U32 R7, R4, R25, RZ ;  /* 0x0000001904077227 */ /* 0x000fc600078e00ff */
[C---:B------:R-:W-:Y:S01]  /*0ef0*/  ISETP.GT.U32.AND P5, PT, R2.reuse, R29, PT ;  /* 0x0000001d0200720c */ /* 0x040fe20003fa4070 */
[----:B------:R-:W-:Y:S01]  /*0f00*/  @!P6 IMAD.MOV R30, RZ, RZ, -R30 ;  /* 0x000000ffff1ee224 */ /* 0x000fe200078e0a1e */
[----:B------:R-:W-:Y:S01]  /*0f10*/  ISETP.GT.U32.AND P6, PT, R2, R27, PT ;  /* 0x0000001b0200720c */ /* 0x000fe20003fc4070 */
[----:B------:R-:W-:Y:S01]  /*0f20*/  IMAD.MOV R6, RZ, RZ, -R6 ;  /* 0x000000ffff067224 */ /* 0x000fe200078e0a06 */
[----:B------:R-:W-:Y:S01]  /*0f30*/  IADD3 R7, PT, PT, -R7, RZ, RZ ;  /* 0x000000ff07077210 */ /* 0x000fe20007ffe1ff */
[----:B------:R-:W-:Y:S02]  /*0f40*/  IMAD.IADD R5, R12, 0x1, R5 ;  /* 0x000000010c057824 */ /* 0x000fe400078e0205 */
[C---:B------:R-:W-:Y:S02]  /*0f50*/  VIADD R12, R247.reuse, 0xd ;  /* 0x0000000df70c7836 */ /* 0x040fe40000000000 */
[----:B------:R-:W-:Y:S01]  /*0f60*/  VIADD R14, R247, 0xe ;  /* 0x0000000ef70e7836 */ /* 0x000fe20000000000 */
[----:B------:R-:W-:Y:S01]  /*0f70*/  LEA R56, R5, R72, 0x7 ;  /* 0x0000004805387211 */ /* 0x000fe200078e38ff */
[----:B------:R-:W-:Y:S01]  /*0f80*/  IMAD R26, R2, R6, R11 ;  /* 0x00000006021a7224 */ /* 0x000fe200078e020b */
[----:B------:R-:W-:Y:S01]  /*0f90*/  IABS R13, R12 ;  /* 0x0000000c000d7213 */ /* 0x000fe20000000000 */
[--C-:B------:R-:W-:Y:S01]  /*0fa0*/  @!P1 IMAD.IADD R28, R28, 0x1, -R2.reuse ;  /* 0x000000011c1c9824 */ /* 0x100fe200078e0a02 */
[----:B------:R-:W-:Y:S01]  /*0fb0*/  IABS R21, R14 ;  /* 0x0000000e00157213 */ /* 0x000fe20000000000 */
[C---:B------:R-:W-:Y:S01]  /*0fc0*/  IMAD R25, R2.reuse, R7, R25 ;  /* 0x0000000702197224 */ /* 0x040fe200078e0219 */
[----:B------:R-:W-:Y:S01]  /*0fd0*/  ISETP.GT.U32.AND P1, PT, R2, R26, PT ;  /* 0x0000001a0200720c */ /* 0x000fe20003f24070 */
[----:B------:R-:W-:Y:S01]  /*0fe0*/  IMAD.HI.U32 R8, R4, R13, RZ ;  /* 0x0000000d04087227 */ /* 0x000fe200078e00ff */
[----:B------:R-:W-:Y:S01]  /*0ff0*/  @!P5 IADD3 R29, PT, PT, R29, -R2, RZ ;  /* 0x800000021d1dd210 */ /* 0x000fe20007ffe0ff */
[----:B------:R-:W-:Y:S01]  /*1000*/  STL [R1+0x250], R56 ;  /* 0x0002503801007387 */ /* 0x000fe20000100800 */
[----:B------:R-:W-:Y:S01]  /*1010*/  ISETP.GE.AND P5, PT, R10, RZ, PT ;  /* 0x000000ff0a00720c */ /* 0x000fe20003fa6270 */
[----:B------:R-:W-:Y:S01]  /*1020*/  @!P6 IMAD.IADD R27, R27, 0x1, -R2 ;  /* 0x000000011b1be824 */ /* 0x000fe200078e0a02 */
[----:B------:R-:W-:Y:S01]  /*1030*/  ISETP.GT.U32.AND P6, PT, R2, R25, PT ;  /* 0x000000190200720c */ /* 0x000fe20003fc4070 */
[----:B------:R-:W-:Y:S01]  /*1040*/  IMAD.HI.U32 R9, R4, R21, RZ ;  /* 0x0000001504097227 */ /* 0x000fe200078e00ff */
[----:B------:R-:W-:-:S02]  /*1050*/  @!P2 IADD3 R28, PT, PT, -R28, RZ, RZ ;  /* 0x000000ff1c1ca210 */ /* 0x000fc40007ffe1ff */
[----:B------:R-:W-:Y:S01]  /*1060*/  IABS R11, R15 ;  /* 0x0000000f000b7213 */ /* 0x000fe20000000000 */
[----:B------:R-:W-:Y:S02]  /*1070*/  IMAD.MOV R8, RZ, RZ, -R8 ;  /* 0x000000ffff087224 */ /* 0x000fe400078e0a08 */
[----:B------:R-:W-:Y:S02]  /*1080*/  IMAD.MOV R9, RZ, RZ, -R9 ;  /* 0x000000ffff097224 */ /* 0x000fe400078e0a09 */
[C---:B------:R-:W-:Y:S02]  /*1090*/  VIADD R10, R247.reuse, 0xf ;  /* 0x0000000ff70a7836 */ /* 0x040fe40000000000 */
[C---:B------:R-:W-:Y:S02]  /*10a0*/  IMAD R24, R2.reuse, R8, R13 ;  /* 0x0000000802187224 */ /* 0x040fe400078e020d */
[----:B------:R-:W-:Y:S01]  /*10b0*/  IMAD R21, R2, R9, R21 ;  /* 0x0000000902157224 */ /* 0x000fe200078e0215 */
[----:B------:R-:W-:Y:S01]  /*10c0*/  IABS R9, R10 ;  /* 0x0000000a00097213 */ /* 0x000fe20000000000 */
[----:B------:R-:W-:Y:S01]  /*10d0*/  VIADD R13, R247, 0x10 ;  /* 0x00000010f70d7836 */ /* 0x000fe20000000000 */
[----:B------:R-:W-:Y:S01]  /*10e0*/  @!P6 IADD3 R25, PT, PT, R25, -R2, RZ ;  /* 0x800000021919e210 */ /* 0x000fe20007ffe0ff */
[----:B------:R-:W-:Y:S01]  /*10f0*/  @!P1 IMAD.IADD R26, R26, 0x1, -R2 ;  /* 0x000000011a1a9824 */ /* 0x000fe200078e0a02 */
[----:B------:R-:W-:Y:S01]  /*1100*/  ISETP.GT.U32.AND P1, PT, R2, R27, PT ;  /* 0x0000001b0200720c */ /* 0x000fe20003f24070 */
[----:B------:R-:W-:Y:S01]  /*1110*/  @!P0 IMAD.MOV R29, RZ, RZ, -R29 ;  /* 0x000000ffff1d8224 */ /* 0x000fe200078e0a1d */
[----:B------:R-:W-:Y:S01]  /*1120*/  IABS R19, R13 ;  /* 0x0000000d00137213 */ /* 0x000fe20000000000 */
[----:B------:R-:W-:Y:S01]  /*1130*/  IMAD.HI.U32 R6, R4, R9, RZ ;  /* 0x0000000904067227 */ /* 0x000fe200078e00ff */
[----:B------:R-:W-:-:S02]  /*1140*/  ISETP.GT.U32.AND P0, PT, R2, R26, PT ;  /* 0x0000001a0200720c */ /* 0x000fc40003f04070 */
[----:B------:R-:W-:Y:S01]  /*1150*/  ISETP.GT.U32.AND P6, PT, R2, R25, PT ;  /* 0x000000190200720c */ /* 0x000fe20003fc4070 */
[----:B------:R-:W-:Y:S01]  /*1160*/  IMAD.HI.U32 R7, R4, R19, RZ ;  /* 0x0000001304077227 */ /* 0x000fe200078e00ff */
[----:B------:R-:W-:-:S03]  /*1170*/  ISETP.GT.U32.AND P2, PT, R2, R24, PT ;  /* 0x000000180200720c */ /* 0x000fc60003f44070 */
[----:B------:R-:W-:Y:S02]  /*1180*/  IMAD.MOV R6, RZ, RZ, -R6 ;  /* 0x000000ffff067224 */ /* 0x000fe400078e0a06 */
[----:B------:R-:W-:Y:S02]  /*1190*/  IMAD.MOV R8, RZ, RZ, -R7 ;  /* 0x000000ffff087224 */ /* 0x000fe400078e0a07 */
[--C-:B------:R-:W-:Y:S01]  /*11a0*/  @!P1 IMAD.IADD R27, R27, 0x1, -R2.reuse ;  /* 0x000000011b1b9824 */ /* 0x100fe200078e0a02 */
[C---:B------:R-:W-:Y:S01]  /*11b0*/  ISETP.GT.U32.AND P1, PT, R2.reuse, R21, PT ;  /* 0x000000150200720c */ /* 0x040fe20003f24070 */
[C---:B------:R-:W-:Y:S02]  /*11c0*/  IMAD R20, R2.reuse, R6, R9 ;  /* 0x0000000602147224 */ /* 0x040fe400078e0209 */
[----:B------:R-:W-:Y:S01]  /*11d0*/  IMAD R19, R2, R8, R19 ;  /* 0x0000000802137224 */ /* 0x000fe200078e0213 */
[----:B------:R-:W-:Y:S01]  /*11e0*/  @!P3 IADD3 R27, PT, PT, -R27, RZ, RZ ;  /* 0x000000ff1b1bb210 */ /* 0x000fe20007ffe1ff */
[--C-:B------:R-:W-:Y:S01]  /*11f0*/  @!P0 IMAD.IADD R26, R26, 0x1, -R2.reuse ;  /* 0x000000011a1a8824 */ /* 0x100fe200078e0a02 */
[C---:B------:R-:W-:Y:S01]  /*1200*/  ISETP.GT.U32.AND P0, PT, R2.reuse, R20, PT ;  /* 0x000000140200720c */ /* 0x040fe20003f04070 */
[C---:B------:R-:W-:Y:S01]  /*1210*/  VIADD R16, R247.reuse, 0x12 ;  /* 0x00000012f7107836 */ /* 0x040fe20000000000 */
[----:B------:R-:W-:Y:S01]  /*1220*/  IADD3 R8, PT, PT, R247, 0x13, RZ ;  /* 0x00000013f7087810 */ /* 0x000fe20007ffe0ff */
[--C-:B------:R-:W-:Y:S01]  /*1230*/  @!P6 IMAD.IADD R25, R25, 0x1, -R2.reuse ;  /* 0x000000011919e824 */ /* 0x100fe200078e0a02 */
[----:B------:R-:W-:Y:S01]  /*1240*/  ISETP.GT.U32.AND P6, PT, R2, R19, PT ;  /* 0x000000130200720c */ /* 0x000fe20003fc4070 */
[--C-:B------:R-:W-:Y:S01]  /*1250*/  @!P2 IMAD.IADD R24, R24, 0x1, -R2.reuse ;  /* 0x000000011818a824 */ /* 0x100fe200078e0a02 */
[----:B------:R-:W-:Y:S01]  /*1260*/  IABS R69, R16 ;  /* 0x0000001000457213 */ /* 0x000fe20000000000 */
[----:B------:R-:W-:Y:S01]  /*1270*/  @!P1 IMAD.IADD R21, R21, 0x1, -R2 ;  /* 0x0000000115159824 */ /* 0x000fe200078e0a02 */
[----:B------:R-:W-:Y:S01]  /*1280*/  IABS R9, R8 ;  /* 0x0000000800097213 */ /* 0x000fe20000000000 */
[----:B------:R-:W-:Y:S01]  /*1290*/  IMAD.HI.U32 R6, R4, R11, RZ ;  /* 0x0000000b04067227 */ /* 0x000fe200078e00ff */
[----:B------:R-:W-:-:S02]  /*12a0*/  ISETP.GE.AND P2, PT, R12, RZ, PT ;  /* 0x000000ff0c00720c */ /* 0x000fc40003f46270 */
[----:B------:R-:W-:Y:S01]  /*12b0*/  ISETP.GT.U32.AND P3, PT, R2, R21, PT ;  /* 0x000000150200720c */ /* 0x000fe20003f64070 */
[----:B------:R-:W-:Y:S01]  /*12c0*/  IMAD.HI.U32 R7, R4, R69, RZ ;  /* 0x0000004504077227 */ /* 0x000fe200078e00ff */
[----:B------:R-:W-:-:S03]  /*12d0*/  ISETP.GE.AND P1, PT, R14, RZ, PT ;  /* 0x000000ff0e00720c */ /* 0x000fc60003f26270 */
[--C-:B------:R-:W-:Y:S01]  /*12e0*/  @!P0 IMAD.IADD R20, R20, 0x1, -R2.reuse ;  /* 0x0000000114148824 */ /* 0x100fe200078e0a02 */
[C---:B------:R-:W-:Y:S01]  /*12f0*/  ISETP.GT.U32.AND P0, PT, R2.reuse, R24, PT ;  /* 0x000000180200720c */ /* 0x040fe20003f04070 */
[----:B------:R-:W-:Y:S01]  /*1300*/  @!P6 IMAD.IADD R19, R19, 0x1, -R2 ;  /* 0x000000011313e824 */ /* 0x000fe200078e0a02 */
[----:B------:R-:W-:Y:S01]  /*1310*/  IADD3 R7, PT, PT, -R7, RZ, RZ ;  /* 0x000000ff07077210 */ /* 0x000fe20007ffe1ff */
[----:B------:R-:W-:Y:S01]  /*1320*/  IMAD.MOV R6, RZ, RZ, -R6 ;  /* 0x000000ffff067224 */ /* 0x000fe200078e0a06 */
[C---:B------:R-:W-:Y:S01]  /*1330*/  ISETP.GT.U32.AND P6, PT, R2.reuse, R20, PT ;  /* 0x000000140200720c */ /* 0x040fe20003fc4070 */
[----:B------:R-:W-:Y:S01]  /*1340*/  @!P4 IMAD.MOV R26, RZ, RZ, -R26 ;  /* 0x000000ffff1ac224 */ /* 0x000fe200078e0a1a */
[C---:B------:R-:W-:Y:S01]  /*1350*/  ISETP.GT.U32.AND P4, PT, R2.reuse, R19, PT ;  /* 0x000000130200720c */ /* 0x040fe20003f84070 */
[C---:B------:R-:W-:Y:S01]  /*1360*/  IMAD R68, R2.reuse, R6, R11 ;  /* 0x0000000602447224 */ /* 0x040fe200078e020b */
[----:B------:R-:W-:Y:S01]  /*1370*/  @!P3 IADD3 R21, PT, PT, R21, -R2, RZ ;  /* 0x800000021515b210 */ /* 0x000fe20007ffe0ff */
[----:B------:R-:W-:-:S02]  /*1380*/  IMAD R69, R2, R7, R69 ;  /* 0x0000000702457224 */ /* 0x000fc400078e0245 */
[----:B------:R-:W-:Y:S01]  /*1390*/  VIADD R11, R247, 0x14 ;  /* 0x00000014f70b7836 */ /* 0x000fe20000000000 */
[----:B------:R-:W-:Y:S01]  /*13a0*/  @!P1 IADD3 R21, PT, PT, -R21, RZ, RZ ;  /* 0x000000ff15159210 */ /* 0x000fe20007ffe1ff */
[--C-:B------:R-:W-:Y:S01]  /*13b0*/  @!P0 IMAD.IADD R24, R24, 0x1, -R2.reuse ;  /* 0x0000000118188824 */ /* 0x100fe200078e0a02 */
[----:B------:R-:W-:Y:S01]  /*13c0*/  ISETP.GE.AND P0, PT, R10, RZ, PT ;  /* 0x000000ff0a00720c */ /* 0x000fe20003f06270 */
[----:B------:R-:W-:Y:S01]  /*13d0*/  IMAD.HI.U32 R6, R4, R9, RZ ;  /* 0x0000000904067227 */ /* 0x000fe200078e00ff */
[----:B------:R-:W-:Y:S02]  /*13e0*/  IABS R17, R11 ;  /* 0x0000000b00117213 */ /* 0x000fe40000000000 */
[----:B------:R-:W-:Y:S01]  /*13f0*/  ISETP.GT.U32.AND P3, PT, R2, R69, PT ;  /* 0x000000450200720c */ /* 0x000fe20003f64070 */
[----:B------:R-:W-:Y:S01]  /*1400*/  @!P6 IMAD.IADD R20, R20, 0x1, -R2 ;  /* 0x000000011414e824 */ /* 0x000fe200078e0a02 */
[----:B------:R-:W-:Y:S01]  /*1410*/  ISETP.GE.AND P6, PT, R13, RZ, PT ;  /* 0x000000ff0d00720c */ /* 0x000fe20003fc6270 */
[----:B------:R-:W-:Y:S01]  /*1420*/  @!P5 IMAD.MOV R25, RZ, RZ, -R25 ;  /* 0x000000ffff19d224 */ /* 0x000fe200078e0a19 */
[----:B------:R-:W-:Y:S01]  /*1430*/  IADD3 R6, PT, PT, -R6, RZ, RZ ;  /* 0x000000ff06067210 */ /* 0x000fe20007ffe1ff */
[----:B------:R-:W-:Y:S01]  /*1440*/  IMAD.HI.U32 R7, R4, R17, RZ ;  /* 0x0000001104077227 */ /* 0x000fe200078e00ff */
[----:B------:R-:W-:-:S02]  /*1450*/  ISETP.GT.U32.AND P5, PT, R2, R68, PT ;  /* 0x000000440200720c */ /* 0x000fc40003fa4070 */
[----:B------:R-:W-:Y:S01]  /*1460*/  ISETP.GE.AND P1, PT, R8, RZ, PT ;  /* 0x000000ff0800720c */ /* 0x000fe20003f26270 */
[----:B------:R-:W-:Y:S02]  /*1470*/  IMAD.MOV R7, RZ, RZ, -R7 ;  /* 0x000000ffff077224 */ /* 0x000fe400078e0a07 */
[C---:B------:R-:W-:Y:S02]  /*1480*/  IMAD R18, R2.reuse, R6, R9 ;  /* 0x0000000602127224 */ /* 0x040fe400078e0209 */
[--C-:B------:R-:W-:Y:S01]  /*1490*/  @!P4 IMAD.IADD R19, R19, 0x1, -R2.reuse ;  /* 0x000000011313c824 */ /* 0x100fe200078e0a02 */
[----:B------:R-:W-:Y:S01]  /*14a0*/  ISETP.GE.AND P4, PT, R15, RZ, PT ;  /* 0x000000ff0f00720c */ /* 0x000fe20003f86270 */
[----:B------:R-:W-:Y:S02]  /*14b0*/  @!P3 IMAD.IADD R69, R69, 0x1, -R2 ;  /* 0x000000014545b824 */ /* 0x000fe400078e0a02 */
[C---:B------:R-:W-:Y:S01]  /*14c0*/  IMAD R17, R2.reuse, R7, R17 ;  /* 0x0000000702117224 */ /* 0x040fe200078e0211 */
[----:B------:R-:W-:Y:S01]  /*14d0*/  @!P6 IADD3 R19, PT, PT, -R19, RZ, RZ ;  /* 0x000000ff1313e210 */ /* 0x000fe20007ffe1ff */
[----:B------:R-:W-:Y:S01]  /*14e0*/  @!P0 IMAD.MOV R20, RZ, RZ, -R20 ;  /* 0x000000ffff148224 */ /* 0x000fe200078e0a14 */
[C---:B------:R-:W-:Y:S01]  /*14f0*/  ISETP.GT.U32.AND P0, PT, R2.reuse, R18, PT ;  /* 0x000000120200720c */ /* 0x040fe20003f04070 */
[----:B------:R-:W-:Y:S01]  /*1500*/  @!P2 IMAD.MOV R24, RZ, RZ, -R24 ;  /* 0x000000ffff18a224 */ /* 0x000fe200078e0a18 */
[----:B------:R-:W-:Y:S01]  /*1510*/  ISETP.GT.U32.AND P2, PT, R2, R69, PT ;  /* 0x000000450200720c */ /* 0x000fe20003f44070 */
[--C-:B------:R-:W-:Y:S01]  /*1520*/  @!P5 IMAD.IADD R68, R68, 0x1, -R2.reuse ;  /* 0x000000014444d824 */ /* 0x100fe200078e0a02 */
[----:B------:R-:W-:Y:S01]  /*1530*/  ISETP.GT.U32.AND P6, PT, R2, R17, PT ;  /* 0x000000110200720c */ /* 0x000fe20003fc4070 */
[C---:B------:R-:W-:Y:S01]  /*1540*/  VIADD R6, R247.reuse, 0x15 ;  /* 0x00000015f7067836 */ /* 0x040fe20000000000 */
[----:B------:R-:W-:Y:S01]  /*1550*/  ISETP.GE.AND P5, PT, R16, RZ, PT ;  /* 0x000000ff1000720c */ /* 0x000fe20003fa6270 */
[C---:B------:R-:W-:Y:S01]  /*1560*/  VIADD R7, R247.reuse, 0x16 ;  /* 0x00000016f7077836 */ /* 0x040fe20000000000 */
[----:B------:R-:W-:Y:S01]  /*1570*/  ISETP.GT.U32.AND P3, PT, R2, R68, PT ;  /* 0x000000440200720c */ /* 0x000fe20003f64070 */
[C---:B------:R-:W-:Y:S01]  /*1580*/  VIADD R8, R247.reuse, 0x17 ;  /* 0x00000017f7087836 */ /* 0x040fe20000000000 */
[----:B------:R-:W-:Y:S01]  /*1590*/  IABS R9, R6 ;  /* 0x0000000600097213 */ /* 0x000fe20000000000 */
[----:B------:R-:W-:Y:S01]  /*15a0*/  VIADD R37, R247, 0x1b ;  /* 0x0000001bf7257836 */ /* 0x000fe20000000000 */
[----:B------:R-:W-:Y:S01]  /*15b0*/  IABS R15, R7 ;  /* 0x00000007000f7213 */ /* 0x000fe20000000000 */
[--C-:B------:R-:W-:Y:S01]  /*15c0*/  @!P0 IMAD.IADD R18, R18, 0x1, -R2.reuse ;  /* 0x0000000112128824 */ /* 0x100fe200078e0a02 */
[----:B------:R-:W-:Y:S01]  /*15d0*/  ISETP.GE.AND P0, PT, R7, RZ, PT ;  /* 0x000000ff0700720c */ /* 0x000fe20003f06270 */
[----:B------:R-:W-:Y:S01]  /*15e0*/  @!P2 IMAD.IADD R69, R69, 0x1, -R2 ;  /* 0x000000014545a824 */ /* 0x000fe200078e0a02 */
[----:B------:R-:W-:Y:S01]  /*15f0*/  ISETP.GE.AND P2, PT, R6, RZ, PT ;  /* 0x000000ff0600720c */ /* 0x000fe20003f46270 */
[----:B------:R-:W-:Y:S01]  /*1600*/  IMAD.HI.U32 R6, R4, R9, RZ ;  /* 0x0000000904067227 */ /* 0x000fe200078e00ff */
[----:B------:R-:W-:-:S02]  /*1610*/  @!P6 IADD3 R17, PT, PT, R17, -R2, RZ ;  /* 0x800000021111e210 */ /* 0x000fc40007ffe0ff */
[----:B------:R-:W-:Y:S01]  /*1620*/  ISETP.GT.U32.AND P6, PT, R2, R18, PT ;  /* 0x000000120200720c */ /* 0x000fe20003fc4070 */
[----:B------:R-:W-:Y:S01]  /*1630*/  @!P3 IMAD.IADD R68, R68, 0x1, -R2 ;  /* 0x000000014444b824 */ /* 0x000fe200078e0a02 */
[----:B------:R-:W-:Y:S01]  /*1640*/  ISETP.GE.AND P3, PT, R11, RZ, PT ;  /* 0x000000ff0b00720c */ /* 0x000fe20003f66270 */
[----:B------:R-:W-:Y:S01]  /*1650*/  IMAD.MOV R6, RZ, RZ, -R6 ;  /* 0x000000ffff067224 */ /* 0x000fe200078e0a06 */
[----:B------:R-:W-:Y:S01]  /*1660*/  IABS R11, R22 ;  /* 0x00000016000b7213 */ /* 0x000fe20000000000 */
[----:B------:R-:W-:Y:S01]  /*1670*/  @!P4 IMAD.MOV R68, RZ, RZ, -R68 ;  /* 0x000000ffff44c224 */ /* 0x000fe200078e0a44 */
[----:B------:R-:W-:Y:S01]  /*1680*/  ISETP.GT.U32.AND P4, PT, R2, R17, PT ;  /* 0x000000110200720c */ /* 0x000fe20003f84070 */
[----:B------:R-:W-:Y:S01]  /*1690*/  IMAD.HI.U32 R7, R4, R15, RZ ;  /* 0x0000000f04077227 */ /* 0x000fe200078e00ff */
[----:B------:R-:W-:-:S03]  /*16a0*/  IABS R23, R37 ;  /* 0x0000002500177213 */ /* 0x000fc60000000000 */
[----:B------:R-:W-:Y:S01]  /*16b0*/  IMAD R16, R2, R6, R9 ;  /* 0x0000000602107224 */ /* 0x000fe200078e0209 */
[----:B------:R-:W-:Y:S01]  /*16c0*/  IADD3 R7, PT, PT, -R7, RZ, RZ ;  /* 0x000000ff07077210 */ /* 0x000fe20007ffe1ff */
[----:B------:R-:W-:Y:S01]  /*16d0*/  @!P5 IMAD.MOV R69, RZ, RZ, -R69 ;  /* 0x000000ffff45d224 */ /* 0x000fe200078e0a45 */
[----:B------:R-:W-:Y:S01]  /*16e0*/  @!P6 IADD3 R18, PT, PT, R18, -R2, RZ ;  /* 0x800000021212e210 */ /* 0x000fe20007ffe0ff */
[----:B------:R-:W-:Y:S01]  /*16f0*/  VIADD R6, R247, 0x18 ;  /* 0x00000018f7067836 */ /* 0x000fe20000000000 */
[----:B------:R-:W-:Y:S01]  /*1700*/  ISETP.GE.AND P5, PT, R8, RZ, PT ;  /* 0x000000ff0800720c */ /* 0x000fe20003fa6270 */
[C---:B------:R-:W-:Y:S01]  /*1710*/  IMAD R15, R2.reuse, R7, R15 ;  /* 0x00000007020f7224 */ /* 0x040fe200078e020f */
[----:B------:R-:W-:Y:S01]  /*1720*/  ISETP.GT.U32.AND P6, PT, R2, R16, PT ;  /* 0x000000100200720c */ /* 0x000fe20003fc4070 */
[----:B------:R-:W-:Y:S01]  /*1730*/  @!P4 IMAD.IADD R17, R17, 0x1, -R2 ;  /* 0x000000011111c824 */ /* 0x000fe200078e0a02 */
[----:B------:R-:W-:Y:S01]  /*1740*/  IABS R8, R8 ;  /* 0x0000000800087213 */ /* 0x000fe20000000000 */
[----:B------:R-:W-:Y:S01]  /*1750*/  @!P1 IMAD.MOV R18, RZ, RZ, -R18 ;  /* 0x000000ffff129224 */ /* 0x000fe200078e0a12 */
[----:B------:R-:W-:Y:S01]  /*1760*/  ISETP.GE.AND P4, PT, R6, RZ, PT ;  /* 0x000000ff0600720c */ /* 0x000fe20003f86270 */
[C---:B------:R-:W-:Y:S01]  /*1770*/  VIADD R38, R247.reuse, 0x1c ;  /* 0x0000001cf7267836 */ /* 0x040fe20000000000 */
[----:B------:R-:W-:Y:S01]  /*1780*/  IABS R13, R6 ;  /* 0x00000006000d7213 */ /* 0x000fe20000000000 */
[----:B------:R-:W-:Y:S01]  /*1790*/  IMAD.MOV.U32 R7, RZ, RZ, R8 ;  /* 0x000000ffff077224 */ /* 0x000fe200078e0008 */
[----:B------:R-:W-:Y:S01]  /*17a0*/  ISETP.GT.U32.AND P1, PT, R2, R15, PT ;  /* 0x0000000f0200720c */ /* 0x000fe20003f24070 */
[----:B------:R-:W-:-:S02]  /*17b0*/  VIADD R8, R247, 0x19 ;  /* 0x00000019f7087836 */ /* 0x000fc40000000000 */
[----:B------:R-:W-:-:S03]  /*17c0*/  IMAD.HI.U32 R6, R4, R7, RZ ;  /* 0x0000000704067227 */ /* 0x000fc600078e00ff */
[----:B------:R-:W-:Y:S01]  /*17d0*/  IABS R9, R8 ;  /* 0x0000000800097213 */ /* 0x000fe20000000000 */
[----:B------:R-:W-:Y:S01]  /*17e0*/  @!P6 IMAD.IADD R16, R16, 0x1, -R2 ;  /* 0x000000011010e824 */ /* 0x000fe200078e0a02 */
[----:B------:R-:W-:Y:S01]  /*17f0*/  IADD3 R14, PT, PT, -R6, RZ, RZ ;  /* 0x000000ff060e7210 */ /* 0x000fe20007ffe1ff */
[----:B------:R-:W-:-:S03]  /*1800*/  IMAD.HI.U32 R6, R4, R13, RZ ;  /* 0x0000000d04067227 */ /* 0x000fc600078e00ff */
[----:B------:R-:W-:Y:S01]  /*1810*/  ISETP.GT.U32.AND P6, PT, R2, R16, PT ;  /* 0x000000100200720c */ /* 0x000fe20003fc4070 */
[----:B------:R-:W-:Y:S01]  /*1820*/  @!P1 IMAD.IADD R15, R15, 0x1, -R2 ;  /* 0x000000010f0f9824 */ /* 0x000fe200078e0a02 */
[----:B------:R-:W-:Y:S01]  /*1830*/  IADD3 R6, PT, PT, -R6, RZ, RZ ;  /* 0x000000ff06067210 */ /* 0x000fe20007ffe1ff */
[----:B------:R-:W-:Y:S02]  /*1840*/  IMAD R14, R2, R14, R7 ;  /* 0x0000000e020e7224 */ /* 0x000fe400078e0207 */
[----:B------:R-:W-:Y:S01]  /*1850*/  IMAD.HI.U32 R7, R4, R11, RZ ;  /* 0x0000000b04077227 */ /* 0x000fe200078e00ff */
[----:B------:R-:W-:-:S03]  /*1860*/  ISETP.GT.U32.AND P1, PT, R2, R15, PT ;  /* 0x0000000f0200720c */ /* 0x000fc60003f24070 */
[----:B------:R-:W-:Y:S02]  /*1870*/  IMAD R13, R2, R6, R13 ;  /* 0x00000006020d7224 */ /* 0x000fe400078e020d */
[----:B------:R-:W-:-:S04]  /*1880*/  IMAD.HI.U32 R6, R4, R9, RZ ;  /* 0x0000000904067227 */ /* 0x000fc800078e00ff */
[--C-:B------:R-:W-:Y:S01]  /*1890*/  @!P6 IMAD.IADD R16, R16, 0x1, -R2.reuse ;  /* 0x000000011010e824 */ /* 0x100fe200078e0a02 */
[----:B------:R-:W-:Y:S01]  /*18a0*/  IADD3 R6, PT, PT, -R6, RZ, RZ ;  /* 0x000000ff06067210 */ /* 0x000fe20007ffe1ff */
[----:B------:R-:W-:Y:S01]  /*18b0*/  IMAD.MOV R7, RZ, RZ, -R7 ;  /* 0x000000ffff077224 */ /* 0x000fe200078e0a07 */
[C---:B------:R-:W-:Y:S01]  /*18c0*/  ISETP.GT.U32.AND P6, PT, R2.reuse, R14, PT ;  /* 0x0000000e0200720c */ /* 0x040fe20003fc4070 */
[----:B------:R-:W-:Y:S02]  /*18d0*/  @!P1 IMAD.IADD R15, R15, 0x1, -R2 ;  /* 0x000000010f0f9824 */ /* 0x000fe400078e0a02 */
[C---:B------:R-:W-:Y:S02]  /*18e0*/  IMAD R12, R2.reuse, R6, R9 ;  /* 0x00000006020c7224 */ /* 0x040fe400078e0209 */
[----:B------:R-:W-:Y:S01]  /*18f0*/  IMAD R11, R2, R7, R11 ;  /* 0x00000007020b7224 */ /* 0x000fe200078e020b */
[----:B------:R-:W-:Y:S01]  /*1900*/  IABS R7, R38 ;  /* 0x0000002600077213 */ /* 0x000fe20000000000 */
[----:B------:R-:W-:Y:S01]  /*1910*/  IMAD.HI.U32 R6, R4, R23, RZ ;  /* 0x0000001704067227 */ /* 0x000fe200078e00ff */
[----:B------:R-:W-:-:S02]  /*1920*/  ISETP.GT.U32.AND P1, PT, R2, R12, PT ;  /* 0x0000000c0200720c */ /* 0x000fc40003f24070 */
[----:B------:R-:W-:Y:S01]  /*1930*/  @!P0 IADD3 R15, PT, PT, -R15, RZ, RZ ;  /* 0x000000ff0f0f8210 */ /* 0x000fe20007ffe1ff */
[----:B------:R-:W-:Y:S01]  /*1940*/  @!P2 IMAD.MOV R16, RZ, RZ, -R16 ;  /* 0x000000ffff10a224 */ /* 0x000fe200078e0a10 */
[----:B------:R-:W-:Y:S01]  /*1950*/  ISETP.GT.U32.AND P2, PT, R2, R13, PT ;  /* 0x0000000d0200720c */ /* 0x000fe20003f44070 */
[--C-:B------:R-:W-:Y:S01]  /*1960*/  @!P6 IMAD.IADD R14, R14, 0x1, -R2.reuse ;  /* 0x000000010e0ee824 */ /* 0x100fe200078e0a02 */
[----:B------:R-:W-:Y:S01]  /*1970*/  ISETP.GT.U32.AND P6, PT, R2, R11, PT ;  /* 0x0000000b0200720c */ /* 0x000fe20003fc4070 */
[C---:B------:R-:W-:Y:S01]  /*1980*/  VIADD R39, R247.reuse, 0x1d ;  /* 0x0000001df7277836 */ /* 0x040fe20000000000 */
[----:B------:R-:W-:Y:S01]  /*1990*/  IADD3 R6, PT, PT, -R6, RZ, RZ ;  /* 0x000000ff06067210 */ /* 0x000fe20007ffe1ff */
[----:B------:R-:W-:Y:S01]  /*19a0*/  @!P3 IMAD.MOV R17, RZ, RZ, -R17 ;  /* 0x000000ffff11b224 */ /* 0x000fe200078e0a11 */
[----:B------:R-:W-:Y:S01]  /*19b0*/  ISETP.GE.AND P3, PT, R8, RZ, PT ;  /* 0x000000ff0800720c */ /* 0x000fe20003f66270 */
[----:B------:R-:W-:Y:S01]  /*19c0*/  VIADD R41, R247, 0x23 ;  /* 0x00000023f7297836 */ /* 0x000fe20000000000 */
[----:B------:R-:W-:Y:S01]  /*19d0*/  IABS R9, R39 ;  /* 0x0000002700097213 */ /* 0x000fe20000000000 */
[----:B------:R-:W-:-:S02]  /*19e0*/  @!P1 IMAD.IADD R12, R12, 0x1, -R2 ;  /* 0x000000010c0c9824 */ /* 0x000fc400078e0a02 */
[----:B------:R-:W-:Y:S01]  /*19f0*/  IMAD R10, R2, R6, R23 ;  /* 0x00000006020a7224 */ /* 0x000fe200078e0217 */
[----:B------:R-:W-:Y:S01]  /*1a00*/  IABS R23, R40 ;  /* 0x0000002800177213 */ /* 0x000fe20000000000 */
[----:B------:R-:W-:Y:S01]  /*1a10*/  IMAD.HI.U32 R6, R4, R7, RZ ;  /* 0x0000000704067227 */ /* 0x000fe200078e00ff */
[----:B------:R-:W-:-:S03]  /*1a20*/  IABS R77, R41 ;  /* 0x00000029004d7213 */ /* 0x000fc60000000000 */
[--C-:B------:R-:W-:Y:S01]  /*1a30*/  @!P6 IMAD.IADD R11, R11, 0x1, -R2.reuse ;  /* 0x000000010b0be824 */ /* 0x100fe200078e0a02 */
[C---:B------:R-:W-:Y:S01]  /*1a40*/  ISETP.GT.U32.AND P6, PT, R2.reuse, R12, PT ;  /* 0x0000000c0200720c */ /* 0x040fe20003fc4070 */
[----:B------:R-:W-:Y:S01]  /*1a50*/  @!P2 IMAD.IADD R13, R13, 0x1, -R2 ;  /* 0x000000010d0da824 */ /* 0x000fe200078e0a02 */
[C---:B------:R-:W-:Y:S01]  /*1a60*/  ISETP.GT.U32.AND P2, PT, R2.reuse, R14, PT ;  /* 0x0000000e0200720c */ /* 0x040fe20003f44070 */
[----:B------:R-:W-:Y:S01]  /*1a70*/  IMAD.MOV R6, RZ, RZ, -R6 ;  /* 0x000000ffff067224 */ /* 0x000fe200078e0a06 */
[----:B------:R-:W-:Y:S01]  /*1a80*/  ISETP.GT.U32.AND P0, PT, R2, R11, PT ;  /* 0x0000000b0200720c */ /* 0x000fe20003f04070 */
[----:B------:R-:W-:Y:S01]  /*1a90*/  IMAD.HI.U32 R8, R4, R23, RZ ;  /* 0x0000001704087227 */ /* 0x000fe200078e00ff */
[----:B------:R-:W-:-:S03]  /*1aa0*/  ISETP.GT.U32.AND P1, PT, R2, R13, PT ;  /* 0x0000000d0200720c */ /* 0x000fc60003f24070 */
[----:B------:R-:W-:Y:S01]  /*1ab0*/  IMAD R7, R2, R6, R7 ;  /* 0x0000000602077224 */ /* 0x000fe200078e0207 */
[----:B------:R-:W-:Y:S01]  /*1ac0*/  IADD3 R8, PT, PT, -R8, RZ, RZ ;  /* 0x000000ff08087210 */ /* 0x000fe20007ffe1ff */
[----:B------:R-:W-:-:S04]  /*1ad0*/  IMAD.HI.U32 R6, R4, R9, RZ ;  /* 0x0000000904067227 */ /* 0x000fc800078e00ff */
[--C-:B------:R-:W-:Y:S01]  /*1ae0*/  @!P6 IMAD.IADD R12, R12, 0x1, -R2.reuse ;  /* 0x000000010c0ce824 */ /* 0x100fe200078e0a02 */
[----:B------:R-:W-:Y:S01]  /*1af0*/  ISETP.GT.U32.AND P6, PT, R2, R7, PT ;  /* 0x000000070200720c */ /* 0x000fe20003fc4070 */
[--C-:B------:R-:W-:Y:S01]  /*1b00*/  @!P0 IMAD.IADD R11, R11, 0x1, -R2.reuse ;  /* 0x000000010b0b8824 */ /* 0x100fe200078e0a02 */
[----:B------:R-:W-:Y:S01]  /*1b10*/  ISETP.GE.AND P0, PT, R37, RZ, PT ;  /* 0x000000ff2500720c */ /* 0x000fe20003f06270 */
[----:B------:R-:W-:Y:S01]  /*1b20*/  @!P1 IMAD.IADD R13, R13, 0x1, -R2 ;  /* 0x000000010d0d9824 */ /* 0x000fe200078e0a02 */
[----:B------:R-:W-:Y:S01]  /*1b30*/  ISETP.GE.AND P1, PT, R22, RZ, PT ;  /* 0x000000ff1600720c */ /* 0x000fe20003f26270 */
[----:B------:R-:W-:Y:S01]  /*1b40*/  IMAD.MOV R6, RZ, RZ, -R6 ;  /* 0x000000ffff067224 */ /* 0x000fe200078e0a06 */
[----:B------:R-:W-:Y:S01]  /*1b50*/  IADD3 R22, PT, PT, R247, 0x1f, RZ ;  /* 0x0000001ff7167810 */ /* 0x000fe20007ffe0ff */
[----:B------:R-:W-:Y:S02]  /*1b60*/  @!P4 IMAD.MOV R13, RZ, RZ, -R13 ;  /* 0x000000ffff0dc224 */ /* 0x000fe400078e0a0d */
[----:B------:R-:W-:Y:S01]  /*1b70*/  IMAD R6, R2, R6, R9 ;  /* 0x0000000602067224 */ /* 0x000fe200078e0209 */
[----:B------:R-:W-:Y:S01]  /*1b80*/  IABS R37, R22 ;  /* 0x0000001600257213 */ /* 0x000fe20000000000 */
[--C-:B------:R-:W-:Y:S01]  /*1b90*/  @!P2 IMAD.IADD R14, R14, 0x1, -R2.reuse ;  /* 0x000000010e0ea824 */ /* 0x100fe200078e0a02 */
[C---:B------:R-:W-:Y:S01]  /*1ba0*/  ISETP.GT.U32.AND P2, PT, R2.reuse, R10, PT ;  /* 0x0000000a0200720c */ /* 0x040fe20003f44070 */
[----:B------:R-:W-:Y:S01]  /*1bb0*/  @!P6 IMAD.IADD R7, R7, 0x1, -R2 ;  /* 0x000000010707e824 */ /* 0x000fe200078e0a02 */
[----:B------:R-:W-:Y:S01]  /*1bc0*/  ISETP.GT.U32.AND P6, PT, R2, R6, PT ;  /* 0x000000060200720c */ /* 0x000fe20003fc4070 */
[----:B------:R-:W-:Y:S01]  /*1bd0*/  IMAD.HI.U32 R9, R4, R37, RZ ;  /* 0x0000002504097227 */ /* 0x000fe200078e00ff */
[----:B------:R-:W-:-:S02]  /*1be0*/  @!P5 IADD3 R14, PT, PT, -R14, RZ, RZ ;  /* 0x000000ff0e0ed210 */ /* 0x000fc40007ffe1ff */
[C---:B------:R-:W-:Y:S01]  /*1bf0*/  ISETP.GT.U32.AND P4, PT, R2.reuse, R7, PT ;  /* 0x000000070200720c */ /* 0x040fe20003f84070 */
[----:B------:R-:W-:Y:S01]  /*1c00*/  IMAD.MOV R9, RZ, RZ, -R9 ;  /* 0x000000ffff097224 */ /* 0x000fe200078e0a09 */
[----:B------:R-:W-:Y:S01]  /*1c10*/  @!P1 IADD3 R11, PT, PT, -R11, RZ, RZ ;  /* 0x000000ff0b0b9210 */ /* 0x000fe20007ffe1ff */
[C---:B------:R-:W-:Y:S02]  /*1c20*/  IMAD R8, R2.reuse, R8, R23 ;  /* 0x0000000802087224 */ /* 0x040fe400078e0217 */
[----:B------:R-:W-:Y:S02]  /*1c30*/  IMAD R9, R2, R9, R37 ;  /* 0x0000000902097224 */ /* 0x000fe400078e0225 */
[----:B------:R-:W-:Y:S01]  /*1c40*/  @!P2 IMAD.IADD R10, R10, 0x1, -R2 ;  /* 0x000000010a0aa824 */ /* 0x000fe200078e0a02 */
[----:B------:R-:W-:Y:S01]  /*1c50*/  ISETP.GE.AND P2, PT, R38, RZ, PT ;  /* 0x000000ff2600720c */ /* 0x000fe20003f46270 */
[----:B------:R-:W-:Y:S01]  /*1c60*/  VIADD R38, R247, 0x20 ;  /* 0x00000020f7267836 */ /* 0x000fe20000000000 */
[C---:B------:R-:W-:Y:S01]  /*1c70*/  ISETP.GT.U32.AND P1, PT, R2.reuse, R8, PT ;  /* 0x000000080200720c */ /* 0x040fe20003f24070 */
[----:B------:R-:W-:Y:S01]  /*1c80*/  @!P3 IMAD.MOV R12, RZ, RZ, -R12 ;  /* 0x000000ffff0cb224 */ /* 0x000fe200078e0a0c */
[C---:B------:R-:W-:Y:S01]  /*1c90*/  ISETP.GT.U32.AND P5, PT, R2.reuse, R10, PT ;  /* 0x0000000a0200720c */ /* 0x040fe20003fa4070 */
[----:B------:R-:W-:Y:S01]  /*1ca0*/  @!P4 IMAD.IADD R7, R7, 0x1, -R2 ;  /* 0x000000010707c824 */ /* 0x000fe200078e0a02 */
[----:B------:R-:W-:Y:S01]  /*1cb0*/  ISETP.GT.U32.AND P4, PT, R2, R9, PT ;  /* 0x000000090200720c */ /* 0x000fe20003f84070 */
[----:B------:R-:W-:Y:S01]  /*1cc0*/  VIADD R42, R247, 0x2c ;  /* 0x0000002cf72a7836 */ /* 0x000fe20000000000 */
[----:B------:R-:W-:Y:S01]  /*1cd0*/  ISETP.GE.AND P3, PT, R39, RZ, PT ;  /* 0x000000ff2700720c */ /* 0x000fe20003f66270 */
[C---:B------:R-:W-:Y:S01]  /*1ce0*/  VIADD R39, R247.reuse, 0x21 ;  /* 0x00000021f7277836 */ /* 0x040fe20000000000 */
[----:B------:R-:W-:Y:S01]  /*1cf0*/  IABS R73, R38 ;  /* 0x0000002600497213 */ /* 0x000fe20000000000 */
[----:B------:R-:W-:Y:S01]  /*1d00*/  VIADD R46, R247, 0x30 ;  /* 0x00000030f72e7836 */ /* 0x000fe20000000000 */
[----:B------:R-:W-:Y:S01]  /*1d10*/  @!P6 IADD3 R6, PT, PT, R6, -R2, RZ ;  /* 0x800000020606e210 */ /* 0x000fe20007ffe0ff */
[----:B------:R-:W-:Y:S01]  /*1d20*/  @!P2 IMAD.MOV R7, RZ, RZ, -R7 ;  /* 0x000000ffff07a224 */ /* 0x000fe200078e0a07 */
[----:B------:R-:W-:Y:S01]  /*1d30*/  ISETP.GE.AND P6, PT, R22, RZ, PT ;  /* 0x000000ff1600720c */ /* 0x000fe20003fc6270 */
[----:B------:R-:W-:Y:S01]  /*1d40*/  IMAD.HI.U32 R22, R4, R73, RZ ;  /* 0x0000004904167227 */ /* 0x000fe200078e00ff */
[----:B------:R-:W-:-:S02]  /*1d50*/  IABS R75, R39 ;  /* 0x00000027004b7213 */ /* 0x000fc40000000000 */
[----:B------:R-:W-:Y:S01]  /*1d60*/  IABS R47, R46 ;  /* 0x0000002e002f7213 */ /* 0x000fe20000000000 */
[----:B------:R-:W-:Y:S01]  /*1d70*/  @!P4 IMAD.IADD R9, R9, 0x1, -R2 ;  /* 0x000000010909c824 */ /* 0x000fe200078e0a02 */
[----:B------:R-:W-:Y:S01]  /*1d80*/  IADD3 R23, PT, PT, -R22, RZ, RZ ;  /* 0x000000ff16177210 */ /* 0x000fe20007ffe1ff */
[----:B------:R-:W-:-:S03]  /*1d90*/  IMAD.HI.U32 R22, R4, R75, RZ ;  /* 0x0000004b04167227 */ /* 0x000fc600078e00ff */
[----:B------:R-:W-:Y:S01]  /*1da0*/  ISETP.GT.U32.AND P4, PT, R2, R9, PT ;  /* 0x000000090200720c */ /* 0x000fe20003f84070 */
[--C-:B------:R-:W-:Y:S01]  /*1db0*/  @!P5 IMAD.IADD R10, R10, 0x1, -R2.reuse ;  /* 0x000000010a0ad824 */ /* 0x100fe200078e0a02 */
[----:B------:R-:W-:Y:S01]  /*1dc0*/  ISETP.GE.AND P5, PT, R40, RZ, PT ;  /* 0x000000ff2800720c */ /* 0x000fe20003fa6270 */
[----:B------:R-:W-:Y:S01]  /*1dd0*/  @!P1 IMAD.IADD R8, R8, 0x1, -R2 ;  /* 0x0000000108089824 */ /* 0x000fe200078e0a02 */
[C---:B------:R-:W-:Y:S01]  /*1de0*/  ISETP.GT.U32.AND P1, PT, R2.reuse, R6, PT ;  /* 0x000000060200720c */ /* 0x040fe20003f24070 */
[----:B------:R-:W-:Y:S02]  /*1df0*/  IMAD.MOV R22, RZ, RZ, -R22 ;  /* 0x000000ffff167224 */ /* 0x000fe400078e0a16 */
[----:B------:R-:W-:Y:S01]  /*1e00*/  @!P0 IMAD.MOV R10, RZ, RZ, -R10 ;  /* 0x000000ffff0a8224 */ /* 0x000fe200078e0a0a */
[C---:B------:R-:W-:Y:S01]  /*1e10*/  ISETP.GT.U32.AND P0, PT, R2.reuse, R8, PT ;  /* 0x000000080200720c */ /* 0x040fe20003f04070 */
[----:B------:R-:W-:Y:S02]  /*1e20*/  IMAD R75, R2, R22, R75 ;  /* 0x00000016024b7224 */ /* 0x000fe400078e024b */
[----:B------:R-:W-:-:S02]  /*1e30*/  VIADD R40, R247, 0x22 ;  /* 0x00000022f7287836 */ /* 0x000fc40000000000 */
[--C-:B------:R-:W-:Y:S01]  /*1e40*/  @!P4 IMAD.IADD R9, R9, 0x1, -R2.reuse ;  /* 0x000000010909c824 */ /* 0x100fe200078e0a02 */
[C---:B------:R-:W-:Y:S01]  /*1e50*/  ISETP.GT.U32.AND P4, PT, R2.reuse, R75, PT ;  /* 0x0000004b0200720c */ /* 0x040fe20003f84070 */
[----:B------:R-:W-:Y:S01]  /*1e60*/  IMAD R73, R2, R23, R73 ;  /* 0x0000001702497224 */ /* 0x000fe200078e0249 */
[----:B------:R-:W-:Y:S01]  /*1e70*/  IABS R37, R40 ;  /* 0x0000002800257213 */ /* 0x000fe20000000000 */
[----:B------:R-:W-:Y:S01]  /*1e80*/  IMAD.HI.U32 R23, R4, R77, RZ ;  /* 0x0000004d04177227 */ /* 0x000fe200078e00ff */
[----:B------:R-:W-:Y:S02]  /*1e90*/  @!P1 IADD3 R6, PT, PT, R6, -R2, RZ ;  /* 0x8000000206069210 */ /* 0x000fe40007ffe0ff */
[----:B------:R-:W-:Y:S01]  /*1ea0*/  ISETP.GT.U32.AND P1, PT, R2, R73, PT ;  /* 0x000000490200720c */ /* 0x000fe20003f24070 */
[----:B------:R-:W-:Y:S01]  /*1eb0*/  @!P0 IMAD.IADD R8, R8, 0x1, -R2 ;  /* 0x0000000108088824 */ /* 0x000fe200078e0a02 */
[----:B------:R-:W-:Y:S01]  /*1ec0*/  ISETP.GE.AND P0, PT, R38, RZ, PT ;  /* 0x000000ff2600720c */ /* 0x000fe20003f06270 */
[----:B------:R-:W-:-:S03]  /*1ed0*/  IMAD.HI.U32 R22, R4, R37, RZ ;  /* 0x0000002504167227 */ /* 0x000fc600078e00ff */
[----:B------:R-:W-:Y:S01]  /*1ee0*/  @!P5 IADD3 R8, PT, PT, -R8, RZ, RZ ;  /* 0x000000ff0808d210 */ /* 0x000fe20007ffe1ff */
[----:B------:R-:W-:Y:S01]  /*1ef0*/  VIADD R38, R247, 0x24 ;  /* 0x00000024f7267836 */ /* 0x000fe20000000000 */
[----:B------:R-:W-:Y:S01]  /*1f00*/  IADD3 R22, PT, PT, -R22, RZ, RZ ;  /* 0x000000ff16167210 */ /* 0x000fe20007ffe1ff */
[----:B------:R-:W-:Y:S01]  /*1f10*/  @!P3 IMAD.MOV R6, RZ, RZ, -R6 ;  /* 0x000000ffff06b224 */ /* 0x000fe200078e0a06 */
[----:B------:R-:W-:Y:S01]  /*1f20*/  @!P4 IADD3 R75, PT, PT, R75, -R2, RZ ;  /* 0x800000024b4bc210 */ /* 0x000fe20007ffe0ff */
[----:B------:R-:W-:Y:S01]  /*1f30*/  IMAD.MOV R23, RZ, RZ, -R23 ;  /* 0x000000ffff177224 */ /* 0x000fe200078e0a17 */
[----:B------:R-:W-:Y:S01]  /*1f40*/  IABS R79, R38 ;  /* 0x00000026004f7213 */ /* 0x000fe20000000000 */
[C---:B------:R-:W-:Y:S01]  /*1f50*/  IMAD R70, R2.reuse, R22, R37 ;  /* 0x0000001602467224 */ /* 0x040fe200078e0225 */
[----:B------:R-:W-:Y:S01]  /*1f60*/  ISETP.GT.U32.AND P3, PT, R2, R75, PT ;  /* 0x0000004b0200720c */ /* 0x000fe20003f64070 */
[----:B------:R-:W-:Y:S01]  /*1f70*/  @!P1 IMAD.IADD R73, R73, 0x1, -R2 ;  /* 0x0000000149499824 */ /* 0x000fe200078e0a02 */
[----:B------:R-:W-:Y:S01]  /*1f80*/  ISETP.GE.AND P1, PT, R39, RZ, PT ;  /* 0x000000ff2700720c */ /* 0x000fe20003f26270 */
[----:B------:R-:W-:Y:S01]  /*1f90*/  IMAD.HI.U32 R22, R4, R79, RZ ;  /* 0x0000004f04167227 */ /* 0x000fe200078e00ff */
[----:B------:R-:W-:-:S02]  /*1fa0*/  ISETP.GT.U32.AND P4, PT, R2, R70, PT ;  /* 0x000000460200720c */ /* 0x000fc40003f84070 */
[----:B------:R-:W-:Y:S01]  /*1fb0*/  ISETP.GT.U32.AND P2, PT, R2, R73, PT ;  /* 0x000000490200720c */ /* 0x000fe20003f44070 */
[----:B------:R-:W-:Y:S01]  /*1fc0*/  IMAD.MOV R22, RZ, RZ, -R22 ;  /* 0x000000ffff167224 */ /* 0x000fe200078e0a16 */
[----:B------:R-:W-:Y:S01]  /*1fd0*/  ISETP.GE.AND P5, PT, R40, RZ, PT ;  /* 0x000000ff2800720c */ /* 0x000fe20003fa6270 */
[C---:B------:R-:W-:Y:S01]  /*1fe0*/  VIADD R39, R247.reuse, 0x25 ;  /* 0x00000025f7277836 */ /* 0x040fe20000000000 */
[----:B------:R-:W-:Y:S01]  /*1ff0*/  IADD3 R40, PT, PT, R247, 0x2b, RZ ;  /* 0x0000002bf7287810 */ /* 0x000fe20007ffe0ff */
[C---:B------:R-:W-:Y:S02]  /*2000*/  IMAD R79, R2.reuse, R22, R79 ;  /* 0x00000016024f7224 */ /* 0x040fe400078e024f */
[----:B------:R-:W-:Y:S01]  /*2010*/  @!P3 IADD3 R75, PT, PT, R75, -R2, RZ ;  /* 0x800000024b4bb210 */ /* 0x000fe20007ffe0ff */
[C---:B------:R-:W-:Y:S01]  /*2020*/  IMAD R77, R2.reuse, R23, R77 ;  /* 0x00000017024d7224 */ /* 0x040fe200078e024d */
[----:B------:R-:W-:Y:S01]  /*2030*/  IABS R81, R39 ;  /* 0x0000002700517213 */ /* 0x000fe20000000000 */
[----:B------:R-:W-:Y:S01]  /*2040*/  VIADD R23, R247, 0x26 ;  /* 0x00000026f7177836 */ /* 0x000fe20000000000 */
[C---:B------:R-:W-:Y:S01]  /*2050*/  ISETP.GT.U32.AND P3, PT, R2.reuse, R79, PT ;  /* 0x0000004f0200720c */ /* 0x040fe20003f64070 */
[----:B------:R-:W-:Y:S01]  /*2060*/  @!P6 IMAD.MOV R9, RZ, RZ, -R9 ;  /* 0x000000ffff09e224 */ /* 0x000fe200078e0a09 */
[----:B------:R-:W-:Y:S01]  /*2070*/  ISETP.GT.U32.AND P6, PT, R2, R77, PT ;  /* 0x0000004d0200720c */ /* 0x000fe20003fc4070 */
[----:B------:R-:W-:Y:S01]  /*2080*/  IMAD.HI.U32 R22, R4, R81, RZ ;  /* 0x0000005104167227 */ /* 0x000fe200078e00ff */
[----:B------:R-:W-:-:S03]  /*2090*/  IABS R83, R23 ;  /* 0x0000001700537213 */ /* 0x000fc60000000000 */
[----:B------:R-:W-:Y:S02]  /*20a0*/  IMAD.MOV R22, RZ, RZ, -R22 ;  /* 0x000000ffff167224 */ /* 0x000fe400078e0a16 */
[--C-:B------:R-:W-:Y:S01]  /*20b0*/  @!P4 IMAD.IADD R70, R70, 0x1, -R2.reuse ;  /* 0x000000014646c824 */ /* 0x100fe200078e0a02 */
[----:B------:R-:W-:Y:S01]  /*20c0*/  ISETP.GE.AND P4, PT, R38, RZ, PT ;  /* 0x000000ff2600720c */ /* 0x000fe20003f86270 */
[----:B------:R-:W-:Y:S02]  /*20d0*/  IMAD R81, R2, R22, R81 ;  /* 0x0000001602517224 */ /* 0x000fe400078e0251 */
[--C-:B------:R-:W-:Y:S02]  /*20e0*/  @!P3 IMAD.IADD R79, R79, 0x1, -R2.reuse ;  /* 0x000000014f4fb824 */ /* 0x100fe400078e0a02 */
[----:B------:R-:W-:Y:S01]  /*20f0*/  IMAD.HI.U32 R22, R4, R83, RZ ;  /* 0x0000005304167227 */ /* 0x000fe200078e00ff */
[----:B------:R-:W-:Y:S02]  /*2100*/  @!P6 IADD3 R77, PT, PT, R77, -R2, RZ ;  /* 0x800000024d4de210 */ /* 0x000fe40007ffe0ff */
[----:B------:R-:W-:Y:S01]  /*2110*/  ISETP.GT.U32.AND P3, PT, R2, R79, PT ;  /* 0x0000004f0200720c */ /* 0x000fe20003f64070 */
[C---:B------:R-:W-:Y:S01]  /*2120*/  VIADD R37, R247.reuse, 0x27 ;  /* 0x00000027f7257836 */ /* 0x040fe20000000000 */
[----:B------:R-:W-:Y:S01]  /*2130*/  IADD3 R22, PT, PT, -R22, RZ, RZ ;  /* 0x000000ff16167210 */ /* 0x000fe20007ffe1ff */
[----:B------:R-:W-:Y:S01]  /*2140*/  VIADD R38, R247, 0x28 ;  /* 0x00000028f7267836 */ /* 0x000fe20000000000 */
[C---:B------:R-:W-:Y:S01]  /*2150*/  ISETP.GT.U32.AND P6, PT, R2.reuse, R70, PT ;  /* 0x000000460200720c */ /* 0x040fe20003fc4070 */
[----:B------:R-:W-:Y:S01]  /*2160*/  @!P2 IMAD.IADD R73, R73, 0x1, -R2 ;  /* 0x000000014949a824 */ /* 0x000fe200078e0a02 */
[----:B------:R-:W-:Y:S01]  /*2170*/  IABS R85, R37 ;  /* 0x0000002500557213 */ /* 0x000fe20000000000 */
[C---:B------:R-:W-:Y:S01]  /*2180*/  IMAD R83, R2.reuse, R22, R83 ;  /* 0x0000001602537224 */ /* 0x040fe200078e0253 */
[----:B------:R-:W-:Y:S01]  /*2190*/  IABS R87, R38 ;  /* 0x0000002600577213 */ /* 0x000fe20000000000 */
[----:B------:R-:W-:Y:S01]  /*21a0*/  @!P0 IMAD.MOV R73, RZ, RZ, -R73 ;  /* 0x000000ffff498224 */ /* 0x000fe200078e0a49 */
[----:B------:R-:W-:Y:S01]  /*21b0*/  ISETP.GT.U32.AND P0, PT, R2, R77, PT ;  /* 0x0000004d0200720c */ /* 0x000fe20003f04070 */
[----:B------:R-:W-:Y:S01]  /*21c0*/  IMAD.HI.U32 R22, R4, R85, RZ ;  /* 0x0000005504167227 */ /* 0x000fe200078e00ff */
[----:B------:R-:W-:-:S02]  /*21d0*/  ISETP.GE.AND P2, PT, R41, RZ, PT ;  /* 0x000000ff2900720c */ /* 0x000fc40003f46270 */
[----:B------:R-:W-:Y:S01]  /*21e0*/  IABS R41, R42 ;  /* 0x0000002a00297213 */ /* 0x000fe20000000000 */
[--C-:B------:R-:W-:Y:S01]  /*21f0*/  @!P3 IMAD.IADD R79, R79, 0x1, -R2.reuse ;  /* 0x000000014f4fb824 */ /* 0x100fe200078e0a02 */
[----:B------:R-:W-:Y:S01]  /*2200*/  ISETP.GT.U32.AND P3, PT, R2, R83, PT ;  /* 0x000000530200720c */ /* 0x000fe20003f64070 */
[----:B------:R-:W-:Y:S01]  /*2210*/  @!P6 IMAD.IADD R70, R70, 0x1, -R2 ;  /* 0x000000014646e824 */ /* 0x000fe200078e0a02 */
[C---:B------:R-:W-:Y:S01]  /*2220*/  ISETP.GT.U32.AND P6, PT, R2.reuse, R81, PT ;  /* 0x000000510200720c */ /* 0x040fe20003fc4070 */
[----:B------:R-:W-:Y:S02]  /*2230*/  IMAD.MOV R22, RZ, RZ, -R22 ;  /* 0x000000ffff167224 */ /* 0x000fe400078e0a16 */
[----:B------:R-:W-:Y:S01]  /*2240*/  @!P1 IMAD.MOV R75, RZ, RZ, -R75 ;  /* 0x000000ffff4b9224 */ /* 0x000fe200078e0a4b */
[----:B------:R-:W-:Y:S01]  /*2250*/  ISETP.GE.AND P1, PT, R39, RZ, PT ;  /* 0x000000ff2700720c */ /* 0x000fe20003f26270 */
[----:B------:R-:W-:Y:S01]  /*2260*/  IMAD R85, R2, R22, R85 ;  /* 0x0000001602557224 */ /* 0x000fe200078e0255 */
[----:B------:R-:W-:Y:S01]  /*2270*/  IADD3 R39, PT, PT, R247, 0x29, RZ ;  /* 0x00000029f7277810 */ /* 0x000fe20007ffe0ff */
[----:B------:R-:W-:Y:S01]  /*2280*/  IMAD.HI.U32 R22, R4, R87, RZ ;  /* 0x0000005704167227 */ /* 0x000fe200078e00ff */
[----:B------:R-:W-:-:S02]  /*2290*/  @!P5 IADD3 R70, PT, PT, -R70, RZ, RZ ;  /* 0x000000ff4646d210 */ /* 0x000fc40007ffe1ff */
[----:B------:R-:W-:Y:S01]  /*22a0*/  IABS R89, R39 ;  /* 0x0000002700597213 */ /* 0x000fe20000000000 */
[--C-:B------:R-:W-:Y:S01]  /*22b0*/  @!P3 IMAD.IADD R83, R83, 0x1, -R2.reuse ;  /* 0x000000015353b824 */ /* 0x100fe200078e0a02 */
[----:B------:R-:W-:Y:S01]  /*22c0*/  IADD3 R22, PT, PT, -R22, RZ, RZ ;  /* 0x000000ff16167210 */ /* 0x000fe20007ffe1ff */
[--C-:B------:R-:W-:Y:S01]  /*22d0*/  @!P6 IMAD.IADD R81, R81, 0x1, -R2.reuse ;  /* 0x000000015151e824 */ /* 0x100fe200078e0a02 */
[----:B------:R-:W-:Y:S01]  /*22e0*/  ISETP.GE.AND P5, PT, R37, RZ, PT ;  /* 0x000000ff2500720c */ /* 0x000fe20003fa6270 */
[----:B------:R-:W-:Y:S01]  /*22f0*/  @!P0 IMAD.IADD R77, R77, 0x1, -R2 ;  /* 0x000000014d4d8824 */ /* 0x000fe200078e0a02 */
[C---:B------:R-:W-:Y:S01]  /*2300*/  ISETP.GT.U32.AND P3, PT, R2.reuse, R83, PT ;  /* 0x000000530200720c */ /* 0x040fe20003f64070 */
[C---:B------:R-:W-:Y:S01]  /*2310*/  IMAD R87, R2.reuse, R22, R87 ;  /* 0x0000001602577224 */ /* 0x040fe200078e0257 */
[----:B------:R-:W-:Y:S01]  /*2320*/  ISETP.GT.U32.AND P6, PT, R2, R81, PT ;  /* 0x000000510200720c */ /* 0x000fe20003fc4070 */
[----:B------:R-:W-:Y:S01]  /*2330*/  @!P2 IMAD.MOV R77, RZ, RZ, -R77 ;  /* 0x000000ffff4da224 */ /* 0x000fe200078e0a4d */
[----:B------:R-:W-:Y:S01]  /*2340*/  ISETP.GE.AND P0, PT, R23, RZ, PT ;  /* 0x000000ff1700720c */ /* 0x000fe20003f06270 */
[----:B------:R-:W-:Y:S01]  /*2350*/  IMAD.HI.U32 R23, R4, R89, RZ ;  /* 0x0000005904177227 */ /* 0x000fe200078e00ff */
[----:B------:R-:W-:-:S03]  /*2360*/  ISETP.GT.U32.AND P2, PT, R2, R85, PT ;  /* 0x000000550200720c */ /* 0x000fc60003f44070 */
[----:B------:R-:W-:Y:S02]  /*2370*/  IMAD.MOV R23, RZ, RZ, -R23 ;  /* 0x000000ffff177224 */ /* 0x000fe400078e0a17 */
[----:B------:R-:W-:Y:S02]  /*2380*/  VIADD R37, R247, 0x2a ;  /* 0x0000002af7257836 */ /* 0x000fe40000000000 */
[--C-:B------:R-:W-:Y:S01]  /*2390*/  @!P3 IMAD.IADD R83, R83, 0x1, -R2.reuse ;  /* 0x000000015353b824 */ /* 0x100fe200078e0a02 */
[C---:B------:R-:W-:Y:S01]  /*23a0*/  ISETP.GT.U32.AND P3, PT, R2.reuse, R87, PT ;  /* 0x000000570200720c */ /* 0x040fe20003f64070 */
[--C-:B------:R-:W-:Y:S01]  /*23b0*/  @!P6 IMAD.IADD R81, R81, 0x1, -R2.reuse ;  /* 0x000000015151e824 */ /* 0x100fe200078e0a02 */
[----:B------:R-:W-:Y:S01]  /*23c0*/  ISETP.GE.AND P6, PT, R39, RZ, PT ;  /* 0x000000ff2700720c */ /* 0x000fe20003fc6270 */
[C---:B------:R-:W-:Y:S01]  /*23d0*/  IMAD R89, R2.reuse, R23, R89 ;  /* 0x0000001702597224 */ /* 0x040fe200078e0259 */
[----:B------:R-:W-:Y:S01]  /*23e0*/  IABS R23, R37 ;  /* 0x0000002500177213 */ /* 0x000fe20000000000 */
[----:B------:R-:W-:Y:S01]  /*23f0*/  @!P4 IMAD.MOV R79, RZ, RZ, -R79 ;  /* 0x000000ffff4fc224 */ /* 0x000fe200078e0a4f */
[----:B------:R-:W-:Y:S01]  /*2400*/  @!P1 IADD3 R81, PT, PT, -R81, RZ, RZ ;  /* 0x000000ff51519210 */ /* 0x000fe20007ffe1ff */
[----:B------:R-:W-:Y:S01]  /*2410*/  @!P2 IMAD.IADD R85, R85, 0x1, -R2 ;  /* 0x000000015555a824 */ /* 0x000fe200078e0a02 */
[----:B------:R-:W-:Y:S01]  /*2420*/  ISETP.GT.U32.AND P1, PT, R2, R89, PT ;  /* 0x000000590200720c */ /* 0x000fe20003f24070 */
[----:B------:R-:W-:Y:S01]  /*2430*/  IMAD.HI.U32 R22, R4, R23, RZ ;  /* 0x0000001704167227 */ /* 0x000fe200078e00ff */
[----:B------:R-:W-:-:S02]  /*2440*/  ISETP.GE.AND P4, PT, R38, RZ, PT ;  /* 0x000000ff2600720c */ /* 0x000fc40003f86270 */
[C---:B------:R-:W-:Y:S01]  /*2450*/  ISETP.GT.U32.AND P2, PT, R2.reuse, R85, PT ;  /* 0x000000550200720c */ /* 0x040fe20003f44070 */
[----:B------:R-:W-:Y:S01]  /*2460*/  @!P3 IMAD.IADD R87, R87, 0x1, -R2 ;  /* 0x000000015757b824 */ /* 0x000fe200078e0a02 */
[----:B------:R-:W-:Y:S01]  /*2470*/  IABS R39, R40 ;  /* 0x0000002800277213 */ /* 0x000fe20000000000 */
[----:B------:R-:W-:Y:S02]  /*2480*/  IMAD.MOV R38, RZ, RZ, -R22 ;  /* 0x000000ffff267224 */ /* 0x000fe400078e0a16 */
[----:B------:R-:W-:Y:S01]  /*2490*/  @!P0 IMAD.MOV R83, RZ, RZ, -R83 ;  /* 0x000000ffff538224 */ /* 0x000fe200078e0a53 */
[C---:B------:R-:W-:Y:S01]  /*24a0*/  ISETP.GT.U32.AND P3, PT, R2.reuse, R87, PT ;  /* 0x000000570200720c */ /* 0x040fe20003f64070 */
[----:B------:R-:W-:Y:S01]  /*24b0*/  IMAD R23, R2, R38, R23 ;  /* 0x0000002602177224 */ /* 0x000fe200078e0217 */
[----:B------:R-:W-:Y:S01]  /*24c0*/  ISETP.GE.AND P0, PT, R37, RZ, PT ;  /* 0x000000ff2500720c */ /* 0x000fe20003f06270 */
[----:B------:R-:W-:Y:S02]  /*24d0*/  @!P1 IMAD.IADD R89, R89, 0x1, -R2 ;  /* 0x0000000159599824 */ /* 0x000fe400078e0a02 */
[----:B------:R-:W-:-:S02]  /*24e0*/  IMAD.HI.U32 R22, R4, R39, RZ ;  /* 0x0000002704167227 */ /* 0x000fc400078e00ff */
[----:B------:R-:W-:Y:S02]  /*24f0*/  @!P2 IADD3 R85, PT, PT, R85, -R2, RZ ;  /* 0x800000025555a210 */ /* 0x000fe40007ffe0ff */
[----:B------:R-:W-:Y:S01]  /*2500*/  ISETP.GT.U32.AND P1, PT, R2, R89, PT ;  /* 0x000000590200720c */ /* 0x000fe20003f24070 */
[----:B------:R-:W-:Y:S01]  /*2510*/  IMAD.HI.U32 R37, R4, R41, RZ ;  /* 0x0000002904257227 */ /* 0x000fe200078e00ff */
[----:B------:R-:W-:Y:S02]  /*2520*/  @!P5 IADD3 R85, PT, PT, -R85, RZ, RZ ;  /* 0x000000ff5555d210 */ /* 0x000fe40007ffe1ff */
[----:B------:R-:W-:Y:S01]  /*2530*/  ISETP.GE.AND P5, PT, R42, RZ, PT ;  /* 0x000000ff2a00720c */ /* 0x000fe20003fa6270 */
[----:B------:R-:W-:Y:S01]  /*2540*/  @!P3 IMAD.IADD R87, R87, 0x1, -R2 ;  /* 0x000000015757b824 */ /* 0x000fe200078e0a02 */
[----:B------:R-:W-:Y:S01]  /*2550*/  ISETP.GT.U32.AND P3, PT, R2, R23, PT ;  /* 0x000000170200720c */ /* 0x000fe20003f64070 */
[----:B------:R-:W-:Y:S01]  /*2560*/  IMAD.MOV R22, RZ, RZ, -R22 ;  /* 0x000000ffff167224 */ /* 0x000fe200078e0a16 */
[----:B------:R-:W-:Y:S01]  /*2570*/  ISETP.GE.AND P2, PT, R40, RZ, PT ;  /* 0x000000ff2800720c */ /* 0x000fe20003f46270 */
[----:B------:R-:W-:-:S02]  /*2580*/  IMAD.MOV R38, RZ, RZ, -R37 ;  /* 0x000000ffff267224 */ /* 0x000fc400078e0a25 */
[C---:B------:R-:W-:Y:S02]  /*2590*/  IMAD R37, R2.reuse, R22, R39 ;  /* 0x0000001602257224 */ /* 0x040fe400078e0227 */
[C---:B------:R-:W-:Y:S02]  /*25a0*/  IMAD R39, R2.reuse, R38, R41 ;  /* 0x0000002602277224 */ /* 0x040fe400078e0229 */
[----:B------:R-:W-:Y:S01]  /*25b0*/  @!P4 IMAD.MOV R87, RZ, RZ, -R87 ;  /* 0x000000ffff57c224 */ /* 0x000fe200078e0a57 */
[C---:B------:R-:W-:Y:S01]  /*25c0*/  ISETP.GT.U32.AND P4, PT, R2.reuse, R37, PT ;  /* 0x000000250200720c */ /* 0x040fe20003f84070 */
[--C-:B------:R-:W-:Y:S02]  /*25d0*/  @!P1 IMAD.IADD R89, R89, 0x1, -R2.reuse ;  /* 0x0000000159599824 */ /* 0x100fe400078e0a02 */
[----:B------:R-:W-:Y:S01]  /*25e0*/  @!P3 IADD3 R23, PT, PT, R23, -R2, RZ ;  /* 0x800000021717b210 */ /* 0x000fe20007ffe0ff */
[C---:B------:R-:W-:Y:S02]  /*25f0*/  VIADD R42, R247.reuse, 0x2e ;  /* 0x0000002ef72a7836 */ /* 0x040fe40000000000 */
[----:B------:R-:W-:Y:S01]  /*2600*/  @!P6 IMAD.MOV R89, RZ, RZ, -R89 ;  /* 0x000000ffff59e224 */ /* 0x000fe200078e0a59 */
[C---:B------:R-:W-:Y:S01]  /*2610*/  ISETP.GT.U32.AND P3, PT, R2.reuse, R23, PT ;  /* 0x000000170200720c */ /* 0x040fe20003f64070 */
[C---:B------:R-:W-:Y:S01]  /*2620*/  VIADD R22, R247.reuse, 0x2d ;  /* 0x0000002df7167836 */ /* 0x040fe20000000000 */
[----:B------:R-:W-:Y:S01]  /*2630*/  ISETP.GT.U32.AND P6, PT, R2, R39, PT ;  /* 0x000000270200720c */ /* 0x000fe20003fc4070 */
[C---:B------:R-:W-:Y:S01]  /*2640*/  VIADD R48, R247.reuse, 0x3b ;  /* 0x0000003bf7307836 */ /* 0x040fe20000000000 */
[----:B------:R-:W-:Y:S01]  /*2650*/  IABS R43, R42 ;  /* 0x0000002a002b7213 */ /* 0x000fe20000000000 */
[----:B------:R-:W-:Y:S01]  /*2660*/  VIADD R50, R247, 0x3c ;  /* 0x0000003cf7327836 */ /* 0x000fe20000000000 */
[----:B------:R-:W-:Y:S01]  /*2670*/  IABS R41, R22 ;  /* 0x0000001600297213 */ /* 0x000fe20000000000 */
[----:B------:R-:W-:Y:S01]  /*2680*/  @!P4 IMAD.IADD R37, R37, 0x1, -R2 ;  /* 0x000000012525c824 */ /* 0x000fe200078e0a02 */
[----:B------:R-:W-:Y:S01]  /*2690*/  ISETP.GE.AND P1, PT, R22, RZ, PT ;  /* 0x000000ff1600720c */ /* 0x000fe20003f26270 */
[----:B------:R-:W-:Y:S01]  /*26a0*/  IMAD.HI.U32 R38, R4, R43, RZ ;  /* 0x0000002b04267227 */ /* 0x000fe200078e00ff */
[----:B------:R-:W-:-:S02]  /*26b0*/  IABS R53, R48 ;  /* 0x0000003000357213 */ /* 0x000fc40000000000 */
[----:B------:R-:W-:Y:S01]  /*26c0*/  ISETP.GT.U32.AND P4, PT, R2, R37, PT ;  /* 0x000000250200720c */ /* 0x000fe20003f84070 */
[--C-:B------:R-:W-:Y:S01]  /*26d0*/  @!P3 IMAD.IADD R23, R23, 0x1, -R2.reuse ;  /* 0x000000011717b824 */ /* 0x100fe200078e0a02 */
[----:B------:R-:W-:Y:S01]  /*26e0*/  IADD3 R38, PT, PT, -R38, RZ, RZ ;  /* 0x000000ff26267210 */ /* 0x000fe20007ffe1ff */
[----:B------:R-:W-:Y:S01]  /*26f0*/  @!P6 IMAD.IADD R39, R39, 0x1, -R2 ;  /* 0x000000012727e824 */ /* 0x000fe200078e0a02 */
[----:B------:R-:W-:Y:S01]  /*2700*/  ISETP.GE.AND P3, PT, R42, RZ, PT ;  /* 0x000000ff2a00720c */ /* 0x000fe20003f66270 */
[----:B------:R-:W-:Y:S01]  /*2710*/  IMAD.HI.U32 R22, R4, R41, RZ ;  /* 0x0000002904167227 */ /* 0x000fe200078e00ff */
[----:B------:R-:W-:Y:S02]  /*2720*/  IADD3 R42, PT, PT, R247, 0x32, RZ ;  /* 0x00000032f72a7810 */ /* 0x000fe40007ffe0ff */
[C---:B------:R-:W-:Y:S01]  /*2730*/  ISETP.GT.U32.AND P6, PT, R2.reuse, R39, PT ;  /* 0x000000270200720c */ /* 0x040fe20003fc4070 */
[----:B------:R-:W-:Y:S01]  /*2740*/  IMAD R43, R2, R38, R43 ;  /* 0x00000026022b7224 */ /* 0x000fe200078e022b */
[----:B------:R-:W-:Y:S01]  /*2750*/  IABS R55, R50 ;  /* 0x0000003200377213 */ /* 0x000fe20000000000 */
[----:B------:R-:W-:-:S02]  /*2760*/  IMAD.MOV.U32 R91, RZ, RZ, R23 ;  /* 0x000000ffff5b7224 */ /* 0x000fc400078e0017 */
[----:B------:R-:W-:Y:S01]  /*2770*/  IMAD.MOV R40, RZ, RZ, -R22 ;  /* 0x000000ffff287224 */ /* 0x000fe200078e0a16 */
[----:B------:R-:W-:Y:S01]  /*2780*/  @!P4 IADD3 R37, PT, PT, R37, -R2, RZ ;  /* 0x800000022525c210 */ /* 0x000fe20007ffe0ff */
[----:B------:R-:W-:-:S03]  /*2790*/  IMAD.HI.U32 R22, R4, R45, RZ ;  /* 0x0000002d04167227 */ /* 0x000fc600078e00ff */
[----:B------:R-:W-:Y:S01]  /*27a0*/  MOV R93, R37 ;  /* 0x00000025005d7202 */ /* 0x000fe20000000f00 */
[----:B------:R-:W-:Y:S01]  /*27b0*/  @!P0 IMAD.MOV R91, RZ, RZ, -R91 ;  /* 0x000000ffff5b8224 */ /* 0x000fe200078e0a5b */
[C---:B------:R-:W-:Y:S01]  /*27c0*/  ISETP.GT.U32.AND P0, PT, R2.reuse, R43, PT ;  /* 0x0000002b0200720c */ /* 0x040fe20003f04070 */
[C---:B------:R-:W-:Y:S02]  /*27d0*/  IMAD R41, R2.reuse, R40, R41 ;  /* 0x0000002802297224 */ /* 0x040fe400078e0229 */
[----:B------:R-:W-:Y:S02]  /*27e0*/  IMAD.MOV R22, RZ, RZ, -R22 ;  /* 0x000000ffff167224 */ /* 0x000fe400078e0a16 */
[----:B------:R-:W-:Y:S01]  /*27f0*/  VIADD R40, R247, 0x31 ;  /* 0x00000031f7287836 */ /* 0x000fe20000000000 */
[C---:B------:R-:W-:Y:S01]  /*2800*/  ISETP.GT.U32.AND P4, PT, R2.reuse, R41, PT ;  /* 0x000000290200720c */ /* 0x040fe20003f84070 */
[----:B------:R-:W-:Y:S02]  /*2810*/  IMAD R23, R2, R22, R45 ;  /* 0x0000001602177224 */ /* 0x000fe400078e022d */
[----:B------:R-:W-:Y:S01]  /*2820*/  @!P6 IMAD.IADD R39, R39, 0x1, -R2 ;  /* 0x000000012727e824 */ /* 0x000fe200078e0a02 */
[----:B------:R-:W-:Y:S01]  /*2830*/  IABS R45, R40 ;  /* 0x00000028002d7213 */ /* 0x000fe20000000000 */
[----:B------:R-:W-:Y:S01]  /*2840*/  IMAD.HI.U32 R38, R4, R47, RZ ;  /* 0x0000002f04267227 */ /* 0x000fe200078e00ff */
[----:B------:R-:W-:-:S02]  /*2850*/  ISETP.GT.U32.AND P6, PT, R2, R23, PT ;  /* 0x000000170200720c */ /* 0x000fc40003fc4070 */
[----:B------:R-:W-:Y:S01]  /*2860*/  MOV R95, R39 ;  /* 0x00000027005f7202 */ /* 0x000fe20000000f00 */
[----:B------:R-:W-:Y:S02]  /*2870*/  @!P0 IMAD.IADD R43, R43, 0x1, -R2 ;  /* 0x000000012b2b8824 */ /* 0x000fe400078e0a02 */
[----:B------:R-:W-:-:S03]  /*2880*/  IMAD.HI.U32 R22, R4, R45, RZ ;  /* 0x0000002d04167227 */ /* 0x000fc600078e00ff */
[C---:B------:R-:W-:Y:S01]  /*2890*/  ISETP.GT.U32.AND P0, PT, R2.reuse, R43, PT ;  /* 0x0000002b0200720c */ /* 0x040fe20003f04070 */
[----:B------:R-:W-:Y:S02]  /*28a0*/  @!P4 IMAD.IADD R41, R41, 0x1, -R2 ;  /* 0x000000012929c824 */ /* 0x000fe400078e0a02 */
[----:B------:R-:W-:Y:S02]  /*28b0*/  IMAD.MOV R38, RZ, RZ, -R38 ;  /* 0x000000ffff267224 */ /* 0x000fe400078e0a26 */
[----:B------:R-:W-:Y:S01]  /*28c0*/  IMAD.MOV R22, RZ, RZ, -R22 ;  /* 0x000000ffff167224 */ /* 0x000fe200078e0a16 */
[----:B------:R-:W-:Y:S01]  /*28d0*/  @!P6 IADD3 R23, PT, PT, R23, -R2, RZ ;  /* 0x800000021717e210 */ /* 0x000fe20007ffe0ff */
[C---:B------:R-:W-:Y:S01]  /*28e0*/  IMAD R37, R2.reuse, R38, R47 ;  /* 0x0000002602257224 */ /* 0x040fe200078e022f */
[C---:B------:R-:W-:Y:S01]  /*28f0*/  ISETP.GT.U32.AND P4, PT, R2.reuse, R41, PT ;  /* 0x000000290200720c */ /* 0x040fe20003f84070 */
[C---:B------:R-:W-:Y:S01]  /*2900*/  IMAD R39, R2.reuse, R22, R45 ;  /* 0x0000001602277224 */ /* 0x040fe200078e022d */
[C---:B------:R-:W-:Y:S01]  /*2910*/  ISETP.GT.U32.AND P6, PT, R2.reuse, R23, PT ;  /* 0x000000170200720c */ /* 0x040fe20003fc4070 */
[----:B------:R-:W-:Y:S01]  /*2920*/  @!P5 IMAD.MOV R95, RZ, RZ, -R95 ;  /* 0x000000ffff5fd224 */ /* 0x000fe200078e0a5f */
[C---:B------:R-:W-:Y:S01]  /*2930*/  ISETP.GT.U32.AND P5, PT, R2.reuse, R37, PT ;  /* 0x000000250200720c */ /* 0x040fe20003fa4070 */
[----:B------:R-:W-:Y:S01]  /*2940*/  @!P0 IMAD.IADD R43, R43, 0x1, -R2 ;  /* 0x000000012b2b8824 */ /* 0x000fe200078e0a02 */
[----:B------:R-:W-:Y:S01]  /*2950*/  IABS R47, R42 ;  /* 0x0000002a002f7213 */ /* 0x000fe20000000000 */
[----:B------:R-:W-:Y:S01]  /*2960*/  @!P2 IMAD.MOV R93, RZ, RZ, -R93 ;  /* 0x000000ffff5da224 */ /* 0x000fe200078e0a5d */
[----:B------:R-:W-:Y:S01]  /*2970*/  ISETP.GT.U32.AND P0, PT, R2, R39, PT ;  /* 0x000000270200720c */ /* 0x000fe20003f04070 */
[----:B------:R-:W-:Y:S01]  /*2980*/  IMAD.MOV.U32 R99, RZ, RZ, R43 ;  /* 0x000000ffff637224 */ /* 0x000fe200078e002b */
[----:B------:R-:W-:Y:S01]  /*2990*/  ISETP.GE.AND P2, PT, R44, RZ, PT ;  /* 0x000000ff2c00720c */ /* 0x000fe20003f46270 */
[----:B------:R-:W-:-:S03]  /*29a0*/  IMAD.HI.U32 R22, R4, R47, RZ ;  /* 0x0000002f04167227 */ /* 0x000fc600078e00ff */
[----:B------:R-:W-:Y:S01]  /*29b0*/  @!P3 IADD3 R99, PT, PT, -R99, RZ, RZ ;  /* 0x000000ff6363b210 */ /* 0x000fe20007ffe1ff */
[----:B------:R-:W-:Y:S01]  /*29c0*/  @!P4 IMAD.IADD R41, R41, 0x1, -R2 ;  /* 0x000000012929c824 */ /* 0x000fe200078e0a02 */
[----:B------:R-:W-:Y:S01]  /*29d0*/  ISETP.GE.AND P4, PT, R46, RZ, PT ;  /* 0x000000ff2e00720c */ /* 0x000fe20003f86270 */
[----:B------:R-:W-:Y:S01]  /*29e0*/  VIADD R44, R247, 0x33 ;  /* 0x00000033f72c7836 */ /* 0x000fe20000000000 */
[----:B------:R-:W-:Y:S01]  /*29f0*/  @!P5 IADD3 R37, PT, PT, R37, -R2, RZ ;  /* 0x800000022525d210 */ /* 0x000fe20007ffe0ff */
[----:B------:R-:W-:Y:S01]  /*2a00*/  IMAD.MOV R22, RZ, RZ, -R22 ;  /* 0x000000ffff167224 */ /* 0x000fe200078e0a16 */
[----:B------:R-:W-:Y:S01]  /*2a10*/  ISETP.GE.AND P5, PT, R40, RZ, PT ;  /* 0x000000ff2800720c */ /* 0x000fe20003fa6270 */
[--C-:B------:R-:W-:Y:S01]  /*2a20*/  @!P6 IMAD.IADD R23, R23, 0x1, -R2.reuse ;  /* 0x000000011717e824 */ /* 0x100fe200078e0a02 */
[----:B------:R-:W-:Y:S01]  /*2a30*/  IABS R38, R44 ;  /* 0x0000002c00267213 */ /* 0x000fe20000000000 */
[----:B------:R-:W-:Y:S01]  /*2a40*/  IMAD.MOV.U32 R97, RZ, RZ, R41 ;  /* 0x000000ffff617224 */ /* 0x000fe200078e0029 */
[----:B------:R-:W-:Y:S01]  /*2a50*/  ISETP.GE.AND P3, PT, R42, RZ, PT ;  /* 0x000000ff2a00720c */ /* 0x000fe20003f66270 */
[C---:B------:R-:W-:Y:S01]  /*2a60*/  IMAD R41, R2.reuse, R22, R47 ;  /* 0x0000001602297224 */ /* 0x040fe200078e022f */
[----:B------:R-:W-:Y:S01]  /*2a70*/  IADD3 R22, PT, PT, R247, 0x34, RZ ;  /* 0x00000034f7167810 */ /* 0x000fe20007ffe0ff */
[----:B------:R-:W-:Y:S01]  /*2a80*/  @!P0 IMAD.IADD R39, R39, 0x1, -R2 ;  /* 0x0000000127278824 */ /* 0x000fe200078e0a02 */
[C---:B------:R-:W-:Y:S01]  /*2a90*/  IADD3 R42, PT, PT, R247.reuse, 0x37, RZ ;  /* 0x00000037f72a7810 */ /* 0x040fe20007ffe0ff */
[----:B------:R-:W-:Y:S01]  /*2aa0*/  IMAD.MOV.U32 R101, RZ, RZ, R23 ;  /* 0x000000ffff657224 */ /* 0x000fe200078e0017 */
[----:B------:R-:W-:Y:S01]  /*2ab0*/  IADD3 R23, PT, PT, R247, 0x36, RZ ;  /* 0x00000036f7177810 */ /* 0x000fe20007ffe0ff */
[----:B------:R-:W-:Y:S01]  /*2ac0*/  @!P1 IMAD.MOV R97, RZ, RZ, -R97 ;  /* 0x000000ffff619224 */ /* 0x000fe200078e0a61 */
[C---:B------:R-:W-:Y:S01]  /*2ad0*/  ISETP.GT.U32.AND P1, PT, R2.reuse, R37, PT ;  /* 0x000000250200720c */ /* 0x040fe20003f24070 */
[----:B------:R-:W-:Y:S01]  /*2ae0*/  IMAD.MOV.U32 R45, RZ, RZ, R38 ;  /* 0x000000ffff2d7224 */ /* 0x000fe200078e0026 */
[C---:B------:R-:W-:Y:S01]  /*2af0*/  ISETP.GT.U32.AND P0, PT, R2.reuse, R39, PT ;  /* 0x000000270200720c */ /* 0x040fe20003f04070 */
[----:B------:R-:W-:Y:S01]  /*2b00*/  @!P2 IMAD.MOV R101, RZ, RZ, -R101 ;  /* 0x000000ffff65a224 */ /* 0x000fe200078e0a65 */
[----:B------:R-:W-:Y:S01]  /*2b10*/  ISETP.GT.U32.AND P2, PT, R2, R41, PT ;  /* 0x000000290200720c */ /* 0x000fe20003f44070 */
[----:B------:R-:W-:Y:S01]  /*2b20*/  IMAD.HI.U32 R38, R4, R45, RZ ;  /* 0x0000002d04267227 */ /* 0x000fe200078e00ff */
[----:B------:R-:W-:-:S02]  /*2b30*/  IABS R47, R23 ;  /* 0x00000017002f7213 */ /* 0x000fc40000000000 */
[----:B------:R-:W-:Y:S01]  /*2b40*/  IABS R49, R42 ;  /* 0x0000002a00317213 */ /* 0x000fe20000000000 */
[----:B------:R-:W-:Y:S01]  /*2b50*/  IMAD.MOV R38, RZ, RZ, -R38 ;  /* 0x000000ffff267224 */ /* 0x000fe200078e0a26 */
[----:B------:R-:W-:Y:S01]  /*2b60*/  ISETP.GE.AND P6, PT, R44, RZ, PT ;  /* 0x000000ff2c00720c */ /* 0x000fe20003fc6270 */
[C---:B------:R-:W-:Y:S01]  /*2b70*/  VIADD R44, R247.reuse, 0x39 ;  /* 0x00000039f72c7836 */ /* 0x040fe20000000000 */
[----:B------:R-:W-:Y:S01]  /*2b80*/  IADD3 R46, PT, PT, R247, 0x3a, RZ ;  /* 0x0000003af72e7810 */ /* 0x000fe20007ffe0ff */
[--C-:B------:R-:W-:Y:S01]  /*2b90*/  @!P1 IMAD.IADD R37, R37, 0x1, -R2.reuse ;  /* 0x0000000125259824 */ /* 0x100fe200078e0a02 */
[----:B------:R-:W-:Y:S01]  /*2ba0*/  ISETP.GE.AND P1, PT, R22, RZ, PT ;  /* 0x000000ff1600720c */ /* 0x000fe20003f26270 */
[C---:B------:R-:W-:Y:S01]  /*2bb0*/  IMAD R43, R2.reuse, R38, R45 ;  /* 0x00000026022b7224 */ /* 0x040fe200078e022d */
[----:B------:R-:W-:Y:S01]  /*2bc0*/  IABS R51, R46 ;  /* 0x0000002e00337213 */ /* 0x000fe20000000000 */
[----:B------:R-:W-:Y:S02]  /*2bd0*/  VIADD R38, R247, 0x35 ;  /* 0x00000035f7267836 */ /* 0x000fe40000000000 */
[--C-:B------:R-:W-:Y:S01]  /*2be0*/  @!P0 IMAD.IADD R39, R39, 0x1, -R2.reuse ;  /* 0x0000000127278824 */ /* 0x100fe200078e0a02 */
[----:B------:R-:W-:Y:S01]  /*2bf0*/  ISETP.GE.AND P0, PT, R23, RZ, PT ;  /* 0x000000ff1700720c */ /* 0x000fe20003f06270 */
[----:B------:R-:W-:Y:S01]  /*2c00*/  @!P2 IMAD.IADD R41, R41, 0x1, -R2 ;  /* 0x000000012929a824 */ /* 0x000fe200078e0a02 */
[----:B------:R-:W-:Y:S01]  /*2c10*/  IABS R45, R38 ;  /* 0x00000026002d7213 */ /* 0x000fe20000000000 */
[----:B------:R-:W-:Y:S01]  /*2c20*/  IMAD.MOV.U32 R103, RZ, RZ, R37 ;  /* 0x000000ffff677224 */ /* 0x000fe200078e0025 */
[----:B------:R-:W-:Y:S01]  /*2c30*/  IABS R37, R22 ;  /* 0x0000001600257213 */ /* 0x000fe20000000000 */
[----:B------:R-:W-:Y:S01]  /*2c40*/  IMAD.MOV.U32 R105, RZ, RZ, R39 ;  /* 0x000000ffff697224 */ /* 0x000fe200078e0027 */
[----:B------:R-:W-:Y:S01]  /*2c50*/  ISETP.GT.U32.AND P2, PT, R2, R41, PT ;  /* 0x000000290200720c */ /* 0x000fe20003f44070 */
[----:B------:R-:W-:-:S04]  /*2c60*/  IMAD.HI.U32 R23, R4, R45, RZ ;  /* 0x0000002d04177227 */ /* 0x000fc800078e00ff */
[----:B------:R-:W-:Y:S01]  /*2c70*/  IMAD.HI.U32 R22, R4, R37, RZ ;  /* 0x0000002504167227 */ /* 0x000fe200078e00ff */
[----:B------:R-:W-:-:S03]  /*2c80*/  IADD3 R40, PT, PT, -R23, RZ, RZ ;  /* 0x000000ff17287210 */ /* 0x000fc60007ffe1ff */
[----:B------:R-:W-:Y:S01]  /*2c90*/  @!P5 IMAD.MOV R105, RZ, RZ, -R105 ;  /* 0x000000ffff69d224 */ /* 0x000fe200078e0a69 */
[C---:B------:R-:W-:Y:S01]  /*2ca0*/  ISETP.GT.U32.AND P5, PT, R2.reuse, R43, PT ;  /* 0x0000002b0200720c */ /* 0x040fe20003fa4070 */
[----:B------:R-:W-:Y:S02]  /*2cb0*/  IMAD.MOV R22, RZ, RZ, -R22 ;  /* 0x000000ffff167224 */ /* 0x000fe400078e0a16 */
[----:B------:R-:W-:Y:S02]  /*2cc0*/  @!P2 IMAD.IADD R41, R41, 0x1, -R2 ;  /* 0x000000012929a824 */ /* 0x000fe400078e0a02 */
[----:B------:R-:W-:Y:S02]  /*2cd0*/  IMAD R23, R2, R22, R37 ;  /* 0x0000001602177224 */ /* 0x000fe400078e0225 */
[----:B------:R-:W-:-:S03]  /*2ce0*/  IMAD.HI.U32 R22, R4, R47, RZ ;  /* 0x0000002f04167227 */ /* 0x000fc600078e00ff */
[----:B------:R-:W-:Y:S01]  /*2cf0*/  ISETP.GT.U32.AND P2, PT, R2, R23, PT ;  /* 0x000000170200720c */ /* 0x000fe20003f44070 */
[----:B------:R-:W-:Y:S01]  /*2d00*/  @!P4 IMAD.MOV R103, RZ, RZ, -R103 ;  /* 0x000000ffff67c224 */ /* 0x000fe200078e0a67 */
[----:B------:R-:W-:Y:S01]  /*2d10*/  ISETP.GE.AND P4, PT, R38, RZ, PT ;  /* 0x000000ff2600720c */ /* 0x000fe20003f86270 */
[----:B------:R-:W-:Y:S02]  /*2d20*/  @!P5 IMAD.IADD R43, R43, 0x1, -R2 ;  /* 0x000000012b2bd824 */ /* 0x000fe400078e0a02 */
[----:B------:R-:W-:Y:S02]  /*2d30*/  IMAD.MOV.U32 R107, RZ, RZ, R41 ;  /* 0x000000ffff6b7224 */ /* 0x000fe400078e0029 */
[----:B------:R-:W-:-:S04]  /*2d40*/  IMAD.HI.U32 R38, R4, R49, RZ ;  /* 0x0000003104267227 */ /* 0x000fc800078e00ff */
[----:B------:R-:W-:Y:S01]  /*2d50*/  IMAD R37, R2, R40, R45 ;  /* 0x0000002802257224 */ /* 0x000fe200078e022d */
[----:B------:R-:W-:Y:S01]  /*2d60*/  IADD3 R38, PT, PT, -R38, RZ, RZ ;  /* 0x000000ff26267210 */ /* 0x000fe20007ffe1ff */
[----:B------:R-:W-:Y:S01]  /*2d70*/  IMAD.MOV R22, RZ, RZ, -R22 ;  /* 0x000000ffff167224 */ /* 0x000fe200078e0a16 */
[----:B------:R-:W-:Y:S01]  /*2d80*/  @!P2 IADD3 R23, PT, PT, R23, -R2, RZ ;  /* 0x800000021717a210 */ /* 0x000fe20007ffe0ff */
[----:B------:R-:W-:Y:S01]  /*2d90*/  VIADD R40, R247, 0x38 ;  /* 0x00000038f7287836 */ /* 0x000fe20000000000 */
[C---:B------:R-:W-:Y:S01]  /*2da0*/  ISETP.GT.U32.AND P5, PT, R2.reuse, R37, PT ;  /* 0x000000250200720c */ /* 0x040fe20003fa4070 */
[----:B------:R-:W-:Y:S01]  /*2db0*/  @!P3 IMAD.MOV R107, RZ, RZ, -R107 ;  /* 0x000000ffff6bb224 */ /* 0x000fe200078e0a6b */
[C---:B------:R-:W-:Y:S01]  /*2dc0*/  ISETP.GT.U32.AND P3, PT, R2.reuse, R43, PT ;  /* 0x0000002b0200720c */ /* 0x040fe20003f64070 */
[C---:B------:R-:W-:Y:S01]  /*2dd0*/  IMAD R39, R2.reuse, R22, R47 ;  /* 0x0000001602277224 */ /* 0x040fe200078e022f */
[----:B------:R-:W-:Y:S01]  /*2de0*/  IABS R47, R40 ;  /* 0x00000028002f7213 */ /* 0x000fe20000000000 */
[----:B------:R-:W-:Y:S01]  /*2df0*/  IMAD R45, R2, R38, R49 ;  /* 0x00000026022d7224 */ /* 0x000fe200078e0231 */
[----:B------:R-:W-:-:S02]  /*2e00*/  IABS R49, R44 ;  /* 0x0000002c00317213 */ /* 0x000fc40000000000 */
[----:B------:R-:W-:Y:S01]  /*2e10*/  ISETP.GT.U32.AND P2, PT, R2, R23, PT ;  /* 0x000000170200720c */ /* 0x000fe20003f44070 */
[----:B------:R-:W-:-:S04]  /*2e20*/  IMAD.HI.U32 R22, R4, R47, RZ ;  /* 0x0000002f04167227 */ /* 0x000fc800078e00ff */
[----:B------:R-:W-:Y:S02]  /*2e30*/  IMAD.MOV R38, RZ, RZ, -R22 ;  /* 0x000000ffff267224 */ /* 0x000fe400078e0a16 */
[----:B------:R-:W-:-:S04]  /*2e40*/  IMAD.HI.U32 R22, R4, R49, RZ ;  /* 0x0000003104167227 */ /* 0x000fc800078e00ff */
[--C-:B------:R-:W-:Y:S01]  /*2e50*/  @!P3 IMAD.IADD R43, R43, 0x1, -R2.reuse ;  /* 0x000000012b2bb824 */ /* 0x100fe200078e0a02 */
[C---:B------:R-:W-:Y:S01]  /*2e60*/  ISETP.GT.U32.AND P3, PT, R2.reuse, R39, PT ;  /* 0x000000270200720c */ /* 0x040fe20003f64070 */
[----:B------:R-:W-:Y:S01]  /*2e70*/  IMAD R47, R2, R38, R47 ;  /* 0x00000026022f7224 */ /* 0x000fe200078e022f */
[----:B------:R-:W-:Y:S01]  /*2e80*/  IADD3 R38, PT, PT, -R22, RZ, RZ ;  /* 0x000000ff16267210 */ /* 0x000fe20007ffe1ff */
[----:B------:R-:W-:Y:S01]  /*2e90*/  @!P2 IMAD.IADD R23, R23, 0x1, -R2 ;  /* 0x000000011717a824 */ /* 0x000fe200078e0a02 */
[----:B------:R-:W-:Y:S01]  /*2ea0*/  ISETP.GT.U32.AND P2, PT, R2, R45, PT ;  /* 0x0000002d0200720c */ /* 0x000fe20003f44070 */
[----:B------:R-:W-:-:S03]  /*2eb0*/  IMAD.HI.U32 R22, R4, R51, RZ ;  /* 0x0000003304167227 */ /* 0x000fc600078e00ff */
[----:B------:R-:W-:Y:S01]  /*2ec0*/  MOV R111, R23 ;  /* 0x00000017006f7202 */ /* 0x000fe20000000f00 */
[----:B------:R-:W-:Y:S02]  /*2ed0*/  IMAD R49, R2, R38, R49 ;  /* 0x0000002602317224 */ /* 0x000fe400078e0231 */
[----:B------:R-:W-:Y:S02]  /*2ee0*/  IMAD.HI.U32 R38, R4, R53, RZ ;  /* 0x0000003504267227 */ /* 0x000fe400078e00ff */
[----:B------:R-:W-:Y:S02]  /*2ef0*/  @!P3 IADD3 R39, PT, PT, R39, -R2, RZ ;  /* 0x800000022727b210 */ /* 0x000fe40007ffe0ff */
[----:B------:R-:W-:Y:S01]  /*2f00*/  ISETP.GT.U32.AND P3, PT, R2, R49, PT ;  /* 0x000000310200720c */ /* 0x000fe20003f64070 */
[----:B------:R-:W-:Y:S02]  /*2f10*/  IMAD.MOV R22, RZ, RZ, -R22 ;  /* 0x000000ffff167224 */ /* 0x000fe400078e0a16 */
[----:B------:R-:W-:Y:S01]  /*2f20*/  @!P2 IMAD.IADD R45, R45, 0x1, -R2 ;  /* 0x000000012d2da824 */ /* 0x000fe200078e0a02 */
[----:B------:R-:W-:Y:S01]  /*2f30*/  ISETP.GE.AND P2, PT, R42, RZ, PT ;  /* 0x000000ff2a00720c */ /* 0x000fe20003f46270 */
[----:B------:R-:W-:-:S02]  /*2f40*/  IMAD.MOV R38, RZ, RZ, -R38 ;  /* 0x000000ffff267224 */ /* 0x000fc400078e0a26 */
[----:B------:R-:W-:Y:S02]  /*2f50*/  @!P1 IMAD.MOV R111, RZ, RZ, -R111 ;  /* 0x000000ffff6f9224 */ /* 0x000fe400078e0a6f */
[----:B------:R-:W-:Y:S02]  /*2f60*/  IMAD R51, R2, R22, R51 ;  /* 0x0000001602337224 */ /* 0x000fe400078e0233 */
[----:B------:R-:W-:-:S04]  /*2f70*/  IMAD.HI.U32 R22, R4, R55, RZ ;  /* 0x0000003704167227 */ /* 0x000fc800078e00ff */
[--C-:B------:R-:W-:Y:S01]  /*2f80*/  @!P3 IMAD.IADD R49, R49, 0x1, -R2.reuse ;  /* 0x000000013131b824 */ /* 0x100fe200078e0a02 */
[C---:B------:R-:W-:Y:S01]  /*2f90*/  ISETP.GT.U32.AND P3, PT, R2.reuse, R45, PT ;  /* 0x0000002d0200720c */ /* 0x040fe20003f64070 */
[C---:B------:R-:W-:Y:S02]  /*2fa0*/  IMAD R53, R2.reuse, R38, R53 ;  /* 0x0000002602357224 */ /* 0x040fe400078e0235 */
[----:B------:R-:W-:Y:S01]  /*2fb0*/  @!P5 IMAD.IADD R37, R37, 0x1, -R2 ;  /* 0x000000012525d824 */ /* 0x000fe200078e0a02 */
[----:B------:R-:W-:Y:S01]  /*2fc0*/  ISETP.GT.U32.AND P1, PT, R2, R49, PT ;  /* 0x000000310200720c */ /* 0x000fe20003f24070 */
[----:B------:R-:W-:Y:S02]  /*2fd0*/  IMAD.MOV R22, RZ, RZ, -R22 ;  /* 0x000000ffff167224 */ /* 0x000fe400078e0a16 */
[----:B------:R-:W-:Y:S01]  /*2fe0*/  IMAD.HI.U32 R23, R4, R57, RZ ;  /* 0x0000003904177227 */ /* 0x000fe200078e00ff */
[----:B------:R-:W-:-:S03]  /*2ff0*/  ISETP.GT.U32.AND P5, PT, R2, R37, PT ;  /* 0x000000250200720c */ /* 0x000fc60003fa4070 */
[C---:B------:R-:W-:Y:S01]  /*3000*/  IMAD R55, R2.reuse, R22, R55 ;  /* 0x0000001602377224 */ /* 0x040fe200078e0237 */
[----:B------:R-:W-:Y:S01]  /*3010*/  IADD3 R23, PT, PT, -R23, RZ, RZ ;  /* 0x000000ff17177210 */ /* 0x000fe20007ffe1ff */
[--C-:B------:R-:W-:Y:S01]  /*3020*/  @!P3 IMAD.IADD R45, R45, 0x1, -R2.reuse ;  /* 0x000000012d2db824 */ /* 0x100fe200078e0a02 */
[C---:B------:R-:W-:Y:S01]  /*3030*/  ISETP.GT.U32.AND P3, PT, R2.reuse, R53, PT ;  /* 0x000000350200720c */ /* 0x040fe20003f64070 */
[----:B------:R-:W-:Y:S02]  /*3040*/  VIADD R38, R247, 0x3e ;  /* 0x0000003ef7267836 */ /* 0x000fe40000000000 */
[----:B------:R-:W-:Y:S01]  /*3050*/  @!P1 IADD3 R49, PT, PT, R49, -R2, RZ ;  /* 0x8000000231319210 */ /* 0x000fe20007ffe0ff */
[C---:B------:R-:W-:Y:S01]  /*3060*/  IMAD R57, R2.reuse, R23, R57 ;  /* 0x0000001702397224 */ /* 0x040fe200078e0239 */
[C---:B------:R-:W-:Y:S01]  /*3070*/  ISETP.GT.U32.AND P1, PT, R2.reuse, R55, PT ;  /* 0x000000370200720c */ /* 0x040fe20003f24070 */
[----:B------:R-:W-:Y:S01]  /*3080*/  IMAD.MOV.U32 R109, RZ, RZ, R43 ;  /* 0x000000ffff6d7224 */ /* 0x000fe200078e002b */
[----:B------:R-:W-:Y:S01]  /*3090*/  IABS R23, R247 ;  /* 0x000000f700177213 */ /* 0x000fe20000000000 */
[----:B------:R-:W-:Y:S01]  /*30a0*/  @!P5 IMAD.IADD R37, R37, 0x1, -R2 ;  /* 0x000000012525d824 */ /* 0x000fe200078e0a02 */
[----:B------:R-:W-:Y:S01]  /*30b0*/  ISETP.GT.U32.AND P5, PT, R2, R47, PT ;  /* 0x0000002f0200720c */ /* 0x000fe20003fa4070 */
[----:B------:R-:W-:Y:S01]  /*30c0*/  @!P6 IMAD.MOV R109, RZ, RZ, -R109 ;  /* 0x000000ffff6de224 */ /* 0x000fe200078e0a6d */
[----:B------:R-:W-:Y:S01]  /*30d0*/  IABS R59, R38 ;  /* 0x00000026003b7213 */ /* 0x000fe20000000000 */
[----:B------:R-:W-:Y:S01]  /*30e0*/  IMAD.HI.U32 R22, R4, R23, RZ ;  /* 0x0000001704167227 */ /* 0x000fe200078e00ff */
[----:B------:R-:W-:-:S03]  /*30f0*/  MOV R113, R37 ;  /* 0x0000002500717202 */ /* 0x000fc60000000f00 */
[--C-:B------:R-:W-:Y:S01]  /*3100*/  @!P3 IMAD.IADD R53, R53, 0x1, -R2.reuse ;  /* 0x000000013535b824 */ /* 0x100fe200078e0a02 */
[C---:B------:R-:W-:Y:S01]  /*3110*/  ISETP.GT.U32.AND P3, PT, R2.reuse, R57, PT ;  /* 0x000000390200720c */ /* 0x040fe20003f64070 */
[----:B------:R-:W-:Y:S02]  /*3120*/  @!P1 IMAD.IADD R55, R55, 0x1, -R2 ;  /* 0x0000000137379824 */ /* 0x000fe400078e0a02 */
[----:B------:R-:W-:Y:S01]  /*3130*/  IMAD.MOV R22, RZ, RZ, -R22 ;  /* 0x000000ffff167224 */ /* 0x000fe200078e0a16 */
[C---:B------:R-:W-:Y:S01]  /*3140*/  ISETP.GT.U32.AND P1, PT, R2.reuse, R53, PT ;  /* 0x000000350200720c */ /* 0x040fe20003f24070 */
[----:B------:R-:W-:Y:S01]  /*3150*/  @!P5 IMAD.IADD R47, R47, 0x1, -R2 ;  /* 0x000000012f2fd824 */ /* 0x000fe200078e0a02 */
[C---:B------:R-:W-:Y:S01]  /*3160*/  ISETP.GT.U32.AND P5, PT, R2.reuse, R39, PT ;  /* 0x000000270200720c */ /* 0x040fe20003fa4070 */
[----:B------:R-:W-:Y:S02]  /*3170*/  IMAD R23, R2, R22, R23 ;  /* 0x0000001602177224 */ /* 0x000fe400078e0217 */
[----:B------:R-:W-:Y:S01]  /*3180*/  IMAD.HI.U32 R4, R4, R59, RZ ;  /* 0x0000003b04047227 */ /* 0x000fe200078e00ff */
[----:B------:R-:W-:-:S03]  /*3190*/  ISETP.GT.U32.AND P6, PT, R2, R47, PT ;  /* 0x0000002f0200720c */ /* 0x000fc60003fc4070 */
[----:B------:R-:W-:Y:S02]  /*31a0*/  @!P3 IMAD.IADD R57, R57, 0x1, -R2 ;  /* 0x000000013939b824 */ /* 0x000fe400078e0a02 */
[----:B------:R-:W-:Y:S02]  /*31b0*/  IMAD.MOV R4, RZ, RZ, -R4 ;  /* 0x000000ffff047224 */ /* 0x000fe400078e0a04 */
[----:B------:R-:W-:Y:S01]  /*31c0*/  @!P1 IADD3 R53, PT, PT, R53, -R2, RZ ;  /* 0x8000000235359210 */ /* 0x000fe20007ffe0ff */
[----:B------:R-:W-:Y:S01]  /*31d0*/  @!P4 IMAD.MOV R113, RZ, RZ, -R113 ;  /* 0x000000ffff71c224 */ /* 0x000fe200078e0a71 */
[C---:B------:R-:W-:Y:S01]  /*31e0*/  ISETP.GT.U32.AND P3, PT, R2.reuse, R57, PT ;  /* 0x000000390200720c */ /* 0x040fe20003f64070 */
[C---:B------:R-:W-:Y:S01]  /*31f0*/  IMAD R59, R2.reuse, R4, R59 ;  /* 0x00000004023b7224 */ /* 0x040fe200078e023b */
[C---:B------:R-:W-:Y:S01]  /*3200*/  ISETP.GT.U32.AND P1, PT, R2.reuse, R23, PT ;  /* 0x000000170200720c */ /* 0x040fe20003f24070 */
[--C-:B------:R-:W-:Y:S01]  /*3210*/  @!P5 IMAD.IADD R39, R39, 0x1, -R2.reuse ;  /* 0x000000012727d824 */ /* 0x100fe200078e0a02 */
[----:B------:R-:W-:Y:S01]  /*3220*/  ISETP.GT.U32.AND P4, PT, R2, R51, PT ;  /* 0x000000330200720c */ /* 0x000fe20003f84070 */
[----:B------:R-:W-:Y:S01]  /*3230*/  @!P6 IMAD.IADD R47, R47, 0x1, -R2 ;  /* 0x000000012f2fe824 */ /* 0x000fe200078e0a02 */
[----:B------:R-:W-:Y:S01]  /*3240*/  ISETP.GE.AND P6, PT, R44, RZ, PT ;  /* 0x000000ff2c00720c */ /* 0x000fe20003fc6270 */
[----:B------:R-:W-:Y:S01]  /*3250*/  IMAD.MOV.U32 R115, RZ, RZ, R39 ;  /* 0x000000ffff737224 */ /* 0x000fe200078e0027 */
[----:B------:R-:W-:Y:S01]  /*3260*/  IABS R39, R56 ;  /* 0x0000003800277213 */ /* 0x000fe20000000000 */
[----:B------:R-:W-:Y:S01]  /*3270*/  VIADD R44, R56, 0x20 ;  /* 0x00000020382c7836 */ /* 0x000fe20000000000 */
[----:B------:R-:W-:Y:S01]  /*3280*/  ISETP.GE.AND P5, PT, R40, RZ, PT ;  /* 0x000000ff2800720c */ /* 0x000fe20003fa6270 */
[----:B------:R-:W-:-:S02]  /*3290*/  VIADD R42, R56, 0x40 ;  /* 0x00000040382a7836 */ /* 0x000fc40000000000 */
[----:B------:R-:W-:Y:S01]  /*32a0*/  @!P3 IADD3 R57, PT, PT, R57, -R2, RZ ;  /* 0x800000023939b210 */ /* 0x000fe20007ffe0ff */
[----:B------:R-:W-:Y:S01]  /*32b0*/  VIADD R40, R56, 0x60 ;  /* 0x0000006038287836 */ /* 0x000fe20000000000 */
[C---:B------:R-:W-:Y:S01]  /*32c0*/  ISETP.GT.U32.AND P3, PT, R2.reuse, R59, PT ;  /* 0x0000003b0200720c */ /* 0x040fe20003f64070 */
[----:B------:R-:W-:Y:S01]  /*32d0*/  @!P1 IMAD.IADD R23, R23, 0x1, -R2 ;  /* 0x0000000117179824 */ /* 0x000fe200078e0a02 */
[----:B------:R-:W-:Y:S01]  /*32e0*/  IABS R41, R44 ;  /* 0x0000002c00297213 */ /* 0x000fe20000000000 */
[C---:B------:R-:W-:Y:S01]  /*32f0*/  IMAD.HI.U32 R4, R3.reuse, R39, RZ ;  /* 0x0000002703047227 */ /* 0x040fe200078e00ff */
[----:B------:R-:W-:Y:S01]  /*3300*/  IABS R22, R42 ;  /* 0x0000002a00167213 */ /* 0x000fe20000000000 */
[----:B------:R1:W-:Y:S01]  /*3310*/  STL [R1+0x25c], R44 ;  /* 0x00025c2c01007387 */ /* 0x0003e20000100800 */
[----:B------:R-:W-:Y:S01]  /*3320*/  ISETP.GT.U32.AND P1, PT, R2, R23, PT ;  /* 0x000000170200720c */ /* 0x000fe20003f24070 */
[----:B------:R-:W-:Y:S01]  /*3330*/  IMAD.HI.U32 R5, R3, R41, RZ ;  /* 0x0000002903057227 */ /* 0x000fe200078e00ff */
[----:B------:R-:W-:Y:S01]  /*3340*/  IABS R43, R40 ;  /* 0x00000028002b7213 */ /* 0x000fe20000000000 */
[----:B------:R-:W-:Y:S02]  /*3350*/  STL [R1+0x258], R42 ;  /* 0x0002582a01007387 */ /* 0x000fe40000100800 */
[----:B------:R-:W-:-:S02]  /*3360*/  IMAD.MOV R4, RZ, RZ, -R4 ;  /* 0x000000ffff047224 */ /* 0x000fc400078e0a04 */
[----:B------:R-:W-:Y:S01]  /*3370*/  @!P3 IADD3 R59, PT, PT, R59, -R2, RZ ;  /* 0x800000023b3bb210 */ /* 0x000fe20007ffe0ff */
[----:B------:R-:W-:Y:S01]  /*3380*/  IMAD.MOV R5, RZ, RZ, -R5 ;  /* 0x000000ffff057224 */ /* 0x000fe200078e0a05 */
[----:B------:R2:W-:Y:S01]  /*3390*/  STL [R1+0x254], R40 ;  /* 0x0002542801007387 */ /* 0x0005e20000100800 */
[----:B------:R-:W-:Y:S01]  /*33a0*/  IMAD R39, R0, R4, R39 ;  /* 0x0000000400277224 */ /* 0x000fe200078e0227 */
[----:B------:R-:W-:Y:S01]  /*33b0*/  ISETP.GT.U32.AND P3, PT, R2, R59, PT ;  /* 0x0000003b0200720c */ /* 0x000fe20003f64070 */
[----:B------:R-:W-:Y:S01]  /*33c0*/  @!P2 IMAD.MOV R45, RZ, RZ, -R45 ;  /* 0x000000ffff2da224 */ /* 0x000fe200078e0a2d */
[----:B------:R-:W-:Y:S01]  /*33d0*/  ISETP.GE.AND P2, PT, R247, RZ, PT ;  /* 0x000000fff700720c */ /* 0x000fe20003f46270 */
[----:B------:R-:W-:Y:S01]  /*33e0*/  @!P4 IMAD.IADD R51, R51, 0x1, -R2 ;  /* 0x000000013333c824 */ /* 0x000fe200078e0a02 */
[----:B------:R-:W-:Y:S01]  /*33f0*/  @!P1 IADD3 R23, PT, PT, R23, -R2, RZ ;  /* 0x8000000217179210 */ /* 0x000fe20007ffe0ff */
[----:B------:R-:W-:Y:S01]  /*3400*/  IMAD.HI.U32 R4, R3, R22, RZ ;  /* 0x0000001603047227 */ /* 0x000fe200078e00ff */
[----:B------:R-:W-:-:S02]  /*3410*/  ISETP.GT.U32.AND P1, PT, R0, R39, PT ;  /* 0x000000270000720c */ /* 0x000fc40003f24070 */
[----:B------:R-:W-:Y:S01]  /*3420*/  ISETP.GT.U32.AND P4, PT, R2, R51, PT ;  /* 0x000000330200720c */ /* 0x000fe20003f84070 */
[----:B------:R-:W-:Y:S01]  /*3430*/  IMAD.HI.U32 R3, R3, R43, RZ ;  /* 0x0000002b03037227 */ /* 0x000fe200078e00ff */
[----:B------:R-:W-:-:S03]  /*3440*/  MOV R37, R23 ;  /* 0x0000001700257202 */ /* 0x000fc60000000f00 */
[C---:B------:R-:W-:Y:S02]  /*3450*/  IMAD R41, R0.reuse, R5, R41 ;  /* 0x0000000500297224 */ /* 0x040fe400078e0229 */
[----:B------:R-:W-:Y:S02]  /*3460*/  IMAD.MOV R5, RZ, RZ, -R4 ;  /* 0x000000ffff057224 */ /* 0x000fe400078e0a04 */
[----:B------:R-:W-:Y:S02]  /*3470*/  IMAD.MOV R4, RZ, RZ, -R3 ;  /* 0x000000ffff047224 */ /* 0x000fe400078e0a03 */
[C---:B------:R-:W-:Y:S02]  /*3480*/  IMAD R3, R0.reuse, R5, R22 ;  /* 0x0000000500037224 */ /* 0x040fe400078e0216 */
[----:B------:R-:W-:Y:S01]  /*3490*/  IMAD R43, R0, R4, R43 ;  /* 0x00000004002b7224 */ /* 0x000fe200078e022b */
[----:B------:R-:W-:Y:S01]  /*34a0*/  @!P4 IADD3 R51, PT, PT, R51, -R2, RZ ;  /* 0x800000023333c210 */ /* 0x000fe20007ffe0ff */
[----:B------:R-:W-:Y:S01]  /*34b0*/  @!P0 IMAD.MOV R115, RZ, RZ, -R115 ;  /* 0x000000ffff738224 */ /* 0x000fe200078e0a73 */
[----:B------:R-:W-:Y:S01]  /*34c0*/  ISETP.GT.U32.AND P0, PT, R2, R55, PT ;  /* 0x000000370200720c */ /* 0x000fe20003f04070 */
[----:B------:R-:W-:Y:S01]  /*34d0*/  @!P3 IMAD.IADD R59, R59, 0x1, -R2 ;  /* 0x000000013b3bb824 */ /* 0x000fe200078e0a02 */
[C---:B------:R-:W-:Y:S01]  /*34e0*/  ISETP.GT.U32.AND P3, PT, R0.reuse, R3, PT ;  /* 0x000000030000720c */ /* 0x040fe20003f64070 */
[----:B------:R-:W-:Y:S01]  /*34f0*/  @!P2 IMAD.MOV R37, RZ, RZ, -R37 ;  /* 0x000000ffff25a224 */ /* 0x000fe200078e0a25 */
[----:B------:R-:W-:Y:S01]  /*3500*/  ISETP.GT.U32.AND P2, PT, R0, R43, PT ;  /* 0x0000002b0000720c */ /* 0x000fe20003f44070 */
[----:B------:R-:W-:Y:S01]  /*3510*/  @!P1 IMAD.IADD R39, R39, 0x1, -R0 ;  /* 0x0000000127279824 */ /* 0x000fe200078e0a00 */
[----:B------:R-:W-:Y:S01]  /*3520*/  ISETP.GE.AND P1, PT, R38, RZ, PT ;  /* 0x000000ff2600720c */ /* 0x000fe20003f26270 */
[----:B------:R-:W-:Y:S01]  /*3530*/  @!P5 IMAD.MOV R47, RZ, RZ, -R47 ;  /* 0x000000ffff2fd224 */ /* 0x000fe200078e0a2f */
[----:B------:R-:W-:Y:S01]  /*3540*/  ISETP.GE.AND P4, PT, R46, RZ, PT ;  /* 0x000000ff2e00720c */ /* 0x000fe20003f86270 */
[----:B------:R-:W1:Y:S01]  /*3550*/  LDC.64 R22, c[0x0][0x3a0] ;  /* 0x0000e800ff167b82 */ /* 0x000e620000000a00 */
[----:B------:R-:W-:Y:S01]  /*3560*/  ISETP.GT.U32.AND P5, PT, R0, R41, PT ;  /* 0x000000290000720c */ /* 0x000fe20003fa4070 */
[----:B------:R-:W-:Y:S01]  /*3570*/  @!P6 IMAD.MOV R49, RZ, RZ, -R49 ;  /* 0x000000ffff31e224 */ /* 0x000fe200078e0a31 */
[----:B------:R-:W-:Y:S01]  /*3580*/  ISETP.GE.AND P6, PT, R50, RZ, PT ;  /* 0x000000ff3200720c */ /* 0x000fe20003fc6270 */
[----:B------:R-:W-:Y:S01]  /*3590*/  @!P0 IMAD.IADD R55, R55, 0x1, -R2 ;  /* 0x0000000137378824 */ /* 0x000fe200078e0a02 */
[----:B------:R-:W-:Y:S01]  /*35a0*/  ISETP.GE.AND P0, PT, R48, RZ, PT ;  /* 0x000000ff3000720c */ /* 0x000fe20003f06270 */
[--C-:B------:R-:W-:Y:S01]  /*35b0*/  @!P3 IMAD.IADD R3, R3, 0x1, -R0.reuse ;  /* 0x000000010303b824 */ /* 0x100fe200078e0a00 */
[C---:B------:R-:W-:Y:S01]  /*35c0*/  ISETP.GT.U32.AND P3, PT, R0.reuse, R39, PT ;  /* 0x000000270000720c */ /* 0x040fe20003f64070 */
[----:B------:R-:W-:Y:S01]  /*35d0*/  @!P2 IMAD.IADD R43, R43, 0x1, -R0 ;  /* 0x000000012b2ba824 */ /* 0x000fe200078e0a00 */
[----:B------:R-:W-:Y:S01]  /*35e0*/  LOP3.LUT R2, RZ, R58, RZ, 0x33, !PT ;  /* 0x0000003aff027212 */ /* 0x000fe200078e33ff */
[----:B------:R-:W-:Y:S01]  /*35f0*/  @!P1 IMAD.MOV R59, RZ, RZ, -R59 ;  /* 0x000000ffff3b9224 */ /* 0x000fe200078e0a3b */
[C---:B------:R-:W-:Y:S01]  /*3600*/  ISETP.GT.U32.AND P1, PT, R0.reuse, R3, PT ;  /* 0x000000030000720c */ /* 0x040fe20003f24070 */
[----:B------:R-:W-:Y:S01]  /*3610*/  @!P4 IMAD.MOV R51, RZ, RZ, -R51 ;  /* 0x000000ffff33c224 */ /* 0x000fe200078e0a33 */
[----:B------:R-:W-:-:S02]  /*3620*/  ISETP.GT.U32.AND P2, PT, R0, R43, PT ;  /* 0x0000002b0000720c */ /* 0x000fc40003f44070 */
[----:B------:R-:W-:Y:S02]  /*3630*/  ISETP.GE.AND P4, PT, R52, RZ, PT ;  /* 0x000000ff3400720c */ /* 0x000fe40003f86270 */
[-C--:B------:R-:W-:Y:S01]  /*3640*/  @!P5 IADD3 R41, PT, PT, R41, -R0.reuse, RZ ;  /* 0x800000002929d210 */ /* 0x080fe20007ffe0ff */
[----:B------:R-:W-:Y:S01]  /*3650*/  @!P0 IMAD.MOV R53, RZ, RZ, -R53 ;  /* 0x000000ffff358224 */ /* 0x000fe200078e0a35 */
[----:B------:R-:W-:Y:S01]  /*3660*/  ISETP.NE.AND P5, PT, R58, RZ, PT ;  /* 0x000000ff3a00720c */ /* 0x000fe20003fa5270 */
[--C-:B------:R-:W-:Y:S01]  /*3670*/  @!P3 IMAD.IADD R39, R39, 0x1, -R0.reuse ;  /* 0x000000012727b824 */ /* 0x100fe200078e0a00 */
[----:B------:R-:W-:Y:S02]  /*3680*/  ISETP.GT.U32.AND P0, PT, R0, R41, PT ;  /* 0x000000290000720c */ /* 0x000fe40003f04070 */
[----:B------:R-:W-:Y:S01]  /*3690*/  ISETP.GE.AND P3, PT, R42, RZ, PT ;  /* 0x000000ff2a00720c */ /* 0x000fe20003f66270 */
[--C-:B------:R-:W-:Y:S01]  /*36a0*/  @!P1 IMAD.IADD R3, R3, 0x1, -R0.reuse ;  /* 0x0000000103039824 */ /* 0x100fe200078e0a00 */
[----:B------:R-:W-:Y:S01]  /*36b0*/  ISETP.GE.AND P1, PT, R56, RZ, PT ;  /* 0x000000ff3800720c */ /* 0x000fe20003f26270 */
[----:B------:R-:W-:Y:S01]  /*36c0*/  @!P2 IMAD.IADD R43, R43, 0x1, -R0 ;  /* 0x000000012b2ba824 */ /* 0x000fe200078e0a00 */
[----:B------:R-:W-:Y:S01]  /*36d0*/  ISETP.GE.AND P2, PT, R44, RZ, PT ;  /* 0x000000ff2c00720c */ /* 0x000fe20003f46270 */
[----:B------:R-:W-:Y:S01]  /*36e0*/  @!P4 IMAD.MOV R57, RZ, RZ, -R57 ;  /* 0x000000ffff39c224 */ /* 0x000fe200078e0a39 */
[----:B------:R-:W-:Y:S01]  /*36f0*/  ISETP.GE.AND P4, PT, R40, RZ, PT ;  /* 0x000000ff2800720c */ /* 0x000fe20003f86270 */
[C---:B-1----:R-:W-:Y:S01]  /*3700*/  VIADD R44, R22.reuse, 0xffffffe6 ;  /* 0xffffffe6162c7836 */ /* 0x042fe20000000000 */
[----:B------:R-:W-:Y:S01]  /*3710*/  @!P6 IADD3 R55, PT, PT, -R55, RZ, RZ ;  /* 0x000000ff3737e210 */ /* 0x000fe20007ffe1ff */
[----:B------:R-:W-:Y:S01]  /*3720*/  VIADD R60, R22, 0xffffffd5 ;  /* 0xffffffd5163c7836 */ /* 0x000fe20000000000 */
[----:B------:R-:W-:Y:S01]  /*3730*/  SEL R37, R2, R37, !P5 ;  /* 0x0000002502257207 */ /* 0x000fe20006800000 */
[----:B------:R-:W-:Y:S01]  /*3740*/  VIADD R61, R22, 0xffffffd6 ;  /* 0xffffffd6163d7836 */ /* 0x000fe20000000000 */
[----:B------:R-:W-:Y:S01]  /*3750*/  @!P0 IADD3 R41, PT, PT, R41, -R0, RZ ;  /* 0x8000000029298210 */ /* 0x000fe20007ffe0ff */
[----:B------:R-:W-:Y:S01]  /*3760*/  @!P3 IMAD.MOV R3, RZ, RZ, -R3 ;  /* 0x000000ffff03b224 */ /* 0x000fe200078e0a03 */
[----:B------:R-:W-:Y:S01]  /*3770*/  ISETP.NE.AND P0, PT, R54, RZ, PT ;  /* 0x000000ff3600720c */ /* 0x000fe20003f05270 */
[----:B------:R-:W-:Y:S01]  /*3780*/  @!P1 IMAD.MOV R39, RZ, RZ, -R39 ;  /* 0x000000ffff279224 */ /* 0x000fe200078e0a27 */
[----:B------:R-:W-:Y:S01]  /*3790*/  LOP3.LUT R0, RZ, R54, RZ, 0x33, !PT ;  /* 0x00000036ff007212 */ /* 0x000fe200078e33ff */
[----:B------:R-:W-:Y:S01]  /*37a0*/  @!P2 IMAD.MOV R41, RZ, RZ, -R41 ;  /* 0x000000ffff29a224 */ /* 0x000fe200078e0a29 */
[----:B------:R-:W-:Y:S01]  /*37b0*/  SEL R36, R2, R36, !P5 ;  /* 0x0000002402247207 */ /* 0x000fe20006800000 */
[C---:B------:R-:W-:Y:S01]  /*37c0*/  VIADD R63, R22.reuse, 0xffffffd0 ;  /* 0xffffffd0163f7836 */ /* 0x040fe20000000000 */
[----:B------:R-:W-:Y:S01]  /*37d0*/  @!P4 IADD3 R43, PT, PT, -R43, RZ, RZ ;  /* 0x000000ff2b2bc210 */ /* 0x000fe20007ffe1ff */
[----:B------:R-:W-:Y:S01]  /*37e0*/  VIADD R64, R22, 0xffffffd1 ;  /* 0xffffffd116407836 */ /* 0x000fe20000000000 */
[----:B------:R-:W-:Y:S01]  /*37f0*/  SEL R35, R2, R35, !P5 ;  /* 0x0000002302237207 */ /* 0x000fe20006800000 */
[----:B------:R-:W-:Y:S01]  /*3800*/  VIADD R65, R22, 0xffffffd2 ;  /* 0xffffffd216417836 */ /* 0x000fe20000000000 */
[----:B------:R-:W-:Y:S01]  /*3810*/  SEL R34, R2, R34, !P5 ;  /* 0x0000002202227207 */ /* 0x000fe20006800000 */
[----:B------:R-:W-:Y:S01]  /*3820*/  VIADD R67, R22, 0xfffffff0 ;  /* 0xfffffff016437836 */ /* 0x000fe20000000000 */
[----:B------:R-:W-:Y:S01]  /*3830*/  SEL R33, R2, R33, !P5 ;  /* 0x0000002102217207 */ /* 0x000fe20006800000 */
[----:B------:R-:W-:Y:S01]  /*3840*/  VIADD R71, R22, 0xffffffd3 ;  /* 0xffffffd316477836 */ /* 0x000fe20000000000 */
[----:B------:R-:W-:Y:S01]  /*3850*/  SEL R32, R2, R32, !P5 ;  /* 0x0000002002207207 */ /* 0x000fe20006800000 */
[----:B------:R-:W-:Y:S01]  /*3860*/  VIADD R252, R22, 0x1f ;  /* 0x0000001f16fc7836 */ /* 0x000fe20000000000 */
[----:B------:R-:W-:-:S02]  /*3870*/  SEL R31, R2, R31, !P5 ;  /* 0x0000001f021f7207 */ /* 0x000fc40006800000 */
[C---:B------:R-:W-:Y:S02]  /*3880*/  SEL R30, R2.reuse, R30, !P5 ;  /* 0x0000001e021e7207 */ /* 0x040fe40006800000 */
[C---:B------:R-:W-:Y:S02]  /*3890*/  SEL R29, R2.reuse, R29, !P5 ;  /* 0x0000001d021d7207 */ /* 0x040fe40006800000 */
[C---:B------:R-:W-:Y:S02]  /*38a0*/  SEL R28, R2.reuse, R28, !P5 ;  /* 0x0000001c021c7207 */ /* 0x040fe40006800000 */
[C---:B------:R-:W-:Y:S02]  /*38b0*/  SEL R27, R2.reuse, R27, !P5 ;  /* 0x0000001b021b7207 */ /* 0x040fe40006800000 */
[C---:B------:R-:W-:Y:S02]  /*38c0*/  SEL R26, R2.reuse, R26, !P5 ;  /* 0x0000001a021a7207 */ /* 0x040fe40006800000 */
        /* <DEDUP_REMOVED lines=19> */
[----:B------:R-:W-:Y:S01]  /*3a00*/  SEL R4, R2, R9, !P5 ;  /* 0x0000000902047207 */ /* 0x000fe20006800000 */
[----:B------:R-:W-:Y:S01]  /*3a10*/  VIADD R9, R22, 0xffffffff ;  /* 0xffffffff16097836 */ /* 0x000fe20000000000 */
        /* <DEDUP_REMOVED lines=24> */
[----:B------:R-:W-:Y:S01]  /*3ba0*/  SEL R119, R2, R47, !P5 ;  /* 0x0000002f02777207 */ /* 0x000fe20006800000 */
[----:B------:R-:W-:Y:S01]  /*3bb0*/  VIADD R47, R22, 0xffffffe3 ;  /* 0xffffffe3162f7836 */ /* 0x000fe20000000000 */
[C---:B------:R-:W-:Y:S02]  /*3bc0*/  SEL R121, R2.reuse, R49, !P5 ;  /* 0x0000003102797207 */ /* 0x040fe40006800000 */
[C---:B------:R-:W-:Y:S02]  /*3bd0*/  SEL R123, R2.reuse, R51, !P5 ;  /* 0x00000033027b7207 */ /* 0x040fe40006800000 */
[C---:B------:R-:W-:Y:S02]  /*3be0*/  SEL R125, R2.reuse, R53, !P5 ;  /* 0x00000035027d7207 */ /* 0x040fe40006800000 */
[----:B------:R-:W-:-:S02]  /*3bf0*/  SEL R127, R2, R55, !P5 ;  /* 0x00000037027f7207 */ /* 0x000fc40006800000 */
[C---:B------:R-:W-:Y:S02]  /*3c00*/  SEL R129, R2.reuse, R57, !P5 ;  /* 0x0000003902817207 */ /* 0x040fe40006800000 */
[----:B------:R-:W-:Y:S01]  /*3c10*/  SEL R131, R2, R59, !P5 ;  /* 0x0000003b02837207 */ /* 0x000fe20006800000 */
[----:B------:R-:W-:Y:S01]  /*3c20*/  VIADD R59, R22, 0xffffffd4 ;  /* 0xffffffd4163b7836 */ /* 0x000fe20000000000 */
[----:B------:R-:W-:Y:S02]  /*3c30*/  SEL R243, R2, R243, !P5 ;  /* 0x000000f302f37207 */ /* 0x000fe40006800000 */
[----:B------:R-:W-:Y:S01]  /*3c40*/  SEL R2, R0, R39, !P0 ;  /* 0x0000002700027207 */ /* 0x000fe20004000000 */
[----:B------:R-:W-:Y:S01]  /*3c50*/  VIADD R39, R22, 0xffffffee ;  /* 0xffffffee16277836 */ /* 0x000fe20000000000 */
[C---:B------:R-:W-:Y:S02]  /*3c60*/  SEL R8, R0.reuse, R41, !P0 ;  /* 0x0000002900087207 */ /* 0x040fe40004000000 */
[----:B------:R-:W-:Y:S01]  /*3c70*/  SEL R38, R0, R3, !P0 ;  /* 0x0000000300267207 */ /* 0x000fe20004000000 */
[----:B------:R-:W-:Y:S01]  /*3c80*/  VIADD R3, R22, 0xfffffff3 ;  /* 0xfffffff316037836 */ /* 0x000fe20000000000 */
[----:B--2---:R-:W-:Y:S01]  /*3c90*/  SEL R40, R0, R43, !P0 ;  /* 0x0000002b00287207 */ /* 0x004fe20004000000 */
[C---:B------:R-:W-:Y:S01]  /*3ca0*/  VIADD R0, R22.reuse, 0xfffffff7 ;  /* 0xfffffff716007836 */ /* 0x040fe20000000000 */
[----:B------:R-:W-:Y:S01]  /*3cb0*/  ISETP.GE.U32.AND P6, PT, R9, 0x7fffffe0, PT ;  /* 0x7fffffe00900780c */ /* 0x000fe20003fc6070 */
[----:B------:R-:W-:Y:S01]  /*3cc0*/  VIADD R9, R22, 0xffffffec ;  /* 0xffffffec16097836 */ /* 0x000fe20000000000 */
[----:B------:R-:W-:Y:S01]  /*3cd0*/  ISETP.GE.U32.AND P0, PT, R3, 0x7fffffd4, PT ;  /* 0x7fffffd40300780c */ /* 0x000fe20003f06070 */
[-C--:B------:R-:W-:Y:S01]  /*3ce0*/  IMAD R3, R38, R23.reuse, RZ ;  /* 0x0000001726037224 */ /* 0x080fe200078e02ff */
[----:B------:R-:W-:Y:S01]  /*3cf0*/  ISETP.GE.U32.AND P2, PT, R0, 0x7fffffd8, PT ;  /* 0x7fffffd80000780c */ /* 0x000fe20003f46070 */
[-C--:B------:R-:W-:Y:S01]  /*3d00*/  IMAD R0, R2, R23.reuse, RZ ;  /* 0x0000001702007224 */ /* 0x080fe200078e02ff */
[----:B------:R-:W-:Y:S01]  /*3d10*/  ISETP.GE.U32.AND P4, PT, R9, 0x7fffffcd, PT ;  /* 0x7fffffcd0900780c */ /* 0x000fe20003f86070 */
[-C--:B------:R-:W-:Y:S01]  /*3d20*/  IMAD R2, R8, R23.reuse, RZ ;  /* 0x0000001708027224 */ /* 0x080fe200078e02ff */
[----:B------:R-:W-:Y:S01]  /*3d30*/  IADD3 R38, PT, PT, R22, -0x13, RZ ;  /* 0xffffffed16267810 */ /* 0x000fe20007ffe0ff */
[----:B------:R-:W-:Y:S01]  /*3d40*/  IMAD R23, R40, R23, RZ ;  /* 0x0000001728177224 */ /* 0x000fe200078e02ff */
[----:B---3--:R-:W-:Y:S01]  /*3d50*/  LEA R138, P5, R0, UR4, 0x2 ;  /* 0x00000004008a7c11 */ /* 0x008fe2000f8a10ff */
[----:B------:R-:W-:Y:S01]  /*3d60*/  VIADD R43, R22, 0xffffffe7 ;  /* 0xffffffe7162b7836 */ /* 0x000fe20000000000 */
[----:B------:R-:W-:-:S02]  /*3d70*/  LEA R8, P1, R2, UR4, 0x2 ;  /* 0x0000000402087c11 */ /* 0x000fc4000f8210ff */
[----:B------:R-:W-:Y:S01]  /*3d80*/  LEA.HI.X.SX32 R139, R0, UR5, 0x2, P5 ;  /* 0x00000005008b7c11 */ /* 0x000fe2000a8f16ff */
[----:B------:R-:W-:Y:S01]  /*3d90*/  VIADD R0, R22, 0xffffffef ;  /* 0xffffffef16007836 */ /* 0x000fe20000000000 */
[----:B------:R-:W-:Y:S02]  /*3da0*/  LEA R134, P5, R3, UR4, 0x2 ;  /* 0x0000000403867c11 */ /* 0x000fe4000f8a10ff */
[----:B------:R-:W-:Y:S01]  /*3db0*/  LEA.HI.X.SX32 R9, R2, UR5, 0x2, P1 ;  /* 0x0000000502097c11 */ /* 0x000fe200088f16ff */
[----:B------:R-:W-:Y:S01]  /*3dc0*/  VIADD R2, R22, 0xffffffe8 ;  /* 0xffffffe816027836 */ /* 0x000fe20000000000 */
[----:B------:R-:W-:Y:S01]  /*3dd0*/  LEA R136, P1, R23, UR4, 0x2 ;  /* 0x0000000417887c11 */ /* 0x000fe2000f8210ff */
[----:B------:R-:W-:Y:S01]  /*3de0*/  UMOV UR4, 0x400 ;  /* 0x0000040000047882 */ /* 0x000fe20000000000 */
[----:B------:R-:W-:Y:S01]  /*3df0*/  LEA.HI.X.SX32 R135, R3, UR5, 0x2, P5 ;  /* 0x0000000503877c11 */ /* 0x000fe2000a8f16ff */
[----:B------:R-:W-:Y:S01]  /*3e00*/  IMAD.WIDE R140, R147, 0x4, R138 ;  /* 0x00000004938c7825 */ /* 0x000fe200078e028a */
[----:B------:R-:W-:-:S02]  /*3e10*/  ISETP.GE.U32.AND P5, PT, R38, 0x7fffffce, PT ;  /* 0x7fffffce2600780c */ /* 0x000fc40003fa6070 */
[----:B------:R-:W-:Y:S01]  /*3e20*/  LEA.HI.X.SX32 R137, R23, UR5, 0x2, P1 ;  /* 0x0000000517897c11 */ /* 0x000fe200088f16ff */
[----:B------:R-:W1:Y:S01]  /*3e30*/  S2UR UR5, SR_CgaCtaId ;  /* 0x00000000000579c3 */ /* 0x000e620000008800 */
[----:B------:R-:W-:Y:S01]  /*3e40*/  SEL R23, RZ, 0x1, P4 ;  /* 0x00000001ff177807 */ /* 0x000fe20002000000 */
[----:B------:R-:W-:Y:S01]  /*3e50*/  IMAD.WIDE R142, R147, 0x4, R8 ;  /* 0x00000004938e7825 */ /* 0x000fe200078e0208 */
[----:B------:R-:W-:Y:S02]  /*3e60*/  ISETP.GE.U32.AND P1, PT, R39, 0x7fffffcf, PT ;  /* 0x7fffffcf2700780c */ /* 0x000fe40003f26070 */
[----:B------:R-:W-:Y:S01]  /*3e70*/  ISETP.GE.U32.AND P4, PT, R0, 0x7fffffd0, PT ;  /* 0x7fffffd00000780c */ /* 0x000fe20003f86070 */
[C---:B------:R-:W-:Y:S01]  /*3e80*/  VIADD R39, R22.reuse, 0xffffffea ;  /* 0xffffffea16277836 */ /* 0x040fe20000000000 */
[----:B------:R-:W-:Y:S01]  /*3e90*/  IADD3 R0, PT, PT, R22, -0x17, RZ ;  /* 0xffffffe916007810 */ /* 0x000fe20007ffe0ff */
[----:B------:R-:W-:Y:S01]  /*3ea0*/  IMAD.WIDE R144, R147, 0x4, R134 ;  /* 0x0000000493907825 */ /* 0x000fe200078e0286 */
[----:B------:R-:W-:-:S02]  /*3eb0*/  SEL R38, RZ, 0x1fffe, P5 ;  /* 0x0001fffeff267807 */ /* 0x000fc40002800000 */
[----:B------:R-:W-:Y:S01]  /*3ec0*/  ISETP.GE.U32.AND P5, PT, R2, 0x7fffffc9, PT ;  /* 0x7fffffc90200780c */ /* 0x000fe20003fa6070 */
[----:B------:R-:W-:Y:S01]  /*3ed0*/  IMAD.WIDE R146, R147, 0x4, R136 ;  /* 0x0000000493927825 */ /* 0x000fe200078e0288 */
[----:B------:R-:W-:Y:S02]  /*3ee0*/  SEL R2, RZ, 0x4, P1 ;  /* 0x00000004ff027807 */ /* 0x000fe40000800000 */
[----:B------:R-:W-:Y:S01]  /*3ef0*/  ISETP.GE.U32.AND P1, PT, R0, 0x7fffffca, PT ;  /* 0x7fffffca0000780c */ /* 0x000fe20003f26070 */
[C---:B------:R-:W-:Y:S01]  /*3f00*/  VIADD R0, R22.reuse, 0xffffffeb ;  /* 0xffffffeb16007836 */ /* 0x040fe20000000000 */
[----:B------:R-:W-:Y:S01]  /*3f10*/  SEL R3, RZ, 0x7fff8, P4 ;  /* 0x0007fff8ff037807 */ /* 0x000fe20002000000 */
[----:B------:R-:W-:Y:S01]  /*3f20*/  IMAD.IADD R23, R23, 0x1, R38 ;  /* 0x0000000117177824 */ /* 0x000fe200078e0226 */
[----:B------:R-:W-:Y:S01]  /*3f30*/  IADD3 R42, PT, PT, R22, -0x5, RZ ;  /* 0xfffffffb162a7810 */ /* 0x000fe20007ffe0ff */
[----:B------:R-:W-:Y:S01]  /*3f40*/  IMAD.WIDE R148, R155, 0x4, R138 ;  /* 0x000000049b947825 */ /* 0x000fe200078e028a */
[----:B------:R-:W-:-:S02]  /*3f50*/  ISETP.GE.U32.AND P4, PT, R39, 0x7fffffcb, PT ;  /* 0x7fffffcb2700780c */ /* 0x000fc40003f86070 */
[----:B------:R-:W-:Y:S01]  /*3f60*/  SEL R41, RZ, 0x1, P5 ;  /* 0x00000001ff297807 */ /* 0x000fe20002800000 */
[----:B------:R-:W-:Y:S01]  /*3f70*/  VIADD R39, R22, 0xffffffe4 ;  /* 0xffffffe416277836 */ /* 0x000fe20000000000 */
[----:B------:R-:W-:Y:S01]  /*3f80*/  ISETP.GE.U32.AND P5, PT, R0, 0x7fffffcc, PT ;  /* 0x7fffffcc0000780c */ /* 0x000fe20003fa6070 */
[----:B-1----:R-:W-:Y:S01]  /*3f90*/  ULEA UR4, UR5, UR4, 0x18 ;  /* 0x0000000405047291 */ /* 0x002fe2000f8ec0ff */
[----:B------:R-:W-:Y:S01]  /*3fa0*/  ISETP.GE.U32.AND P3, PT, R42, 0x7fffffdc, PT ;  /* 0x7fffffdc2a00780c */ /* 0x000fe20003f66070 */
[C---:B------:R-:W-:Y:S01]  /*3fb0*/  IMAD.WIDE R150, R155.reuse, 0x4, R8 ;  /* 0x000000049b967825 */ /* 0x040fe200078e0208 */
[----:B------:R-:W-:Y:S01]  /*3fc0*/  IADD3 R0, PT, PT, R22, -0x1b, RZ ;  /* 0xffffffe516007810 */ /* 0x000fe20007ffe0ff */
[----:B------:R-:W1:Y:S01]  /*3fd0*/  LDCU UR5, c[0x0][0x3b0] ;  /* 0x00007600ff0577ac */ /* 0x000e620008000800 */
[----:B------:R-:W-:Y:S01]  /*3fe0*/  SEL R42, RZ, 0x1fffe, P1 ;  /* 0x0001fffeff2a7807 */ /* 0x000fe20000800000 */
[----:B------:R-:W-:Y:S01]  /*3ff0*/  IMAD.WIDE R152, R155, 0x4, R134 ;  /* 0x000000049b987825 */ /* 0x000fe200078e0286 */
[----:B------:R-:W-:-:S02]  /*4000*/  ISETP.GE.U32.AND P1, PT, R39, 0x7fffffc5, PT ;  /* 0x7fffffc52700780c */ /* 0x000fc40003f26070 */
[----:B------:R-:W-:Y:S01]  /*4010*/  SEL R39, RZ, 0x4, P4 ;  /* 0x00000004ff277807 */ /* 0x000fe20002000000 */
[----:B------:R-:W-:Y:S01]  /*4020*/  IMAD.IADD R41, R41, 0x1, R42 ;  /* 0x0000000129297824 */ /* 0x000fe200078e022a */
[----:B------:R-:W-:Y:S01]  /*4030*/  ISETP.GE.U32.AND P4, PT, R0, 0x7fffffc6, PT ;  /* 0x7fffffc60000780c */ /* 0x000fe20003f86070 */
[----:B------:R-:W-:Y:S01]  /*4040*/  VIADD R0, R22, 0xffffffe1 ;  /* 0xffffffe116007836 */ /* 0x000fe20000000000 */
[----:B------:R-:W-:Y:S01]  /*4050*/  SEL R40, RZ, 0x7fff8, P5 ;  /* 0x0007fff8ff287807 */ /* 0x000fe20002800000 */
[----:B------:R-:W-:Y:S01]  /*4060*/  IMAD.WIDE R154, R155, 0x4, R136 ;  /* 0x000000049b9a7825 */ /* 0x000fe200078e0288 */
[----:B------:R-:W-:Y:S02]  /*4070*/  ISETP.GE.U32.AND P5, PT, R44, 0x7fffffc7, PT ;  /* 0x7fffffc72c00780c */ /* 0x000fe40003fa6070 */
[----:B------:R-:W-:Y:S01]  /*4080*/  SEL R46, RZ, 0x1fffe, P4 ;  /* 0x0001fffeff2e7807 */ /* 0x000fe20002000000 */
[----:B------:R-:W-:Y:S01]  /*4090*/  IMAD.WIDE R156, R163, 0x4, R138 ;  /* 0x00000004a39c7825 */ /* 0x000fe200078e028a */
[----:B------:R-:W-:-:S02]  /*40a0*/  SEL R45, RZ, 0x1, P1 ;  /* 0x00000001ff2d7807 */ /* 0x000fc40000800000 */
[----:B------:R-:W-:Y:S01]  /*40b0*/  IADD3 R44, PT, PT, R22, -0x1e, RZ ;  /* 0xffffffe2162c7810 */ /* 0x000fe20007ffe0ff */
[----:B------:R-:W-:Y:S01]  /*40c0*/  IMAD.WIDE R158, R163, 0x4, R8 ;  /* 0x00000004a39e7825 */ /* 0x000fe200078e0208 */
[----:B------:R-:W-:Y:S02]  /*40d0*/  ISETP.GE.U32.AND P4, PT, R0, 0x7fffffc2, PT ;  /* 0x7fffffc20000780c */ /* 0x000fe40003f86070 */
[----:B------:R-:W-:Y:S01]  /*40e0*/  ISETP.GE.U32.AND P1, PT, R43, 0x7fffffc8, PT ;  /* 0x7fffffc82b00780c */ /* 0x000fe20003f26070 */
[----:B------:R-:W-:Y:S01]  /*40f0*/  VIADD R0, R22, 0xffffffe0 ;  /* 0xffffffe016007836 */ /* 0x000fe20000000000 */
[----:B------:R-:W-:Y:S01]  /*4100*/  SEL R43, RZ, 0x4, P5 ;  /* 0x00000004ff2b7807 */ /* 0x000fe20002800000 */
[----:B------:R-:W-:Y:S01]  /*4110*/  IMAD.IADD R45, R45, 0x1, R46 ;  /* 0x000000012d2d7824 */ /* 0x000fe200078e022e */
[----:B------:R-:W-:Y:S01]  /*4120*/  ISETP.GE.U32.AND P5, PT, R44, 0x7fffffc3, PT ;  /* 0x7fffffc32c00780c */ /* 0x000fe20003fa6070 */
[----:B------:R-:W-:Y:S01]  /*4130*/  IMAD.WIDE R160, R163, 0x4, R134 ;  /* 0x00000004a3a07825 */ /* 0x000fe200078e0286 */
[----:B------:R-:W-:-:S02]  /*4140*/  SEL R44, RZ, 0x7fff8, P1 ;  /* 0x0007fff8ff2c7807 */ /* 0x000fc40000800000 */
[----:B------:R-:W-:Y:S01]  /*4150*/  ISETP.GE.U32.AND P1, PT, R0, 0x7fffffc1, PT ;  /* 0x7fffffc10000780c */ /* 0x000fe20003f26070 */
[----:B------:R-:W-:Y:S01]  /*4160*/  IMAD.WIDE R162, R163, 0x4, R136 ;  /* 0x00000004a3a27825 */ /* 0x000fe200078e0288 */
[----:B------:R-:W-:Y:S02]  /*4170*/  SEL R49, RZ, 0x1fffe, P4 ;  /* 0x0001fffeff317807 */ /* 0x000fe40002000000 */
[----:B------:R-:W-:Y:S01]  /*4180*/  SEL R38, RZ, 0x1, P1 ;  /* 0x00000001ff267807 */ /* 0x000fe20000800000 */
[----:B------:R-:W-:Y:S01]  /*4190*/  IMAD.WIDE R164, R171, 0x4, R138 ;  /* 0x00000004aba47825 */ /* 0x000fe200078e028a */
[----:B------:R-:W-:Y:S02]  /*41a0*/  ISETP.GE.AND P4, PT, R72, R0, PT ;  /* 0x000000004800720c */ /* 0x000fe40003f86270 */
[----:B------:R-:W-:Y:S01]  /*41b0*/  SEL R0, RZ, 0x4, P5 ;  /* 0x00000004ff007807 */ /* 0x000fe20002800000 */
[----:B------:R-:W-:Y:S01]  /*41c0*/  IMAD.IADD R38, R38, 0x1, R49 ;  /* 0x0000000126267824 */ /* 0x000fe200078e0231 */
[----:B------:R-:W-:Y:S01]  /*41d0*/  ISETP.GE.U32.AND P5, PT, R47, 0x7fffffc4, PT ;  /* 0x7fffffc42f00780c */ /* 0x000fe20003fa6070 */
[----:B------:R-:W-:Y:S01]  /*41e0*/  IMAD.WIDE R166, R171, 0x4, R8 ;  /* 0x00000004aba67825 */ /* 0x000fe200078e0208 */
[----:B------:R-:W-:-:S02]  /*41f0*/  LOP3.LUT R41, R41, 0x3, RZ, 0xc0, !PT ;  /* 0x0000000329297812 */ /* 0x000fc400078ec0ff */
[----:B------:R-:W-:Y:S01]  /*4200*/  SEL R47, RZ, 0x7fff8, P5 ;  /* 0x0007fff8ff2f7807 */ /* 0x000fe20002800000 */
[----:B------:R-:W-:Y:S01]  /*4210*/  IMAD.WIDE R168, R171, 0x4, R134 ;  /* 0x00000004aba87825 */ /* 0x000fe200078e0286 */
[----:B------:R-:W-:Y:S02]  /*4220*/  LOP3.LUT R38, R38, 0x3, RZ, 0xc0, !PT ;  /* 0x0000000326267812 */ /* 0x000fe400078ec0ff */
[----:B------:R-:W-:Y:S01]  /*4230*/  LOP3.LUT R23, R23, 0x3, RZ, 0xc0, !PT ;  /* 0x0000000317177812 */ /* 0x000fe200078ec0ff */
[----:B------:R-:W-:Y:S01]  /*4240*/  IMAD.WIDE R170, R171, 0x4, R136 ;  /* 0x00000004abaa7825 */ /* 0x000fe200078e0288 */
[----:B------:R-:W-:Y:S02]  /*4250*/  LOP3.LUT R45, R45, 0x3, RZ, 0xc0, !PT ;  /* 0x000000032d2d7812 */ /* 0x000fe400078ec0ff */
[----:B------:R-:W-:Y:S01]  /*4260*/  IADD3 R0, PT, PT, R38, R47, R0 ;  /* 0x0000002f26007210 */ /* 0x000fe20007ffe000 */
[----:B------:R-:W-:Y:S01]  /*4270*/  IMAD.WIDE R174, R181, 0x4, R138 ;  /* 0x00000004b5ae7825 */ /* 0x000fe200078e028a */
[----:B------:R-:W-:-:S02]  /*4280*/  IADD3 R39, PT, PT, R41, R40, R39 ;  /* 0x0000002829277210 */ /* 0x000fc40007ffe027 */
[----:B------:R-:W-:Y:S01]  /*4290*/  IADD3 R2, PT, PT, R23, R3, R2 ;  /* 0x0000000317027210 */ /* 0x000fe20007ffe002 */
[----:B------:R-:W-:Y:S01]  /*42a0*/  IMAD.WIDE R176, R181, 0x4, R8 ;  /* 0x00000004b5b07825 */ /* 0x000fe200078e0208 */
[----:B------:R-:W-:Y:S02]  /*42b0*/  IADD3 R43, PT, PT, R45, R44, R43 ;  /* 0x0000002c2d2b7210 */ /* 0x000fe40007ffe02b */
[----:B------:R-:W-:Y:S01]  /*42c0*/  LOP3.LUT R0, R0, 0xf, RZ, 0xc0, !PT ;  /* 0x0000000f00007812 */ /* 0x000fe200078ec0ff */
[----:B------:R-:W-:Y:S01]  /*42d0*/  IMAD.WIDE R178, R181, 0x4, R134 ;  /* 0x00000004b5b27825 */ /* 0x000fe200078e0286 */
[----:B------:R-:W-:Y:S02]  /*42e0*/  SHF.L.U32 R3, R39, 0x8, RZ ;  /* 0x0000000827037819 */ /* 0x000fe400000006ff */
[----:B------:R-:W-:Y:S01]  /*42f0*/  IADD3 R23, PT, PT, R22, -0x6, RZ ;  /* 0xfffffffa16177810 */ /* 0x000fe20007ffe0ff */
[----:B------:R-:W-:Y:S01]  /*4300*/  IMAD R43, R43, 0x10, R0 ;  /* 0x000000102b2b7824 */ /* 0x000fe200078e0200 */
[----:B------:R-:W-:Y:S01]  /*4310*/  LOP3.LUT R3, R3, 0xf00, RZ, 0xe2, !PT ;  /* 0x00000f0003037812 */ /* 0x000fe200078ee2ff */
[----:B------:R-:W-:Y:S01]  /*4320*/  VIADD R0, R244, UR4 ;  /* 0x00000004f4007c36 */ /* 0x000fe20008000000 */
[----:B------:R-:W-:Y:S01]  /*4330*/  IADD3 R48, PT, PT, R22, -0x2, RZ ;  /* 0xfffffffe16307810 */ /* 0x000fe20007ffe0ff */
[----:B------:R-:W-:Y:S01]  /*4340*/  IMAD R39, R172, 0xc, RZ ;  /* 0x0000000cac277824 */ /* 0x000fe200078e02ff */
[----:B------:R-:W-:Y:S01]  /*4350*/  LOP3.LUT R43, R43, 0xff, RZ, 0xc0, !PT ;  /* 0x000000ff2b2b7812 */ /* 0x000fe200078ec0ff */
[----:B------:R-:W-:Y:S01]  /*4360*/  IMAD R2, R2, 0x1000, R3 ;  /* 0x0000100002027824 */ /* 0x000fe200078e0203 */
[----:B------:R-:W-:Y:S01]  /*4370*/  @!PT LDS RZ, [RZ] ;  /* 0x00000000fffff984 */ /* 0x000fe20000000800 */
[----:B------:R-:W-:Y:S01]  /*4380*/  @!PT LDS RZ, [RZ] ;  /* 0x00000000fffff984 */ /* 0x000fe20000000800 */
[----:B------:R-:W-:Y:S01]  /*4390*/  @!PT LDS RZ, [RZ] ;  /* 0x00000000fffff984 */ /* 0x000fe20000000800 */
[----:B-----5:R-:W-:Y:S01]  /*43a0*/  LDGSTS.E [R0], desc[UR28][R138.64], !P6 ;  /* 0x000000008a007fae */ /* 0x020fe2000f1a101c */
[----:B------:R-:W-:Y:S01]  /*43b0*/  IMAD.SHL.U32 R3, R172, 0x4, RZ ;  /* 0x00000004ac037824 */ /* 0x000fe200078e00ff */
[----:B------:R-:W-:Y:S01]  /*43c0*/  ISETP.GE.U32.AND P5, PT, R48, 0x7fffffdf, PT ;  /* 0x7fffffdf3000780c */ /* 0x000fe20003fa6070 */
[----:B------:R-:W-:Y:S01]  /*43d0*/  IMAD.IADD R43, R2, 0x1, R43 ;  /* 0x00000001022b7824 */ /* 0x000fe200078e022b */
[----:B------:R-:W-:Y:S01]  /*43e0*/  LDGSTS.E [R0+0x80], desc[UR28][R8.64], !P6 ;  /* 0x0008000008007fae */ /* 0x000fe2000f1a101c */
[----:B------:R-:W-:Y:S01]  /*43f0*/  IMAD.WIDE R56, R3, 0x4, R138 ;  /* 0x0000000403387825 */ /* 0x000fe200078e028a */
[----:B------:R-:W-:-:S02]  /*4400*/  IADD3 R2, PT, PT, R22, -0xa, RZ ;  /* 0xfffffff616027810 */ /* 0x000fc40007ffe0ff */
[----:B------:R-:W-:Y:S01]  /*4410*/  LDGSTS.E [R0+0x100], desc[UR28][R134.64], !P6 ;  /* 0x0010000086007fae */ /* 0x000fe2000f1a101c */
[----:B------:R-:W-:Y:S01]  /*4420*/  IMAD.WIDE R54, R3, 0x4, R8 ;  /* 0x0000000403367825 */ /* 0x000fe200078e0208 */
[----:B------:R-:W-:Y:S02]  /*4430*/  IADD3 R58, PT, PT, R22, -0x25, RZ ;  /* 0xffffffdb163a7810 */ /* 0x000fe40007ffe0ff */
[----:B------:R-:W-:Y:S01]  /*4440*/  LDGSTS.E [R0+0x180], desc[UR28][R136.64], !P6 ;  /* 0x0018000088007fae */ /* 0x000fe2000f1a101c */
[----:B------:R-:W-:Y:S01]  /*4450*/  ISETP.GE.U32.AND P6, PT, R23, 0x7fffffdb, PT ;  /* 0x7fffffdb1700780c */ /* 0x000fe20003fc6070 */
[----:B------:R-:W-:Y:S01]  /*4460*/  IMAD.SHL.U32 R23, R172, 0x8, RZ ;  /* 0x00000008ac177824 */ /* 0x000fe200078e00ff */
[C---:B------:R-:W-:Y:S01]  /*4470*/  IADD3 R62, PT, PT, R22.reuse, -0x29, RZ ;  /* 0xffffffd7163e7810 */ /* 0x040fe20007ffe0ff */
[----:B------:R-:W-:Y:S01]  /*4480*/  IMAD.WIDE R52, R3, 0x4, R134 ;  /* 0x0000000403347825 */ /* 0x000fe200078e0286 */
[----:B------:R-:W-:Y:S01]  /*4490*/  LDGSTS.E [R0+0x800], desc[UR28][R56.64], !P3 ;  /* 0x0080000038007fae */ /* 0x000fe2000d9a101c */
[----:B------:R-:W-:-:S02]  /*44a0*/  IADD3 R66, PT, PT, R22, -0x40, RZ ;  /* 0xffffffc016427810 */ /* 0x000fc40007ffe0ff */
[----:B------:R-:W-:Y:S01]  /*44b0*/  IMAD.WIDE R50, R3, 0x4, R136 ;  /* 0x0000000403327825 */ /* 0x000fe200078e0288 */
[----:B------:R2:W-:Y:S01]  /*44c0*/  LDGSTS.E [R0+0x880], desc[UR28][R54.64], !P3 ;  /* 0x0088000036007fae */ /* 0x0005e2000d9a101c */
[----:B------:R-:W-:Y:S02]  /*44d0*/  LOP3.LUT R3, R43, 0xffff, RZ, 0xc0, !PT ;  /* 0x0000ffff2b037812 */ /* 0x000fe400078ec0ff */
[C---:B------:R-:W-:Y:S01]  /*44e0*/  IMAD.WIDE R48, R23.reuse, 0x4, R138 ;  /* 0x0000000417307825 */ /* 0x040fe200078e028a */
[----:B------:R-:W-:Y:S01]  /*44f0*/  LDGSTS.E [R0+0x900], desc[UR28][R52.64], !P3 ;  /* 0x0090000034007fae */ /* 0x000fe2000d9a101c */
[----:B------:R-:W-:Y:S02]  /*4500*/  SHF.R.U32.HI R38, RZ, 0xb, R3 ;  /* 0x0000000bff267819 */ /* 0x000fe40000011603 */
[----:B------:R-:W-:Y:S01]  /*4510*/  IMAD.WIDE R46, R23, 0x4, R8 ;  /* 0x00000004172e7825 */ /* 0x000fe200078e0208 */
[----:B------:R3:W-:Y:S01]  /*4520*/  LDGSTS.E [R0+0x980], desc[UR28][R50.64], !P3 ;  /* 0x0098000032007fae */ /* 0x0007e2000d9a101c */
[----:B------:R-:W-:-:S02]  /*4530*/  ISETP.GE.U32.AND P3, PT, R2, 0x7fffffd7, PT ;  /* 0x7fffffd70200780c */ /* 0x000fc40003f66070 */
[C---:B------:R-:W-:Y:S01]  /*4540*/  IMAD.WIDE R44, R23.reuse, 0x4, R134 ;  /* 0x00000004172c7825 */ /* 0x040fe200078e0286 */
[----:B------:R-:W-:Y:S01]  /*4550*/  SHF.R.U32.HI R2, RZ, 0xf, R3 ;  /* 0x0000000fff027819 */ /* 0x000fe20000011603 */
[----:B------:R-:W-:Y:S01]  /*4560*/  LDGSTS.E [R0+0x1000], desc[UR28][R48.64], !P2 ;  /* 0x0100000030007fae */ /* 0x000fe2000d1a101c */
[----:B------:R-:W-:Y:S01]  /*4570*/  IADD3 R241, PT, PT, R74, UR4, RZ ;  /* 0x000000044af17c10 */ /* 0x000fe2000fffe0ff */
[----:B------:R-:W-:Y:S01]  /*4580*/  IMAD.WIDE R40, R23, 0x4, R136 ;  /* 0x0000000417287825 */ /* 0x000fe200078e0288 */
[----:B------:R-:W-:Y:S01]  /*4590*/  SEL R23, RZ, 0x4, P4 ;  /* 0x00000004ff177807 */ /* 0x000fe20002000000 */
[----:B------:R-:W-:Y:S01]  /*45a0*/  STL.64 [R1+0x100], R56 ;  /* 0x0001003801007387 */ /* 0x000fe20000100a00 */
[----:B------:R-:W-:Y:S01]  /*45b0*/  LOP3.LUT P4, RZ, R38, 0x1, RZ, 0xc0, !PT ;  /* 0x0000000126ff7812 */ /* 0x000fe2000788c0ff */
[----:B------:R-:W-:Y:S02]  /*45c0*/  IMAD.WIDE R42, R39, 0x4, R134 ;  /* 0x00000004272a7825 */ /* 0x000fe400078e0286 */
[----:B------:R4:W-:Y:S02]  /*45d0*/  LDGSTS.E [R0+0x1080], desc[UR28][R46.64], !P2 ;  /* 0x010800002e007fae */ /* 0x0009e4000d1a101c */
[----:B------:R-:W-:-:S02]  /*45e0*/  VIADD R38, R22, 0xfffffff5 ;  /* 0xfffffff516267836 */ /* 0x000fc40000000000 */
[----:B------:R2:W-:Y:S01]  /*45f0*/  STL.64 [R1+0xf8], R54 ;  /* 0x0000f83601007387 */ /* 0x0005e20000100a00 */
[----:B------:R-:W-:-:S03]  /*4600*/  IMAD.WIDE R180, R181, 0x4, R136 ;  /* 0x00000004b5b47825 */ /* 0x000fc600078e0288 */
[----:B------:R5:W-:Y:S01]  /*4610*/  LDGSTS.E [R0+0x1100], desc[UR28][R44.64], !P2 ;  /* 0x011000002c007fae */ /* 0x000be2000d1a101c */
[----:B------:R-:W-:-:S03]  /*4620*/  IMAD.WIDE R182, R189, 0x4, R138 ;  /* 0x00000004bdb67825 */ /* 0x000fc600078e028a */
[----:B------:R-:W-:Y:S01]  /*4630*/  STL.64 [R1+0xf0], R52 ;  /* 0x0000f03401007387 */ /* 0x000fe20000100a00 */
[----:B------:R-:W-:-:S03]  /*4640*/  IMAD.WIDE R184, R189, 0x4, R8 ;  /* 0x00000004bdb87825 */ /* 0x000fc600078e0208 */
[----:B------:R1:W-:Y:S01]  /*4650*/  LDGSTS.E [R0+0x1180], desc[UR28][R40.64], !P2 ;  /* 0x0118000028007fae */ /* 0x0003e2000d1a101c */
[----:B------:R-:W-:Y:S01]  /*4660*/  LOP3.LUT P2, RZ, R2, 0x1, RZ, 0xc0, !PT ;  /* 0x0000000102ff7812 */ /* 0x000fe2000784c0ff */
[C---:B------:R-:W-:Y:S01]  /*4670*/  VIADD R2, R22.reuse, 0xfffffff2 ;  /* 0xfffffff216027836 */ /* 0x040fe20000000000 */
[----:B--2---:R-:W-:Y:S01]  /*4680*/  IADD3 R54, PT, PT, R22, -0x21, RZ ;  /* 0xffffffdf16367810 */ /* 0x004fe20007ffe0ff */
[----:B------:R3:W-:Y:S01]  /*4690*/  STL.64 [R1+0xe8], R50 ;  /* 0x0000e83201007387 */ /* 0x0007e20000100a00 */
[----:B------:R-:W-:-:S03]  /*46a0*/  IMAD.WIDE R186, R189, 0x4, R134 ;  /* 0x00000004bdba7825 */ /* 0x000fc600078e0286 */
[----:B------:R-:W-:Y:S01]  /*46b0*/  STL.64 [R1+0xa0], R48 ;  /* 0x0000a03001007387 */ /* 0x000fe20000100a00 */
[----:B------:R-:W-:-:S03]  /*46c0*/  IMAD.WIDE R188, R189, 0x4, R136 ;  /* 0x00000004bdbc7825 */ /* 0x000fc600078e0288 */
[----:B------:R4:W-:Y:S01]  /*46d0*/  STL.64 [R1+0x98], R46 ;  /* 0x0000982e01007387 */ /* 0x0009e20000100a00 */
[----:B------:R-:W-:-:S03]  /*46e0*/  IMAD.WIDE R190, R197, 0x4, R138 ;  /* 0x00000004c5be7825 */ /* 0x000fc600078e028a */
[----:B------:R5:W-:Y:S01]  /*46f0*/  STL.64 [R1+0x90], R44 ;  /* 0x0000902c01007387 */ /* 0x000be20000100a00 */
[C---:B------:R-:W-:Y:S01]  /*4700*/  IMAD.WIDE R192, R197.reuse, 0x4, R8 ;  /* 0x00000004c5c07825 */ /* 0x040fe200078e0208 */
[----:B---3--:R-:W-:Y:S02]  /*4710*/  IADD3 R50, PT, PT, R22, -0x3d, RZ ;  /* 0xffffffc316327810 */ /* 0x008fe40007ffe0ff */
[----:B------:R1:W-:Y:S01]  /*4720*/  STL.64 [R1+0x88], R40 ;  /* 0x0000882801007387 */ /* 0x0003e20000100a00 */
[----:B------:R-:W-:-:S04]  /*4730*/  IMAD.WIDE R194, R197, 0x4, R134 ;  /* 0x00000004c5c27825 */ /* 0x000fc800078e0286 */
[----:B----4-:R-:W-:-:S04]  /*4740*/  IMAD.WIDE R46, R39, 0x4, R138 ;  /* 0x00000004272e7825 */ /* 0x010fc800078e028a */
[C---:B-----5:R-:W-:Y:S01]  /*4750*/  IMAD.WIDE R44, R39.reuse, 0x4, R8 ;  /* 0x00000004272c7825 */ /* 0x060fe200078e0208 */
[----:B------:R2:W-:Y:S03]  /*4760*/  LDGSTS.E [R0+0x1800], desc[UR28][R46.64], !P0 ;  /* 0x018000002e007fae */ /* 0x0005e6000c1a101c */
[--C-:B-1----:R-:W-:Y:S01]  /*4770*/  IMAD.WIDE R40, R39, 0x4, R136.reuse ;  /* 0x0000000427287825 */ /* 0x102fe200078e0288 */
[----:B------:R1:W-:Y:S01]  /*4780*/  LDGSTS.E [R0+0x1880], desc[UR28][R44.64], !P0 ;  /* 0x018800002c007fae */ /* 0x0003e2000c1a101c */
[----:B------:R-:W-:Y:S02]  /*4790*/  LOP3.LUT R39, R244, 0x20, RZ, 0x3c, !PT ;  /* 0x00000020f4277812 */ /* 0x000fe400078e3cff */
[----:B------:R-:W-:Y:S01]  /*47a0*/  IMAD.WIDE R196, R197, 0x4, R136 ;  /* 0x00000004c5c47825 */ /* 0x000fe200078e0288 */
[----:B------:R3:W-:Y:S03]  /*47b0*/  LDGSTS.E [R0+0x1900], desc[UR28][R42.64], !P0 ;  /* 0x019000002a007fae */ /* 0x0007e6000c1a101c */
[----:B------:R-:W-:Y:S01]  /*47c0*/  IMAD.WIDE R198, R205, 0x4, R138 ;  /* 0x00000004cdc67825 */ /* 0x000fe200078e028a */
[----:B------:R4:W-:Y:S01]  /*47d0*/  LDGSTS.E [R0+0x1980], desc[UR28][R40.64], !P0 ;  /* 0x0198000028007fae */ /* 0x0009e2000c1a101c */
[----:B------:R-:W-:-:S02]  /*47e0*/  ISETP.GE.U32.AND P0, PT, R2, 0x7fffffd3, PT ;  /* 0x7fffffd30200780c */ /* 0x000fc40003f06070 */
[----:B------:R-:W-:Y:S01]  /*47f0*/  SHF.R.U32.HI R2, RZ, 0x7, R3 ;  /* 0x00000007ff027819 */ /* 0x000fe20000011603 */
[----:B------:R-:W-:Y:S01]  /*4800*/  LDGSTS.E [R0+0x2000], desc[UR28][R140.64], P2 ;  /* 0x020000008c007fae */ /* 0x000fe200091a101c */
[----:B------:R-:W-:-:S03]  /*4810*/  IMAD.WIDE R200, R205, 0x4, R8 ;  /* 0x00000004cdc87825 */ /* 0x000fc600078e0208 */
[----:B------:R-:W-:Y:S01]  /*4820*/  LDGSTS.E [R0+0x2080], desc[UR28][R142.64], P2 ;  /* 0x020800008e007fae */ /* 0x000fe200091a101c */
[----:B------:R-:W-:-:S03]  /*4830*/  IMAD.WIDE R202, R205, 0x4, R134 ;  /* 0x00000004cdca7825 */ /* 0x000fc600078e0286 */
[----:B------:R-:W-:Y:S01]  /*4840*/  LDGSTS.E [R0+0x2100], desc[UR28][R144.64], P2 ;  /* 0x0210000090007fae */ /* 0x000fe200091a101c */
[----:B------:R-:W-:-:S03]  /*4850*/  IMAD.WIDE R204, R205, 0x4, R136 ;  /* 0x00000004cdcc7825 */ /* 0x000fc600078e0288 */
[----:B------:R-:W-:Y:S01]  /*4860*/  LDGSTS.E [R0+0x2180], desc[UR28][R146.64], P2 ;  /* 0x0218000092007fae */ /* 0x000fe200091a101c */
[----:B------:R-:W-:Y:S01]  /*4870*/  LOP3.LUT P2, RZ, R2, 0x1, RZ, 0xc0, !PT ;  /* 0x0000000102ff7812 */ /* 0x000fe2000784c0ff */
[C---:B------:R-:W-:Y:S01]  /*4880*/  IMAD.WIDE R250, R207.reuse, 0x4, R8 ;  /* 0x00000004cffa7825 */ /* 0x040fe200078e0208 */
[----:B------:R-:W-:Y:S01]  /*4890*/  SHF.R.U32.HI R2, RZ, 0x3, R3 ;  /* 0x00000003ff027819 */ /* 0x000fe20000011603 */
[----:B------:R-:W-:Y:S02]  /*48a0*/  LDGSTS.E [R0+0x2800], desc[UR28][R148.64], P4 ;  /* 0x0280000094007fae */ /* 0x000fe4000a1a101c */
[----:B------:R-:W-:Y:S02]  /*48b0*/  IMAD.WIDE R248, R207, 0x4, R134 ;  /* 0x00000004cff87825 */ /* 0x000fe400078e0286 */
[----:B------:R-:W-:Y:S02]  /*48c0*/  LDGSTS.E [R0+0x2880], desc[UR28][R150.64], P4 ;  /* 0x0288000096007fae */ /* 0x000fe4000a1a101c */
[----:B------:R-:W-:-:S02]  /*48d0*/  IMAD.WIDE R208, R215, 0x4, R138 ;  /* 0x00000004d7d07825 */ /* 0x000fc400078e028a */
[----:B------:R-:W-:Y:S02]  /*48e0*/  LDGSTS.E [R0+0x2900], desc[UR28][R152.64], P4 ;  /* 0x0290000098007fae */ /* 0x000fe4000a1a101c */
[C---:B------:R-:W-:Y:S02]  /*48f0*/  IMAD.WIDE R210, R215.reuse, 0x4, R8 ;  /* 0x00000004d7d27825 */ /* 0x040fe400078e0208 */
[----:B------:R-:W-:Y:S01]  /*4900*/  LDGSTS.E [R0+0x2980], desc[UR28][R154.64], P4 ;  /* 0x029800009a007fae */ /* 0x000fe2000a1a101c */
[----:B------:R-:W-:Y:S01]  /*4910*/  LOP3.LUT P4, RZ, R2, 0x1, RZ, 0xc0, !PT ;  /* 0x0000000102ff7812 */ /* 0x000fe2000788c0ff */
[C---:B------:R-:W-:Y:S01]  /*4920*/  IMAD.WIDE R212, R215.reuse, 0x4, R134 ;  /* 0x00000004d7d47825 */ /* 0x040fe200078e0286 */
[----:B------:R-:W-:Y:S01]  /*4930*/  IADD3 R2, PT, PT, R22, -0x3, RZ ;  /* 0xfffffffd16027810 */ /* 0x000fe20007ffe0ff */
[----:B------:R2:W-:Y:S02]  /*4940*/  STL.64 [R1+0x40], R46 ;  /* 0x0000402e01007387 */ /* 0x0005e40000100a00 */
[----:B------:R-:W-:-:S02]  /*4950*/  IMAD.WIDE R214, R215, 0x4, R136 ;  /* 0x00000004d7d67825 */ /* 0x000fc400078e0288 */
[----:B------:R-:W-:Y:S02]  /*4960*/  LDGSTS.E [R0+0x3000], desc[UR28][R156.64], P2 ;  /* 0x030000009c007fae */ /* 0x000fe400091a101c */
[C---:B------:R-:W-:Y:S02]  /*4970*/  IMAD.WIDE R216, R222.reuse, 0x4, R138 ;  /* 0x00000004ded87825 */ /* 0x040fe400078e028a */
[----:B------:R1:W-:Y:S02]  /*4980*/  STL.64 [R1+0x38], R44 ;  /* 0x0000382c01007387 */ /* 0x0003e40000100a00 */
[----:B------:R-:W-:Y:S02]  /*4990*/  IMAD.WIDE R218, R222, 0x4, R8 ;  /* 0x00000004deda7825 */ /* 0x000fe400078e0208 */
[----:B------:R-:W-:Y:S02]  /*49a0*/  LDGSTS.E [R0+0x3080], desc[UR28][R158.64], P2 ;  /* 0x030800009e007fae */ /* 0x000fe400091a101c */
[----:B--2---:R-:W-:-:S02]  /*49b0*/  IMAD.WIDE R46, R172, 0x4, R138 ;  /* 0x00000004ac2e7825 */ /* 0x004fc400078e028a */
[----:B------:R3:W-:Y:S02]  /*49c0*/  STL.64 [R1+0x30], R42 ;  /* 0x0000302a01007387 */ /* 0x0007e40000100a00 */
[----:B------:R-:W-:Y:S02]  /*49d0*/  IMAD.WIDE R220, R222, 0x4, R134 ;  /* 0x00000004dedc7825 */ /* 0x000fe400078e0286 */
[----:B------:R-:W-:Y:S02]  /*49e0*/  LDGSTS.E [R0+0x3100], desc[UR28][R160.64], P2 ;  /* 0x03100000a0007fae */ /* 0x000fe400091a101c */
[----:B-1----:R-:W-:Y:S02]  /*49f0*/  IMAD.WIDE R44, R172, 0x4, R8 ;  /* 0x00000004ac2c7825 */ /* 0x002fe400078e0208 */
[----:B------:R4:W-:Y:S02]  /*4a00*/  STL.64 [R1+0x28], R40 ;  /* 0x0000282801007387 */ /* 0x0009e40000100a00 */
[----:B------:R-:W-:-:S02]  /*4a10*/  IMAD.WIDE R222, R222, 0x4, R136 ;  /* 0x00000004dede7825 */ /* 0x000fc400078e0288 */
[----:B------:R-:W-:Y:S01]  /*4a20*/  LDGSTS.E [R0+0x3180], desc[UR28][R162.64], P2 ;  /* 0x03180000a2007fae */ /* 0x000fe200091a101c */
[----:B------:R-:W-:Y:S01]  /*4a30*/  ISETP.GE.U32.AND P2, PT, R2, 0x7fffffde, PT ;  /* 0x7fffffde0200780c */ /* 0x000fe20003f46070 */
[----:B------:R-:W-:Y:S02]  /*4a40*/  VIADD R2, R22, 0xfffffff9 ;  /* 0xfffffff916027836 */ /* 0x000fe40000000000 */
[----:B------:R-:W-:Y:S01]  /*4a50*/  STL.64 [R1+0x898], R140 ;  /* 0x0008988c01007387 */ /* 0x000fe20000100a00 */
[----:B---3--:R-:W-:-:S03]  /*4a60*/  IMAD.WIDE R42, R172, 0x4, R134 ;  /* 0x00000004ac2a7825 */ /* 0x008fc600078e0286 */
[----:B------:R-:W-:Y:S01]  /*4a70*/  STL.64 [R1+0x8a0], R142 ;  /* 0x0008a08e01007387 */ /* 0x000fe20000100a00 */
[----:B----4-:R-:W-:-:S03]  /*4a80*/  IMAD.WIDE R40, R172, 0x4, R136 ;  /* 0x00000004ac287825 */ /* 0x010fc600078e0288 */
[----:B------:R-:W-:Y:S01]  /*4a90*/  STL.64 [R1+0x8a8], R144 ;  /* 0x0008a89001007387 */ /* 0x000fe20000100a00 */
[C---:B------:R-:W-:Y:S02]  /*4aa0*/  VIADD R51, R22.reuse, 0xffffffdc ;  /* 0xffffffdc16337836 */ /* 0x040fe40000000000 */
[C---:B------:R-:W-:Y:S01]  /*4ab0*/  VIADD R52, R22.reuse, 0xffffffdd ;  /* 0xffffffdd16347836 */ /* 0x040fe20000000000 */
[----:B------:R-:W-:Y:S01]  /*4ac0*/  LDGSTS.E [R0+0x3800], desc[UR28][R164.64], P4 ;  /* 0x03800000a4007fae */ /* 0x000fe2000a1a101c */
[C---:B------:R-:W-:Y:S02]  /*4ad0*/  VIADD R53, R22.reuse, 0xffffffde ;  /* 0xffffffde16357836 */ /* 0x040fe40000000000 */
[C---:B------:R-:W-:Y:S01]  /*4ae0*/  VIADD R55, R22.reuse, 0xffffffd8 ;  /* 0xffffffd816377836 */ /* 0x040fe20000000000 */
[----:B------:R-:W-:Y:S01]  /*4af0*/  STL.64 [R1+0x8b0], R146 ;  /* 0x0008b09201007387 */ /* 0x000fe20000100a00 */
[C---:B------:R-:W-:Y:S02]  /*4b00*/  VIADD R56, R22.reuse, 0xffffffd9 ;  /* 0xffffffd916387836 */ /* 0x040fe40000000000 */
[----:B------:R-:W-:Y:S01]  /*4b10*/  VIADD R57, R22, 0xffffffda ;  /* 0xffffffda16397836 */ /* 0x000fe20000000000 */
[----:B------:R-:W-:Y:S01]  /*4b20*/  LDGSTS.E [R0+0x3880], desc[UR28][R166.64], P4 ;  /* 0x03880000a6007fae */ /* 0x000fe2000a1a101c */
[----:B------:R-:W-:-:S03]  /*4b30*/  IMAD.WIDE R224, R230, 0x4, R138 ;  /* 0x00000004e6e07825 */ /* 0x000fc600078e028a */
[----:B------:R-:W-:Y:S01]  /*4b40*/  STL.64 [R1+0x8b8], R148 ;  /* 0x0008b89401007387 */ /* 0x000fe20000100a00 */
[----:B------:R-:W-:-:S03]  /*4b50*/  IMAD.WIDE R226, R230, 0x4, R8 ;  /* 0x00000004e6e27825 */ /* 0x000fc600078e0208 */
[----:B------:R-:W-:Y:S01]  /*4b60*/  LDGSTS.E [R0+0x3900], desc[UR28][R168.64], P4 ;  /* 0x03900000a8007fae */ /* 0x000fe2000a1a101c */
[----:B------:R-:W-:-:S03]  /*4b70*/  IMAD.WIDE R228, R230, 0x4, R134 ;  /* 0x00000004e6e47825 */ /* 0x000fc600078e0286 */
[----:B------:R-:W-:Y:S01]  /*4b80*/  STL.64 [R1+0x8c0], R150 ;  /* 0x0008c09601007387 */ /* 0x000fe20000100a00 */
[----:B------:R-:W-:-:S03]  /*4b90*/  IMAD.WIDE R230, R230, 0x4, R136 ;  /* 0x00000004e6e67825 */ /* 0x000fc600078e0288 */
[----:B------:R-:W-:Y:S01]  /*4ba0*/  LDGSTS.E [R0+0x3980], desc[UR28][R170.64], P4 ;  /* 0x03980000aa007fae */ /* 0x000fe2000a1a101c */
[----:B------:R-:W-:Y:S01]  /*4bb0*/  ISETP.GE.U32.AND P4, PT, R2, 0x7fffffda, PT ;  /* 0x7fffffda0200780c */ /* 0x000fe20003f86070 */
[----:B------:R-:W-:Y:S02]  /*4bc0*/  VIADD R2, R39, UR4 ;  /* 0x0000000427027c36 */ /* 0x000fe40008000000 */
[----:B------:R-:W-:Y:S01]  /*4bd0*/  STL.64 [R1+0x8c8], R152 ;  /* 0x0008c89801007387 */ /* 0x000fe20000100a00 */
[----:B------:R-:W-:Y:S02]  /*4be0*/  IMAD R39, R172, 0x5, RZ ;  /* 0x00000005ac277824 */ /* 0x000fe400078e02ff */
[C---:B------:R-:W-:Y:S01]  /*4bf0*/  IMAD.WIDE R232, R238.reuse, 0x4, R138 ;  /* 0x00000004eee87825 */ /* 0x040fe200078e028a */
[----:B------:R-:W-:Y:S03]  /*4c00*/  STL.64 [R1+0x8d0], R154 ;  /* 0x0008d09a01007387 */ /* 0x000fe60000100a00 */
[C---:B------:R-:W-:Y:S01]  /*4c10*/  IMAD.WIDE R234, R238.reuse, 0x4, R8 ;  /* 0x00000004eeea7825 */ /* 0x040fe200078e0208 */
[----:B------:R-:W-:Y:S03]  /*4c20*/  STL.64 [R1+0x8d8], R156 ;  /* 0x0008d89c01007387 */ /* 0x000fe60000100a00 */
[C---:B------:R-:W-:Y:S01]  /*4c30*/  IMAD.WIDE R236, R238.reuse, 0x4, R134 ;  /* 0x00000004eeec7825 */ /* 0x040fe200078e0286 */
[----:B------:R-:W-:Y:S03]  /*4c40*/  STL.64 [R1+0x8e0], R158 ;  /* 0x0008e09e01007387 */ /* 0x000fe60000100a00 */
[----:B------:R-:W-:Y:S01]  /*4c50*/  IMAD.WIDE R238, R238, 0x4, R136 ;  /* 0x00000004eeee7825 */ /* 0x000fe200078e0288 */
[----:B------:R-:W-:Y:S03]  /*4c60*/  STL.64 [R1+0x8e8], R160 ;  /* 0x0008e8a001007387 */ /* 0x000fe60000100a00 */
[----:B------:R-:W-:Y:S01]  /*4c70*/  IMAD R37, R37, UR5, RZ ;  /* 0x0000000525257c24 */ /* 0x000fe2000f8e02ff */
[----:B------:R-:W-:Y:S01]  /*4c80*/  STL.64 [R1+0x8f0], R162 ;  /* 0x0008f0a201007387 */ /* 0x000fe20000100a00 */
[----:B------:R-:W-:-:S02]  /*4c90*/  IMAD R36, R36, UR5, RZ ;  /* 0x0000000524247c24 */ /* 0x000fc4000f8e02ff */
[----:B------:R-:W-:Y:S01]  /*4ca0*/  IMAD R35, R35, UR5, RZ ;  /* 0x0000000523237c24 */ /* 0x000fe2000f8e02ff */
[----:B------:R1:W-:Y:S01]  /*4cb0*/  STL.64 [R1+0x148], R46 ;  /* 0x0001482e01007387 */ /* 0x0003e20000100a00 */
[----:B------:R-:W-:Y:S02]  /*4cc0*/  IMAD R34, R34, UR5, RZ ;  /* 0x0000000522227c24 */ /* 0x000fe4000f8e02ff */
[----:B------:R-:W-:Y:S01]  /*4cd0*/  IMAD R33, R33, UR5, RZ ;  /* 0x0000000521217c24 */ /* 0x000fe2000f8e02ff */
[----:B------:R1:W-:Y:S01]  /*4ce0*/  LDGSTS.E [R2+0x200], desc[UR28][R46.64], !P5 ;  /* 0x002000002e027fae */ /* 0x0003e2000e9a101c */
[----:B------:R-:W-:Y:S02]  /*4cf0*/  IMAD R32, R32, UR5, RZ ;  /* 0x0000000520207c24 */ /* 0x000fe4000f8e02ff */
[----:B------:R-:W-:Y:S01]  /*4d00*/  IMAD R31, R31, UR5, RZ ;  /* 0x000000051f1f7c24 */ /* 0x000fe2000f8e02ff */
[----:B------:R2:W-:Y:S01]  /*4d10*/  STL.64 [R1+0x140], R44 ;  /* 0x0001402c01007387 */ /* 0x0005e20000100a00 */
[----:B------:R-:W-:-:S02]  /*4d20*/  IMAD R30, R30, UR5, RZ ;  /* 0x000000051e1e7c24 */ /* 0x000fc4000f8e02ff */
[----:B------:R-:W-:Y:S01]  /*4d30*/  IMAD R29, R29, UR5, RZ ;  /* 0x000000051d1d7c24 */ /* 0x000fe2000f8e02ff */
[----:B------:R2:W-:Y:S01]  /*4d40*/  LDGSTS.E [R2+0x280], desc[UR28][R44.64], !P5 ;  /* 0x002800002c027fae */ /* 0x0005e2000e9a101c */
[----:B------:R-:W-:Y:S02]  /*4d50*/  IMAD R28, R28, UR5, RZ ;  /* 0x000000051c1c7c24 */ /* 0x000fe4000f8e02ff */
[----:B------:R-:W-:Y:S01]  /*4d60*/  IMAD R27, R27, UR5, RZ ;  /* 0x000000051b1b7c24 */ /* 0x000fe2000f8e02ff */
[----:B------:R3:W-:Y:S01]  /*4d70*/  STL.64 [R1+0x138], R42 ;  /* 0x0001382a01007387 */ /* 0x0007e20000100a00 */
[----:B-1----:R-:W-:-:S03]  /*4d80*/  IMAD.WIDE R46, R39, 0x4, R138 ;  /* 0x00000004272e7825 */ /* 0x002fc600078e028a */
[----:B------:R3:W-:Y:S01]  /*4d90*/  LDGSTS.E [R2+0x300], desc[UR28][R42.64], !P5 ;  /* 0x003000002a027fae */ /* 0x0007e2000e9a101c */
[----:B------:R-:W-:Y:S02]  /*4da0*/  IMAD R68, R68, UR5, RZ ;  /* 0x0000000544447c24 */ /* 0x000fe4000f8e02ff */
[----:B------:R-:W-:Y:S01]  /*4db0*/  IMAD R69, R69, UR5, RZ ;  /* 0x0000000545457c24 */ /* 0x000fe2000f8e02ff */
[----:B------:R1:W-:Y:S01]  /*4dc0*/  STL.64 [R1+0x130], R40 ;  /* 0x0001302801007387 */ /* 0x0003e20000100a00 */
[----:B--2---:R-:W-:-:S03]  /*4dd0*/  IMAD.WIDE R44, R39, 0x4, R8 ;  /* 0x00000004272c7825 */ /* 0x004fc600078e0208 */
[----:B------:R1:W-:Y:S01]  /*4de0*/  LDGSTS.E [R2+0x380], desc[UR28][R40.64], !P5 ;  /* 0x0038000028027fae */ /* 0x0003e2000e9a101c */
[----:B------:R-:W-:Y:S01]  /*4df0*/  ISETP.GE.U32.AND P5, PT, R38, 0x7fffffd6, PT ;  /* 0x7fffffd62600780c */ /* 0x000fe20003fa6070 */
[----:B------:R-:W-:Y:S01]  /*4e00*/  IMAD R73, R73, UR5, RZ ;  /* 0x0000000549497c24 */ /* 0x000fe2000f8e02ff */
[----:B------:R-:W-:Y:S01]  /*4e10*/  IADD3 R38, PT, PT, R22, -0xf, RZ ;  /* 0xfffffff116267810 */ /* 0x000fe20007ffe0ff */
[----:B---3--:R-:W-:Y:S01]  /*4e20*/  IMAD.WIDE R42, R39, 0x4, R134 ;  /* 0x00000004272a7825 */ /* 0x008fe200078e0286 */
[----:B------:R2:W-:Y:S03]  /*4e30*/  STL.64 [R1+0xe0], R46 ;  /* 0x0000e02e01007387 */ /* 0x0005e60000100a00 */
[----:B------:R-:W-:Y:S01]  /*4e40*/  IMAD R75, R75, UR5, RZ ;  /* 0x000000054b4b7c24 */ /* 0x000fe2000f8e02ff */
[----:B------:R2:W-:Y:S01]  /*4e50*/  LDGSTS.E [R2+0xa00], desc[UR28][R46.64], !P6 ;  /* 0x00a000002e027fae */ /* 0x0005e2000f1a101c */
[----:B------:R-:W-:-:S02]  /*4e60*/  IMAD R78, R70, UR5, RZ ;  /* 0x00000005464e7c24 */ /* 0x000fc4000f8e02ff */
[----:B-1----:R-:W-:Y:S01]  /*4e70*/  IMAD.WIDE R40, R39, 0x4, R136 ;  /* 0x0000000427287825 */ /* 0x002fe200078e0288 */
[----:B------:R1:W-:Y:S03]  /*4e80*/  STL.64 [R1+0xd8], R44 ;  /* 0x0000d82c01007387 */ /* 0x0003e60000100a00 */
[----:B------:R-:W-:Y:S01]  /*4e90*/  IMAD R39, R172, 0x9, RZ ;  /* 0x00000009ac277824 */ /* 0x000fe200078e02ff */
[----:B------:R1:W-:Y:S01]  /*4ea0*/  LDGSTS.E [R2+0xa80], desc[UR28][R44.64], !P6 ;  /* 0x00a800002c027fae */ /* 0x0003e2000f1a101c */
[----:B------:R-:W-:Y:S02]  /*4eb0*/  IMAD R77, R77, UR5, RZ ;  /* 0x000000054d4d7c24 */ /* 0x000fe4000f8e02ff */
[C---:B------:R-:W-:Y:S01]  /*4ec0*/  IMAD.WIDE R48, R39.reuse, 0x4, R138 ;  /* 0x0000000427307825 */ /* 0x040fe200078e028a */
[----:B------:R3:W-:Y:S03]  /*4ed0*/  STL.64 [R1+0xd0], R42 ;  /* 0x0000d02a01007387 */ /* 0x0007e60000100a00 */
[----:B--2---:R-:W-:Y:S01]  /*4ee0*/  IMAD.WIDE R46, R39, 0x4, R8 ;  /* 0x00000004272e7825 */ /* 0x004fe200078e0208 */
[----:B------:R3:W-:Y:S03]  /*4ef0*/  LDGSTS.E [R2+0xb00], desc[UR28][R42.64], !P6 ;  /* 0x00b000002a027fae */ /* 0x0007e6000f1a101c */
[----:B------:R-:W-:Y:S01]  /*4f00*/  IMAD R79, R79, UR5, RZ ;  /* 0x000000054f4f7c24 */ /* 0x000fe2000f8e02ff */
[----:B------:R2:W-:Y:S01]  /*4f10*/  STL.64 [R1+0xc8], R40 ;  /* 0x0000c82801007387 */ /* 0x0005e20000100a00 */
[----:B-1----:R-:W-:-:S03]  /*4f20*/  IMAD.WIDE R44, R39, 0x4, R134 ;  /* 0x00000004272c7825 */ /* 0x002fc600078e0286 */
[----:B------:R2:W-:Y:S01]  /*4f30*/  LDGSTS.E [R2+0xb80], desc[UR28][R40.64], !P6 ;  /* 0x00b8000028027fae */ /* 0x0005e2000f1a101c */
[----:B------:R-:W-:Y:S01]  /*4f40*/  ISETP.GE.U32.AND P6, PT, R38, 0x7fffffd2, PT ;  /* 0x7fffffd22600780c */ /* 0x000fe20003fc6070 */
[----:B------:R-:W-:Y:S01]  /*4f50*/  IMAD R81, R81, UR5, RZ ;  /* 0x0000000551517c24 */ /* 0x000fe2000f8e02ff */
[----:B------:R-:W-:Y:S01]  /*4f60*/  SHF.R.U32.HI R38, RZ, 0xe, R3 ;  /* 0x0000000eff267819 */ /* 0x000fe20000011603 */
[----:B---3--:R-:W-:Y:S01]  /*4f70*/  IMAD.WIDE R42, R39, 0x4, R136 ;  /* 0x00000004272a7825 */ /* 0x008fe200078e0288 */
[----:B------:R1:W-:Y:S03]  /*4f80*/  STL.64 [R1+0x80], R48 ;  /* 0x0000803001007387 */ /* 0x0003e60000100a00 */
[----:B------:R-:W-:Y:S01]  /*4f90*/  IMAD.SHL.U32 R39, R172, 0x2, RZ ;  /* 0x00000002ac277824 */ /* 0x000fe200078e00ff */
[----:B------:R1:W-:Y:S01]  /*4fa0*/  LDGSTS.E [R2+0x1200], desc[UR28][R48.64], !P3 ;  /* 0x0120000030027fae */ /* 0x0003e2000d9a101c */
[----:B------:R-:W-:-:S02]  /*4fb0*/  IMAD R83, R83, UR5, RZ ;  /* 0x0000000553537c24 */ /* 0x000fc4000f8e02ff */
[----:B--2---:R-:W-:Y:S01]  /*4fc0*/  IMAD R41, R172, 0xd, RZ ;  /* 0x0000000dac297824 */ /* 0x004fe200078e02ff */
[----:B------:R2:W-:Y:S01]  /*4fd0*/  STL.64 [R1+0x78], R46 ;  /* 0x0000782e01007387 */ /* 0x0005e20000100a00 */
[----:B------:R-:W-:Y:S01]  /*4fe0*/  LOP3.LUT R40, R244, 0x40, RZ, 0x3c, !PT ;  /* 0x00000040f4287812 */ /* 0x000fe200078e3cff */
[----:B------:R-:W-:Y:S02]  /*4ff0*/  IMAD R85, R85, UR5, RZ ;  /* 0x0000000555557c24 */ /* 0x000fe4000f8e02ff */
[----:B------:R2:W-:Y:S01]  /*5000*/  LDGSTS.E [R2+0x1280], desc[UR28][R46.64], !P3 ;  /* 0x012800002e027fae */ /* 0x0005e2000d9a101c */
[----:B------:R-:W-:Y:S02]  /*5010*/  IMAD R87, R87, UR5, RZ ;  /* 0x0000000557577c24 */ /* 0x000fe4000f8e02ff */
[----:B------:R-:W-:Y:S01]  /*5020*/  VIADD R240, R40, UR4 ;  /* 0x0000000428f07c36 */ /* 0x000fe20008000000 */
        /* <DEDUP_REMOVED lines=8> */
[----:B------:R-:W-:Y:S01]  /*50b0*/  LOP3.LUT P3, RZ, R38, 0x1, RZ, 0xc0, !PT ;  /* 0x0000000126ff7812 */ /* 0x000fe2000786c0ff */
[----:B------:R-:W-:Y:S01]  /*50c0*/  IMAD R93, R93, UR5, RZ ;  /* 0x000000055d5d7c24 */ /* 0x000fe2000f8e02ff */
[----:B------:R-:W-:Y:S01]  /*50d0*/  SHF.R.U32.HI R38, RZ, 0xa, R3 ;  /* 0x0000000aff267819 */ /* 0x000fe20000011603 */
[----:B---3--:R-:W-:Y:S01]  /*50e0*/  IMAD.WIDE R44, R41, 0x4, R134 ;  /* 0x00000004292c7825 */ /* 0x008fe200078e0286 */
[----:B------:R2:W-:Y:S03]  /*50f0*/  LDGSTS.E [R2+0x1a00], desc[UR28][R48.64], !P0 ;  /* 0x01a0000030027fae */ /* 0x0005e6000c1a101c */
[----:B------:R-:W-:Y:S01]  /*5100*/  IMAD R95, R95, UR5, RZ ;  /* 0x000000055f5f7c24 */ /* 0x000fe2000f8e02ff */
[----:B------:R3:W-:Y:S01]  /*5110*/  LDGSTS.E [R2+0x1a80], desc[UR28][R46.64], !P0 ;  /* 0x01a800002e027fae */ /* 0x0007e2000c1a101c */
[----:B------:R-:W-:-:S02]  /*5120*/  IMAD R97, R97, UR5, RZ ;  /* 0x0000000561617c24 */ /* 0x000fc4000f8e02ff */
[--C-:B-1----:R-:W-:Y:S01]  /*5130*/  IMAD.WIDE R42, R41, 0x4, R136.reuse ;  /* 0x00000004292a7825 */ /* 0x102fe200078e0288 */
[----:B------:R1:W-:Y:S03]  /*5140*/  LDGSTS.E [R2+0x1b00], desc[UR28][R44.64], !P0 ;  /* 0x01b000002c027fae */ /* 0x0003e6000c1a101c */
[----:B------:R-:W-:Y:S01]  /*5150*/  IMAD.WIDE R40, R39, 0x4, R136 ;  /* 0x0000000427287825 */ /* 0x000fe200078e0288 */
[----:B------:R4:W-:Y:S01]  /*5160*/  LDGSTS.E [R2+0x1b80], desc[UR28][R42.64], !P0 ;  /* 0x01b800002a027fae */ /* 0x0009e2000c1a101c */
[----:B------:R-:W-:Y:S02]  /*5170*/  LOP3.LUT P0, RZ, R38, 0x1, RZ, 0xc0, !PT ;  /* 0x0000000126ff7812 */ /* 0x000fe4000780c0ff */
[----:B------:R-:W-:Y:S01]  /*5180*/  SHF.R.U32.HI R38, RZ, 0x6, R3 ;  /* 0x00000006ff267819 */ /* 0x000fe20000011603 */
[----:B------:R-:W-:Y:S01]  /*5190*/  LDGSTS.E [R2+0x2200], desc[UR28][R174.64], P3 ;  /* 0x02200000ae027fae */ /* 0x000fe200099a101c */
[----:B------:R-:W-:-:S02]  /*51a0*/  IMAD R99, R99, UR5, RZ ;  /* 0x0000000563637c24 */ /* 0x000fc4000f8e02ff */
[----:B------:R-:W-:Y:S01]  /*51b0*/  IMAD R101, R101, UR5, RZ ;  /* 0x0000000565657c24 */ /* 0x000fe2000f8e02ff */
[----:B------:R-:W-:Y:S01]  /*51c0*/  LDGSTS.E [R2+0x2280], desc[UR28][R176.64], P3 ;  /* 0x02280000b0027fae */ /* 0x000fe200099a101c */
[----:B------:R-:W-:Y:S02]  /*51d0*/  IMAD R103, R103, UR5, RZ ;  /* 0x0000000567677c24 */ /* 0x000fe4000f8e02ff */
[----:B------:R-:W-:Y:S01]  /*51e0*/  IMAD R105, R105, UR5, RZ ;  /* 0x0000000569697c24 */ /* 0x000fe2000f8e02ff */
[----:B------:R-:W-:Y:S01]  /*51f0*/  LDGSTS.E [R2+0x2300], desc[UR28][R178.64], P3 ;  /* 0x02300000b2027fae */ /* 0x000fe200099a101c */
[----:B------:R-:W-:Y:S02]  /*5200*/  IMAD R107, R107, UR5, RZ ;  /* 0x000000056b6b7c24 */ /* 0x000fe4000f8e02ff */
[----:B------:R-:W-:Y:S01]  /*5210*/  IMAD R109, R109, UR5, RZ ;  /* 0x000000056d6d7c24 */ /* 0x000fe2000f8e02ff */
[----:B------:R-:W-:Y:S01]  /*5220*/  LDGSTS.E [R2+0x2380], desc[UR28][R180.64], P3 ;  /* 0x02380000b4027fae */ /* 0x000fe200099a101c */
[----:B------:R-:W-:Y:S01]  /*5230*/  LOP3.LUT P3, RZ, R38, 0x1, RZ, 0xc0, !PT ;  /* 0x0000000126ff7812 */ /* 0x000fe2000786c0ff */
[----:B------:R-:W-:Y:S01]  /*5240*/  IMAD R111, R111, UR5, RZ ;  /* 0x000000056f6f7c24 */ /* 0x000fe2000f8e02ff */
        /* <DEDUP_REMOVED lines=12> */
[----:B------:R-:W-:-:S02]  /*5310*/  VIADD R38, R22, 0xfffffffc ;  /* 0xfffffffc16267836 */ /* 0x000fc40000000000 */
[----:B------:R-:W-:Y:S01]  /*5320*/  LDGSTS.E [R2+0x3200], desc[UR28][R190.64], P3 ;  /* 0x03200000be027fae */ /* 0x000fe200099a101c */
[----:B------:R-:W-:Y:S02]  /*5330*/  IMAD R125, R125, UR5, RZ ;  /* 0x000000057d7d7c24 */ /* 0x000fe4000f8e02ff */
[----:B------:R-:W-:Y:S01]  /*5340*/  IMAD R127, R127, UR5, RZ ;  /* 0x000000057f7f7c24 */ /* 0x000fe2000f8e02ff */
[----:B------:R2:W-:Y:S01]  /*5350*/  STL.64 [R1+0x20], R48 ;  /* 0x0000203001007387 */ /* 0x0005e20000100a00 */
[----:B------:R-:W-:Y:S02]  /*5360*/  IMAD R129, R129, UR5, RZ ;  /* 0x0000000581817c24 */ /* 0x000fe4000f8e02ff */
[----:B------:R-:W-:Y:S01]  /*5370*/  IMAD R131, R131, UR5, RZ ;  /* 0x0000000583837c24 */ /* 0x000fe2000f8e02ff */
[----:B------:R-:W-:Y:S01]  /*5380*/  LDGSTS.E [R2+0x3280], desc[UR28][R192.64], P3 ;  /* 0x03280000c0027fae */ /* 0x000fe200099a101c */
[----:B------:R-:W-:-:S03]  /*5390*/  IMAD R243, R243, UR5, RZ ;  /* 0x00000005f3f37c24 */ /* 0x000fc6000f8e02ff */
[----:B------:R3:W-:Y:S04]  /*53a0*/  STL.64 [R1+0x18], R46 ;  /* 0x0000182e01007387 */ /* 0x0007e80000100a00 */
[----:B------:R-:W-:Y:S01]  /*53b0*/  LDGSTS.E [R2+0x3300], desc[UR28][R194.64], P3 ;  /* 0x03300000c2027fae */ /* 0x000fe200099a101c */
[C---:B--2---:R-:W-:Y:S02]  /*53c0*/  VIADD R48, R22.reuse, 0xffffffc1 ;  /* 0xffffffc116307836 */ /* 0x044fe40000000000 */
[----:B------:R-:W-:Y:S01]  /*53d0*/  VIADD R49, R22, 0xffffffc2 ;  /* 0xffffffc216317836 */ /* 0x000fe20000000000 */
[----:B------:R1:W-:Y:S04]  /*53e0*/  STL.64 [R1+0x10], R44 ;  /* 0x0000102c01007387 */ /* 0x0003e80000100a00 */
[----:B------:R-:W-:Y:S01]  /*53f0*/  LDGSTS.E [R2+0x3380], desc[UR28][R196.64], P3 ;  /* 0x03380000c4027fae */ /* 0x000fe200099a101c */
[----:B---3--:R-:W-:Y:S01]  /*5400*/  IMAD.WIDE R46, R39, 0x4, R138 ;  /* 0x00000004272e7825 */ /* 0x008fe200078e028a */
[----:B------:R-:W-:-:S02]  /*5410*/  ISETP.GE.U32.AND P3, PT, R38, 0x7fffffdd, PT ;  /* 0x7fffffdd2600780c */ /* 0x000fc40003f66070 */
[----:B------:R4:W-:Y:S01]  /*5420*/  STL.64 [R1+0x8], R42 ;  /* 0x0000082a01007387 */ /* 0x0009e20000100a00 */
[----:B------:R-:W-:-:S03]  /*5430*/  VIADD R38, R22, 0xfffffff8 ;  /* 0xfffffff816267836 */ /* 0x000fc60000000000 */
[----:B------:R-:W-:Y:S01]  /*5440*/  LDGSTS.E [R2+0x3a00], desc[UR28][R198.64], P0 ;  /* 0x03a00000c6027fae */ /* 0x000fe200081a101c */
[----:B-1----:R-:W-:-:S03]  /*5450*/  IMAD.WIDE R44, R39, 0x4, R8 ;  /* 0x00000004272c7825 */ /* 0x002fc600078e0208 */
[----:B------:R-:W-:Y:S01]  /*5460*/  LDGSTS.E [R2+0x3a80], desc[UR28][R200.64], P0 ;  /* 0x03a80000c8027fae */ /* 0x000fe200081a101c */
[----:B----4-:R-:W-:-:S03]  /*5470*/  IMAD.WIDE R42, R39, 0x4, R134 ;  /* 0x00000004272a7825 */ /* 0x010fc600078e0286 */
[----:B------:R-:W-:Y:S01]  /*5480*/  LDGSTS.E [R2+0x3b00], desc[UR28][R202.64], P0 ;  /* 0x03b00000ca027fae */ /* 0x000fe200081a101c */
[----:B------:R-:W-:-:S03]  /*5490*/  IMAD R39, R172, 0x6, RZ ;  /* 0x00000006ac277824 */ /* 0x000fc600078e02ff */
[----:B------:R-:W-:Y:S01]  /*54a0*/  LDGSTS.E [R2+0x3b80], desc[UR28][R204.64], P0 ;  /* 0x03b80000cc027fae */ /* 0x000fe200081a101c */
[----:B------:R-:W-:Y:S02]  /*54b0*/  ISETP.GE.U32.AND P0, PT, R38, 0x7fffffd9, PT ;  /* 0x7fffffd92600780c */ /* 0x000fe40003f06070 */
[----:B------:R-:W-:Y:S01]  /*54c0*/  IADD3 R38, PT, PT, R22, -0xc, RZ ;  /* 0xfffffff416267810 */ /* 0x000fe20007ffe0ff */
[----:B------:R1:W-:Y:S04]  /*54d0*/  STL.64 [R1+0x128], R46 ;  /* 0x0001282e01007387 */ /* 0x0003e80000100a00 */
[----:B------:R1:W-:Y:S04]  /*54e0*/  LDGSTS.E [R240+0x400], desc[UR28][R46.64], !P2 ;  /* 0x004000002ef07fae */ /* 0x0003e8000d1a101c */
[----:B------:R2:W-:Y:S04]  /*54f0*/  STL.64 [R1+0x120], R44 ;  /* 0x0001202c01007387 */ /* 0x0005e80000100a00 */
[----:B------:R2:W-:Y:S04]  /*5500*/  LDGSTS.E [R240+0x480], desc[UR28][R44.64], !P2 ;  /* 0x004800002cf07fae */ /* 0x0005e8000d1a101c */
[----:B------:R3:W-:Y:S01]  /*5510*/  STL.64 [R1+0x118], R42 ;  /* 0x0001182a01007387 */ /* 0x0007e20000100a00 */
[----:B-1----:R-:W-:-:S03]  /*5520*/  IMAD.WIDE R46, R39, 0x4, R138 ;  /* 0x00000004272e7825 */ /* 0x002fc600078e028a */
[----:B------:R3:W-:Y:S04]  /*5530*/  LDGSTS.E [R240+0x500], desc[UR28][R42.64], !P2 ;  /* 0x005000002af07fae */ /* 0x0007e8000d1a101c */
[----:B------:R1:W-:Y:S01]  /*5540*/  STL.64 [R1+0x110], R40 ;  /* 0x0001102801007387 */ /* 0x0003e20000100a00 */
[----:B--2---:R-:W-:-:S03]  /*5550*/  IMAD.WIDE R44, R39, 0x4, R8 ;  /* 0x00000004272c7825 */ /* 0x004fc600078e0208 */
[----:B------:R1:W-:Y:S01]  /*5560*/  LDGSTS.E [R240+0x580], desc[UR28][R40.64], !P2 ;  /* 0x0058000028f07fae */ /* 0x0003e2000d1a101c */
[----:B------:R-:W-:Y:S01]  /*5570*/  ISETP.GE.U32.AND P2, PT, R38, 0x7fffffd5, PT ;  /* 0x7fffffd52600780c */ /* 0x000fe20003f46070 */
[----:B------:R-:W-:Y:S02]  /*5580*/  VIADD R38, R22, 0xffffffcc ;  /* 0xffffffcc16267836 */ /* 0x000fe40000000000 */
[C---:B---3--:R-:W-:Y:S01]  /*5590*/  IMAD.WIDE R42, R39.reuse, 0x4, R134 ;  /* 0x00000004272a7825 */ /* 0x048fe200078e0286 */
[----:B------:R2:W-:Y:S04]  /*55a0*/  STL.64 [R1+0xc0], R46 ;  /* 0x0000c02e01007387 */ /* 0x0005e80000100a00 */
[----:B------:R2:W-:Y:S01]  /*55b0*/  LDGSTS.E [R240+0xc00], desc[UR28][R46.64], !P4 ;  /* 0x00c000002ef07fae */ /* 0x0005e2000e1a101c */
[----:B-1----:R-:W-:-:S03]  /*55c0*/  IMAD.WIDE R40, R39, 0x4, R136 ;  /* 0x0000000427287825 */ /* 0x002fc600078e0288 */
[----:B------:R1:W-:Y:S01]  /*55d0*/  STL.64 [R1+0xb8], R44 ;  /* 0x0000b82c01007387 */ /* 0x0003e20000100a00 */
[----:B------:R-:W-:-:S03]  /*55e0*/  IMAD R39, R172, 0xa, RZ ;  /* 0x0000000aac277824 */ /* 0x000fc600078e02ff */
[----:B------:R1:W-:Y:S01]  /*55f0*/  LDGSTS.E [R240+0xc80], desc[UR28][R44.64], !P4 ;  /* 0x00c800002cf07fae */ /* 0x0003e2000e1a101c */
[----:B--2---:R-:W-:-:S03]  /*5600*/  IMAD.WIDE R46, R39, 0x4, R138 ;  /* 0x00000004272e7825 */ /* 0x004fc600078e028a */
[----:B------:R2:W-:Y:S04]  /*5610*/  STL.64 [R1+0xb0], R42 ;  /* 0x0000b02a01007387 */ /* 0x0005e80000100a00 */
[----:B------:R2:W-:Y:S01]  /*5620*/  LDGSTS.E [R240+0xd00], desc[UR28][R42.64], !P4 ;  /* 0x00d000002af07fae */ /* 0x0005e2000e1a101c */
[----:B-1----:R-:W-:-:S03]  /*5630*/  IMAD.WIDE R44, R39, 0x4, R8 ;  /* 0x00000004272c7825 */ /* 0x002fc600078e0208 */
[----:B------:R1:W-:Y:S04]  /*5640*/  STL.64 [R1+0xa8], R40 ;  /* 0x0000a82801007387 */ /* 0x0003e80000100a00 */
[----:B------:R1:W-:Y:S01]  /*5650*/  LDGSTS.E [R240+0xd80], desc[UR28][R40.64], !P4 ;  /* 0x00d8000028f07fae */ /* 0x0003e2000e1a101c */
[----:B------:R-:W-:Y:S02]  /*5660*/  ISETP.GE.U32.AND P4, PT, R38, 0x7fffffad, PT ;  /* 0x7fffffad2600780c */ /* 0x000fe40003f86070 */
[----:B------:R-:W-:Y:S01]  /*5670*/  SHF.R.U32.HI R38, RZ, 0xd, R3 ;  /* 0x0000000dff267819 */ /* 0x000fe20000011603 */
[C---:B--2---:R-:W-:Y:S01]  /*5680*/  IMAD.WIDE R42, R39.reuse, 0x4, R134 ;  /* 0x00000004272a7825 */ /* 0x044fe200078e0286 */
[----:B------:R2:W-:Y:S04]  /*5690*/  STL.64 [R1+0x60], R46 ;  /* 0x0000602e01007387 */ /* 0x0005e80000100a00 */
[----:B------:R2:W-:Y:S01]  /*56a0*/  LDGSTS.E [R240+0x1400], desc[UR28][R46.64], !P5 ;  /* 0x014000002ef07fae */ /* 0x0005e2000e9a101c */
[----:B-1----:R-:W-:-:S03]  /*56b0*/  IMAD.WIDE R40, R39, 0x4, R136 ;  /* 0x0000000427287825 */ /* 0x002fc600078e0288 */
[----:B------:R1:W-:Y:S01]  /*56c0*/  STL.64 [R1+0x58], R44 ;  /* 0x0000582c01007387 */ /* 0x0003e20000100a00 */
[----:B------:R-:W-:-:S03]  /*56d0*/  VIADD R39, R22, 0xffffffcf ;  /* 0xffffffcf16277836 */ /* 0x000fc60000000000 */
[----:B------:R1:W-:Y:S04]  /*56e0*/  LDGSTS.E [R240+0x1480], desc[UR28][R44.64], !P5 ;  /* 0x014800002cf07fae */ /* 0x0003e8000e9a101c */
[----:B------:R3:W-:Y:S01]  /*56f0*/  STL.64 [R1+0x50], R42 ;  /* 0x0000502a01007387 */ /* 0x0007e20000100a00 */
[C---:B--2---:R-:W-:Y:S01]  /*5700*/  IADD3 R46, PT, PT, R22.reuse, -0x3a, RZ ;  /* 0xffffffc6162e7810 */ /* 0x044fe20007ffe0ff */
[C---:B------:R-:W-:Y:S02]  /*5710*/  VIADD R47, R22.reuse, 0xffffffc7 ;  /* 0xffffffc7162f7836 */ /* 0x040fe40000000000 */
[----:B------:R3:W-:Y:S04]  /*5720*/  LDGSTS.E [R240+0x1500], desc[UR28][R42.64], !P5 ;  /* 0x015000002af07fae */ /* 0x0007e8000e9a101c */
[----:B------:R2:W-:Y:S01]  /*5730*/  STL.64 [R1+0x48], R40 ;  /* 0x0000482801007387 */ /* 0x0005e20000100a00 */
[----:B-1----:R-:W-:-:S02]  /*5740*/  VIADD R44, R22, 0xffffffc4 ;  /* 0xffffffc4162c7836 */ /* 0x002fc40000000000 */
[----:B------:R-:W-:Y:S01]  /*5750*/  VIADD R45, R22, 0xffffffc5 ;  /* 0xffffffc5162d7836 */ /* 0x000fe20000000000 */
[----:B------:R2:W-:Y:S01]  /*5760*/  LDGSTS.E [R240+0x1580], desc[UR28][R40.64], !P5 ;  /* 0x0158000028f07fae */ /* 0x0005e2000e9a101c */
[----:B------:R-:W-:Y:S02]  /*5770*/  LOP3.LUT P5, RZ, R38, 0x1, RZ, 0xc0, !PT ;  /* 0x0000000126ff7812 */ /* 0x000fe400078ac0ff */
[----:B------:R-:W-:Y:S01]  /*5780*/  SHF.R.U32.HI R38, RZ, 0x9, R3 ;  /* 0x00000009ff267819 */ /* 0x000fe20000011603 */
[C---:B---3--:R-:W-:Y:S01]  /*5790*/  VIADD R43, R22.reuse, 0xffffffcb ;  /* 0xffffffcb162b7836 */ /* 0x048fe20000000000 */
[----:B------:R-:W-:Y:S01]  /*57a0*/  IADD3 R42, PT, PT, R22, -0x36, RZ ;  /* 0xffffffca162a7810 */ /* 0x000fe20007ffe0ff */
[----:B--2---:R-:W-:-:S04]  /*57b0*/  IMAD.WIDE R40, R207, 0x4, R138 ;  /* 0x00000004cf287825 */ /* 0x004fc800078e028a */
[----:B------:R-:W-:Y:S01]  /*57c0*/  IMAD.WIDE R206, R207, 0x4, R136 ;  /* 0x00000004cfce7825 */ /* 0x000fe200078e0288 */
[----:B------:R1:W-:Y:S04]  /*57d0*/  LDGSTS.E [R240+0x1c00], desc[UR28][R40.64], !P6 ;  /* 0x01c0000028f07fae */ /* 0x0003e8000f1a101c */
[----:B------:R-:W-:Y:S04]  /*57e0*/  LDGSTS.E [R240+0x1c80], desc[UR28][R250.64], !P6 ;  /* 0x01c80000faf07fae */ /* 0x000fe8000f1a101c */
[----:B------:R-:W-:Y:S04]  /*57f0*/  LDGSTS.E [R240+0x1d00], desc[UR28][R248.64], !P6 ;  /* 0x01d00000f8f07fae */ /* 0x000fe8000f1a101c */
[----:B------:R-:W-:Y:S01]  /*5800*/  LDGSTS.E [R240+0x1d80], desc[UR28][R206.64], !P6 ;  /* 0x01d80000cef07fae */ /* 0x000fe2000f1a101c */
[----:B------:R-:W-:Y:S01]  /*5810*/  LOP3.LUT P6, RZ, R38, 0x1, RZ, 0xc0, !PT ;  /* 0x0000000126ff7812 */ /* 0x000fe200078cc0ff */
[----:B------:R-:W-:-:S02]  /*5820*/  VIADD R38, R22, 0xffffffcd ;  /* 0xffffffcd16267836 */ /* 0x000fc40000000000 */
[----:B------:R-:W-:Y:S04]  /*5830*/  LDGSTS.E [R240+0x2400], desc[UR28][R208.64], P5 ;  /* 0x02400000d0f07fae */ /* 0x000fe8000a9a101c */
[----:B------:R-:W-:Y:S04]  /*5840*/  LDGSTS.E [R240+0x2480], desc[UR28][R210.64], P5 ;  /* 0x02480000d2f07fae */ /* 0x000fe8000a9a101c */
[----:B------:R-:W-:Y:S04]  /*5850*/  LDGSTS.E [R240+0x2500], desc[UR28][R212.64], P5 ;  /* 0x02500000d4f07fae */ /* 0x000fe8000a9a101c */
[----:B------:R-:W-:Y:S01]  /*5860*/  LDGSTS.E [R240+0x2580], desc[UR28][R214.64], P5 ;  /* 0x02580000d6f07fae */ /* 0x000fe2000a9a101c */
[----:B------:R-:W-:-:S02]  /*5870*/  ISETP.GE.U32.AND P5, PT, R38, 0x7fffffae, PT ;  /* 0x7fffffae2600780c */ /* 0x000fc40003fa6070 */
[----:B------:R-:W-:Y:S01]  /*5880*/  IADD3 R38, PT, PT, R22, -0x32, RZ ;  /* 0xffffffce16267810 */ /* 0x000fe20007ffe0ff */
[----:B------:R-:W-:Y:S04]  /*5890*/  LDGSTS.E [R240+0x2c00], desc[UR28][R216.64], P6 ;  /* 0x02c00000d8f07fae */ /* 0x000fe8000b1a101c */
[----:B------:R-:W-:Y:S04]  /*58a0*/  LDGSTS.E [R240+0x2c80], desc[UR28][R218.64], P6 ;  /* 0x02c80000daf07fae */ /* 0x000fe8000b1a101c */
[----:B------:R1:W-:Y:S04]  /*58b0*/  STL.64 [R1], R40 ;  /* 0x0000002801007387 */ /* 0x0003e80000100a00 */
[----:B------:R-:W-:Y:S04]  /*58c0*/  LDGSTS.E [R240+0x2d00], desc[UR28][R220.64], P6 ;  /* 0x02d00000dcf07fae */ /* 0x000fe8000b1a101c */
[----:B------:R-:W-:Y:S01]  /*58d0*/  LDGSTS.E [R240+0x2d80], desc[UR28][R222.64], P6 ;  /* 0x02d80000def07fae */ /* 0x000fe2000b1a101c */
[----:B------:R-:W-:-:S02]  /*58e0*/  ISETP.GE.U32.AND P6, PT, R38, 0x7fffffaf, PT ;  /* 0x7fffffaf2600780c */ /* 0x000fc40003fc6070 */
[----:B------:R-:W-:Y:S01]  /*58f0*/  SEL R38, RZ, 0x1, P4 ;  /* 0x00000001ff267807 */ /* 0x000fe20002000000 */
[C---:B-1----:R-:W-:Y:S01]  /*5900*/  VIADD R40, R22.reuse, 0xffffffc8 ;  /* 0xffffffc816287836 */ /* 0x042fe20000000000 */
[----:B------:R-:W-:Y:S01]  /*5910*/  ISETP.GE.U32.AND P4, PT, R39, 0x7fffffb0, PT ;  /* 0x7fffffb02700780c */ /* 0x000fe20003f86070 */
[----:B------:R-:W-:Y:S01]  /*5920*/  VIADD R41, R22, 0xffffffc9 ;  /* 0xffffffc916297836 */ /* 0x000fe20000000000 */
[----:B------:R-:W-:Y:S01]  /*5930*/  SEL R39, RZ, 0x1fffe, P5 ;  /* 0x0001fffeff277807 */ /* 0x000fe20002800000 */
[----:B------:R1:W-:Y:S01]  /*5940*/  STL [R1+0x878], R66 ;  /* 0x0008784201007387 */ /* 0x0003e20000100800 */
[----:B------:R-:W-:Y:S02]  /*5950*/  ISETP.GE.U32.AND P5, PT, R40, 0x7fffffa9, PT ;  /* 0x7fffffa92800780c */ /* 0x000fe40003fa6070 */
[----:B------:R-:W-:Y:S01]  /*5960*/  SEL R40, RZ, 0x4, P6 ;  /* 0x00000004ff287807 */ /* 0x000fe20003000000 */
[----:B------:R-:W-:Y:S01]  /*5970*/  IMAD.IADD R38, R38, 0x1, R39 ;  /* 0x0000000126267824 */ /* 0x000fe200078e0227 */
[----:B------:R-:W-:-:S02]  /*5980*/  ISETP.GE.U32.AND P6, PT, R41, 0x7fffffaa, PT ;  /* 0x7fffffaa2900780c */ /* 0x000fc40003fc6070 */
[----:B------:R-:W-:Y:S02]  /*5990*/  SEL R41, RZ, 0x7fff8, P4 ;  /* 0x0007fff8ff297807 */ /* 0x000fe40002000000 */
[----:B------:R-:W-:Y:S02]  /*59a0*/  ISETP.GE.U32.AND P4, PT, R42, 0x7fffffab, PT ;  /* 0x7fffffab2a00780c */ /* 0x000fe40003f86070 */
[----:B------:R-:W-:Y:S02]  /*59b0*/  SEL R42, RZ, 0x1, P5 ;  /* 0x00000001ff2a7807 */ /* 0x000fe40002800000 */
[----:B------:R-:W-:Y:S02]  /*59c0*/  ISETP.GE.U32.AND P5, PT, R43, 0x7fffffac, PT ;  /* 0x7fffffac2b00780c */ /* 0x000fe40003fa6070 */
[----:B------:R-:W-:Y:S02]  /*59d0*/  SEL R43, RZ, 0x1fffe, P6 ;  /* 0x0001fffeff2b7807 */ /* 0x000fe40003000000 */
        /* <DEDUP_REMOVED lines=9> */
[----:B------:R-:W-:Y:S01]  /*5a70*/  SEL R48, RZ, 0x4, P5 ;  /* 0x00000004ff307807 */ /* 0x000fe20002800000 */
[----:B------:R-:W-:Y:S01]  /*5a80*/  IMAD.IADD R46, R46, 0x1, R47 ;  /* 0x000000012e2e7824 */ /* 0x000fe200078e022f */
        /* <DEDUP_REMOVED lines=37> */
[----:B-1----:R-:W-:Y:S02]  /*5ce0*/  SEL R66, RZ, 0x1fffe, P5 ;  /* 0x0001fffeff427807 */ /* 0x002fe40002800000 */
[----:B------:R-:W-:Y:S02]  /*5cf0*/  ISETP.GE.U32.AND P5, PT, R67, 0x7fffffd1, PT ;  /* 0x7fffffd14300780c */ /* 0x000fe40003fa6070 */
[----:B------:R-:W-:Y:S01]  /*5d00*/  SEL R67, RZ, 0x4, P6 ;  /* 0x00000004ff437807 */ /* 0x000fe20003000000 */
[----:B------:R-:W-:Y:S01]  /*5d10*/  IMAD.IADD R65, R65, 0x1, R66 ;  /* 0x0000000141417824 */ /* 0x000fe200078e0242 */
[----:B------:R-:W-:-:S02]  /*5d20*/  LOP3.LUT R38, R38, 0x3, RZ, 0xc0, !PT ;  /* 0x0000000326267812 */ /* 0x000fc400078ec0ff */
[----:B------:R-:W-:Y:S02]  /*5d30*/  ISETP.GE.U32.AND P6, PT, R71, 0x7fffffb4, PT ;  /* 0x7fffffb44700780c */ /* 0x000fe40003fc6070 */
[----:B------:R-:W-:Y:S02]  /*5d40*/  SHF.R.U32.HI R39, RZ, 0x5, R3 ;  /* 0x00000005ff277819 */ /* 0x000fe40000011603 */
[----:B------:R-:W-:Y:S02]  /*5d50*/  IADD3 R38, PT, PT, R38, R41, R40 ;  /* 0x0000002926267210 */ /* 0x000fe40007ffe028 */
[----:B------:R-:W-:Y:S02]  /*5d60*/  SEL R41, RZ, 0x7fff8, P6 ;  /* 0x0007fff8ff297807 */ /* 0x000fe40003000000 */
[----:B------:R-:W-:Y:S02]  /*5d70*/  LOP3.LUT P6, RZ, R39, 0x1, RZ, 0xc0, !PT ;  /* 0x0000000127ff7812 */ /* 0x000fe400078cc0ff */
[----:B------:R-:W-:-:S02]  /*5d80*/  SEL R71, RZ, 0x1, P4 ;  /* 0x00000001ff477807 */ /* 0x000fc40002000000 */
[----:B------:R-:W-:Y:S02]  /*5d90*/  IADD3 R42, PT, PT, R42, R43, RZ ;  /* 0x0000002b2a2a7210 */ /* 0x000fe40007ffe0ff */
[----:B------:R-:W-:Y:S01]  /*5da0*/  SHF.R.U32.HI R43, RZ, 0x1, R3 ;  /* 0x00000001ff2b7819 */ /* 0x000fe20000011603 */
[----:B------:R-:W-:Y:S01]  /*5db0*/  IMAD.IADD R50, R71, 0x1, R50 ;  /* 0x0000000147327824 */ /* 0x000fe200078e0232 */
[----:B------:R-:W-:Y:S01]  /*5dc0*/  IADD3 R57, PT, PT, R57, R58, RZ ;  /* 0x0000003a39397210 */ /* 0x000fe20007ffe0ff */
[----:B------:R-:W-:Y:S01]  /*5dd0*/  IMAD R71, R4, UR5, RZ ;  /* 0x0000000504477c24 */ /* 0x000fe2000f8e02ff */
[----:B------:R-:W-:Y:S02]  /*5de0*/  LOP3.LUT R42, R42, 0x3, RZ, 0xc0, !PT ;  /* 0x000000032a2a7812 */ /* 0x000fe400078ec0ff */
[----:B------:R-:W-:Y:S01]  /*5df0*/  LOP3.LUT R40, R57, 0x3, RZ, 0xc0, !PT ;  /* 0x0000000339287812 */ /* 0x000fe200078ec0ff */
[----:B------:R-:W-:Y:S01]  /*5e00*/  LDGSTS.E [R240+0x3400], desc[UR28][R224.64], P6 ;  /* 0x03400000e0f07fae */ /* 0x000fe2000b1a101c */
[----:B------:R-:W-:Y:S01]  /*5e10*/  LOP3.LUT R65, R65, 0x3, RZ, 0xc0, !PT ;  /* 0x0000000341417812 */ /* 0x000fe200078ec0ff */
[----:B------:R-:W-:Y:S01]  /*5e20*/  IMAD R57, R12, UR5, RZ ;  /* 0x000000050c397c24 */ /* 0x000fe2000f8e02ff */
[----:B------:R-:W-:Y:S01]  /*5e30*/  IADD3 R42, PT, PT, R42, R45, R44 ;  /* 0x0000002d2a2a7210 */ /* 0x000fe20007ffe02c */
[----:B------:R-:W-:Y:S01]  /*5e40*/  LDGSTS.E [R240+0x3480], desc[UR28][R226.64], P6 ;  /* 0x03480000e2f07fae */ /* 0x000fe2000b1a101c */
[----:B------:R-:W-:-:S02]  /*5e50*/  LOP3.LUT R50, R50, 0x3, RZ, 0xc0, !PT ;  /* 0x0000000332327812 */ /* 0x000fc400078ec0ff */
[----:B------:R-:W-:Y:S01]  /*5e60*/  LOP3.LUT R61, R61, 0x3, RZ, 0xc0, !PT ;  /* 0x000000033d3d7812 */ /* 0x000fe200078ec0ff */
[----:B------:R-:W-:Y:S01]  /*5e70*/  LDGSTS.E [R240+0x3500], desc[UR28][R228.64], P6 ;  /* 0x03500000e4f07fae */ /* 0x000fe2000b1a101c */
[----:B------:R-:W-:Y:S01]  /*5e80*/  IADD3 R40, PT, PT, R40, R60, R59 ;  /* 0x0000003c28287210 */ /* 0x000fe20007ffe03b */
[----:B------:R-:W-:Y:S01]  /*5e90*/  IMAD R59, R11, UR5, RZ ;  /* 0x000000050b3b7c24 */ /* 0x000fe2000f8e02ff */
[----:B------:R-:W-:Y:S01]  /*5ea0*/  IADD3 R65, PT, PT, R65, R41, R67 ;  /* 0x0000002941417210 */ /* 0x000fe20007ffe043 */
[----:B------:R-:W-:Y:S01]  /*5eb0*/  LDGSTS.E [R240+0x3580], desc[UR28][R230.64], P6 ;  /* 0x03580000e6f07fae */ /* 0x000fe2000b1a101c */
[----:B------:R-:W-:Y:S01]  /*5ec0*/  LOP3.LUT P6, RZ, R43, 0x1, RZ, 0xc0, !PT ;  /* 0x000000012bff7812 */ /* 0x000fe200078cc0ff */
[----:B------:R-:W-:Y:S01]  /*5ed0*/  IMAD.SHL.U32 R41, R42, 0x100, RZ ;  /* 0x000001002a297824 */ /* 0x000fe200078e00ff */
[----:B------:R-:W-:Y:S01]  /*5ee0*/  LOP3.LUT R46, R46, 0x3, RZ, 0xc0, !PT ;  /* 0x000000032e2e7812 */ /* 0x000fe200078ec0ff */
[----:B------:R-:W-:Y:S01]  /*5ef0*/  IMAD R67, R5, UR5, RZ ;  /* 0x0000000505437c24 */ /* 0x000fe2000f8e02ff */
[----:B------:R-:W-:Y:S01]  /*5f00*/  IADD3 R50, PT, PT, R50, R52, R51 ;  /* 0x0000003432327210 */ /* 0x000fe20007ffe033 */
[----:B------:R-:W-:Y:S01]  /*5f10*/  IMAD R51, R15, UR5, RZ ;  /* 0x000000050f337c24 */ /* 0x000fe2000f8e02ff */
[----:B------:R-:W-:-:S02]  /*5f20*/  LOP3.LUT R53, R53, 0x3, RZ, 0xc0, !PT ;  /* 0x0000000335357812 */ /* 0x000fc400078ec0ff */
[----:B------:R-:W-:Y:S01]  /*5f30*/  IADD3 R39, PT, PT, R61, R64, R63 ;  /* 0x000000403d277210 */ /* 0x000fe20007ffe03f */
[----:B------:R-:W-:Y:S01]  /*5f40*/  IMAD R61, R10, UR5, RZ ;  /* 0x000000050a3d7c24 */ /* 0x000fe2000f8e02ff */
[----:B------:R-:W-:Y:S01]  /*5f50*/  LOP3.LUT R42, R65, 0xf, RZ, 0xc0, !PT ;  /* 0x0000000f412a7812 */ /* 0x000fe200078ec0ff */
[----:B------:R-:W-:Y:S01]  /*5f60*/  IMAD R65, R6, UR5, RZ ;  /* 0x0000000506417c24 */ /* 0x000fe2000f8e02ff */
[----:B------:R-:W-:Y:S01]  /*5f70*/  SHF.L.U32 R40, R40, 0x8, RZ ;  /* 0x0000000828287819 */ /* 0x000fe200000006ff */
[----:B------:R-:W-:Y:S01]  /*5f80*/  LDGSTS.E [R240+0x3c00], desc[UR28][R232.64], P6 ;  /* 0x03c00000e8f07fae */ /* 0x000fe2000b1a101c */
[----:B------:R-:W-:Y:S01]  /*5f90*/  IADD3 R48, PT, PT, R46, R49, R48 ;  /* 0x000000312e307210 */ /* 0x000fe20007ffe030 */
[----:B------:R-:W-:Y:S01]  /*5fa0*/  IMAD R39, R39, 0x10, R42 ;  /* 0x0000001027277824 */ /* 0x000fe200078e022a */
[----:B------:R-:W-:Y:S01]  /*5fb0*/  LOP3.LUT R50, R50, 0xf, RZ, 0xc0, !PT ;  /* 0x0000000f32327812 */ /* 0x000fe200078ec0ff */
[----:B------:R-:W-:Y:S01]  /*5fc0*/  LDGSTS.E [R240+0x3c80], desc[UR28][R234.64], P6 ;  /* 0x03c80000eaf07fae */ /* 0x000fe2000b1a101c */
[----:B------:R-:W-:Y:S01]  /*5fd0*/  IADD3 R55, PT, PT, R53, R56, R55 ;  /* 0x0000003835377210 */ /* 0x000fe20007ffe037 */
[----:B------:R-:W-:Y:S01]  /*5fe0*/  IMAD R63, R7, UR5, RZ ;  /* 0x00000005073f7c24 */ /* 0x000fe2000f8e02ff */
[----:B------:R-:W-:Y:S01]  /*5ff0*/  LOP3.LUT R40, R40, 0xf00, RZ, 0xe2, !PT ;  /* 0x00000f0028287812 */ /* 0x000fe200078ee2ff */
[----:B------:R-:W-:Y:S01]  /*6000*/  LDGSTS.E [R240+0x3d00], desc[UR28][R236.64], P6 ;  /* 0x03d00000ecf07fae */ /* 0x000fe2000b1a101c */
[----:B------:R-:W-:Y:S01]  /*6010*/  LOP3.LUT R41, R41, 0xf00, RZ, 0xe2, !PT ;  /* 0x00000f0029297812 */ /* 0x000fe200078ee2ff */
[----:B------:R-:W-:Y:S01]  /*6020*/  IMAD R53, R14, UR5, RZ ;  /* 0x000000050e357c24 */ /* 0x000fe2000f8e02ff */
[----:B------:R-:W-:Y:S01]  /*6030*/  LEA R48, R48, R50, 0x4 ;  /* 0x0000003230307211 */ /* 0x000fe200078e20ff */
[----:B------:R-:W-:Y:S01]  /*6040*/  LDGSTS.E [R240+0x3d80], desc[UR28][R238.64], P6 ;  /* 0x03d80000eef07fae */ /* 0x000fe2000b1a101c */
[----:B------:R-:W-:Y:S01]  /*6050*/  ISETP.GT.AND P6, PT, R252, 0x1f, PT ;  /* 0x0000001ffc00780c */ /* 0x000fe20003fc4270 */
[----:B------:R-:W-:Y:S01]  /*6060*/  IMAD R55, R55, 0x1000, R40 ;  /* 0x0000100037377824 */ /* 0x000fe200078e0228 */
[----:B------:R-:W-:Y:S01]  /*6070*/  LOP3.LUT R40, R39, 0xff, RZ, 0xc0, !PT ;  /* 0x000000ff27287812 */ /* 0x000fe200078ec0ff */
[----:B------:R-:W-:Y:S01]  /*6080*/  IMAD R38, R38, 0x1000, R41 ;  /* 0x0000100026267824 */ /* 0x000fe200078e0229 */
[----:B------:R-:W-:-:S02]  /*6090*/  LOP3.LUT R48, R48, 0xff, RZ, 0xc0, !PT ;  /* 0x000000ff30307812 */ /* 0x000fc400078ec0ff */
[----:B------:R-:W-:Y:S02]  /*60a0*/  SEL R39, RZ, 0x4, !P6 ;  /* 0x00000004ff277807 */ /* 0x000fe40007000000 */
[----:B------:R-:W-:Y:S01]  /*60b0*/  ISETP.GE.AND P6, PT, R72, R22, PT ;  /* 0x000000164800720c */ /* 0x000fe20003fc6270 */
[----:B------:R-:W-:Y:S02]  /*60c0*/  IMAD.IADD R22, R55, 0x1, R40 ;  /* 0x0000000137167824 */ /* 0x000fe400078e0228 */
[----:B------:R-:W-:Y:S01]  /*60d0*/  IMAD.IADD R245, R38, 0x1, R48 ;  /* 0x0000000126f57824 */ /* 0x000fe200078e0230 */
[----:B------:R-:W-:Y:S01]  /*60e0*/  SEL R38, R39, RZ, !P6 ;  /* 0x000000ff27267207 */ /* 0x000fe20007000000 */
[----:B------:R-:W-:Y:S01]  /*60f0*/  IMAD R40, R172, 0x3, RZ ;  /* 0x00000003ac287824 */ /* 0x000fe200078e02ff */
[----:B------:R-:W-:Y:S01]  /*6100*/  ISETP.GT.AND P6, PT, R252, 0x3f, PT ;  /* 0x0000003ffc00780c */ /* 0x000fe20003fc4270 */
[----:B------:R-:W-:Y:S01]  /*6110*/  IMAD R55, R13, UR5, RZ ;  /* 0x000000050d377c24 */ /* 0x000fe2000f8e02ff */
[----:B------:R-:W-:Y:S01]  /*6120*/  PRMT R245, R245, 0x5410, R22 ;  /* 0x00005410f5f57816 */ /* 0x000fe20000000016 */
[----:B------:R-:W-:Y:S01]  /*6130*/  IMAD.WIDE R48, R40, 0x4, R138 ;  /* 0x0000000428307825 */ /* 0x000fe200078e028a */
[----:B------:R-:W-:-:S02]  /*6140*/  SEL R23, R23, RZ, P6 ;  /* 0x000000ff17177207 */ /* 0x000fc40003000000 */
[----:B------:R-:W-:Y:S01]  /*6150*/  ISETP.NE.U32.AND P6, PT, R38, RZ, PT ;  /* 0x000000ff2600720c */ /* 0x000fe20003fc5070 */
[C---:B------:R-:W-:Y:S01]  /*6160*/  IMAD.WIDE R46, R40.reuse, 0x4, R8 ;  /* 0x00000004282e7825 */ /* 0x040fe200078e0208 */
[----:B------:R1:W-:Y:S01]  /*6170*/  LDGSTS.E [R241+0x600], desc[UR28][R48.64], !P3 ;  /* 0x0060000030f17fae */ /* 0x0003e2000d9a101c */
[----:B------:R-:W-:Y:S02]  /*6180*/  SHF.R.U32.HI R22, RZ, 0x4, R3 ;  /* 0x00000004ff167819 */ /* 0x000fe40000011603 */
[C---:B------:R-:W-:Y:S01]  /*6190*/  IMAD.WIDE R44, R40.reuse, 0x4, R134 ;  /* 0x00000004282c7825 */ /* 0x040fe200078e0286 */
[----:B------:R1:W-:Y:S01]  /*61a0*/  STL.64 [R1+0x108], R48 ;  /* 0x0001083001007387 */ /* 0x0003e20000100a00 */
[C---:B------:R-:W-:Y:S02]  /*61b0*/  SHF.R.U64 R133, R245.reuse, 0x17, RZ ;  /* 0x00000017f5857819 */ /* 0x040fe400000012ff */
[----:B------:R-:W-:Y:S01]  /*61c0*/  IMAD.WIDE R42, R40, 0x4, R136 ;  /* 0x00000004282a7825 */ /* 0x000fe200078e0288 */
[----:B------:R2:W-:Y:S01]  /*61d0*/  LDGSTS.E [R241+0x680], desc[UR28][R46.64], !P3 ;  /* 0x006800002ef17fae */ /* 0x0005e2000d9a101c */
[----:B------:R-:W-:-:S02]  /*61e0*/  SHF.R.U64 R242, R245, 0x13, RZ ;  /* 0x00000013f5f27819 */ /* 0x000fc400000012ff */
[----:B------:R-:W-:Y:S01]  /*61f0*/  IMAD R38, R172, 0x7, RZ ;  /* 0x00000007ac267824 */ /* 0x000fe200078e02ff */
[----:B------:R2:W-:Y:S03]  /*6200*/  STL.64 [R1+0x150], R46 ;  /* 0x0001502e01007387 */ /* 0x0005e60000100a00 */
[----:B------:R-:W-:Y:S01]  /*6210*/  IMAD.WIDE R40, R38, 0x4, R136 ;  /* 0x0000000426287825 */ /* 0x000fe200078e0288 */
[----:B------:R3:W-:Y:S03]  /*6220*/  LDGSTS.E [R241+0x700], desc[UR28][R44.64], !P3 ;  /* 0x007000002cf17fae */ /* 0x0007e6000d9a101c */
[----:B-1----:R-:W-:Y:S01]  /*6230*/  IMAD R49, R16, UR5, RZ ;  /* 0x0000000510317c24 */ /* 0x002fe2000f8e02ff */
[----:B------:R3:W-:Y:S04]  /*6240*/  STL.64 [R1+0x158], R44 ;  /* 0x0001582c01007387 */ /* 0x0007e80000100a00 */
[----:B------:R1:W-:Y:S01]  /*6250*/  LDGSTS.E [R241+0x780], desc[UR28][R42.64], !P3 ;  /* 0x007800002af17fae */ /* 0x0003e2000d9a101c */
[----:B--2---:R-:W-:Y:S01]  /*6260*/  IMAD.WIDE R46, R38, 0x4, R138 ;  /* 0x00000004262e7825 */ /* 0x004fe200078e028a */
[----:B------:R-:W-:-:S02]  /*6270*/  ISETP.NE.U32.AND P3, PT, R23, RZ, PT ;  /* 0x000000ff1700720c */ /* 0x000fc40003f65070 */
[----:B------:R1:W-:Y:S01]  /*6280*/  STL.64 [R1+0x160], R42 ;  /* 0x0001602a01007387 */ /* 0x0003e20000100a00 */
[----:B------:R-:W-:Y:S02]  /*6290*/  IMAD R23, R172, 0xb, RZ ;  /* 0x0000000bac177824 */ /* 0x000fe400078e02ff */
        /* <DEDUP_REMOVED lines=13> */
[----:B------:R-:W-:Y:S02]  /*6370*/  LOP3.LUT P0, RZ, R22, 0x1, RZ, 0xc0, !PT ;  /* 0x0000000116ff7812 */ /* 0x000fe4000780c0ff */
[----:B------:R-:W-:Y:S01]  /*6380*/  SHF.R.U32.HI R22, RZ, 0xc, R3 ;  /* 0x0000000cff167819 */ /* 0x000fe20000011603 */
[----:B--2---:R-:W-:Y:S01]  /*6390*/  IMAD.WIDE R42, R23, 0x4, R134 ;  /* 0x00000004172a7825 */ /* 0x004fe200078e0286 */
[----:B------:R2:W-:Y:S01]  /*63a0*/  LDGSTS.E [R241+0x1600], desc[UR28][R46.64], !P2 ;  /* 0x016000002ef17fae */ /* 0x0005e2000d1a101c */
[----:B------:R-:W-:-:S03]  /*63b0*/  SHF.R.U32.HI R3, RZ, 0x8, R3 ;  /* 0x00000008ff037819 */ /* 0x000fc60000011603 */
[----:B------:R3:W-:Y:S01]  /*63c0*/  LDGSTS.E [R241+0x1680], desc[UR28][R44.64], !P2 ;  /* 0x016800002cf17fae */ /* 0x0007e2000d1a101c */
[----:B-1----:R-:W-:-:S03]  /*63d0*/  IMAD.WIDE R40, R23, 0x4, R136 ;  /* 0x0000000417287825 */ /* 0x002fc600078e0288 */
[----:B------:R2:W-:Y:S01]  /*63e0*/  STL.64 [R1+0x240], R46 ;  /* 0x0002402e01007387 */ /* 0x0005e20000100a00 */
[----:B------:R-:W-:-:S03]  /*63f0*/  IMAD R23, R172, 0x17, RZ ;  /* 0x00000017ac177824 */ /* 0x000fc600078e02ff */
[----:B------:R1:W-:Y:S04]  /*6400*/  LDGSTS.E [R241+0x1700], desc[UR28][R42.64], !P2 ;  /* 0x017000002af17fae */ /* 0x0003e8000d1a101c */
[----:B------:R3:W-:Y:S04]  /*6410*/  STL.64 [R1+0x238], R44 ;  /* 0x0002382c01007387 */ /* 0x0007e80000100a00 */
[----:B------:R4:W-:Y:S01]  /*6420*/  LDGSTS.E [R241+0x1780], desc[UR28][R40.64], !P2 ;  /* 0x0178000028f17fae */ /* 0x0009e2000d1a101c */
[----:B--2---:R-:W-:Y:S01]  /*6430*/  IMAD.WIDE R46, R38, 0x4, R138 ;  /* 0x00000004262e7825 */ /* 0x004fe200078e028a */
[----:B------:R-:W-:-:S02]  /*6440*/  LOP3.LUT P2, RZ, R22, 0x1, RZ, 0xc0, !PT ;  /* 0x0000000116ff7812 */ /* 0x000fc4000784c0ff */
[----:B------:R1:W-:Y:S01]  /*6450*/  STL.64 [R1+0x230], R42 ;  /* 0x0002302a01007387 */ /* 0x0003e20000100a00 */
[----:B------:R-:W-:Y:S02]  /*6460*/  IMAD R22, R172, 0x13, RZ ;  /* 0x00000013ac167824 */ /* 0x000fe400078e02ff */
[C---:B---3--:R-:W-:Y:S01]  /*6470*/  IMAD.WIDE R44, R38.reuse, 0x4, R8 ;  /* 0x00000004262c7825 */ /* 0x048fe200078e0208 */
[----:B------:R4:W-:Y:S04]  /*6480*/  STL.64 [R1+0x228], R40 ;  /* 0x0002282801007387 */ /* 0x0009e80000100a00 */
[----:B------:R2:W-:Y:S01]  /*6490*/  LDGSTS.E [R241+0x1e00], desc[UR28][R46.64], !P5 ;  /* 0x01e000002ef17fae */ /* 0x0005e2000e9a101c */
[----:B-1----:R-:W-:-:S03]  /*64a0*/  IMAD.WIDE R42, R38, 0x4, R134 ;  /* 0x00000004262a7825 */ /* 0x002fc600078e0286 */
[----:B------:R1:W-:Y:S01]  /*64b0*/  LDGSTS.E [R241+0x1e80], desc[UR28][R44.64], !P5 ;  /* 0x01e800002cf17fae */ /* 0x0003e2000e9a101c */
[----:B----4-:R-:W-:-:S03]  /*64c0*/  IMAD.WIDE R40, R38, 0x4, R136 ;  /* 0x0000000426287825 */ /* 0x010fc600078e0288 */
[----:B------:R2:W-:Y:S01]  /*64d0*/  STL.64 [R1+0x220], R46 ;  /* 0x0002202e01007387 */ /* 0x0005e20000100a00 */
[----:B------:R-:W-:-:S03]  /*64e0*/  IMAD.WIDE R38, R22, 0x4, R136 ;  /* 0x0000000416267825 */ /* 0x000fc600078e0288 */
[----:B------:R3:W-:Y:S04]  /*64f0*/  LDGSTS.E [R241+0x1f00], desc[UR28][R42.64], !P5 ;  /* 0x01f000002af17fae */ /* 0x0007e8000e9a101c */
[----:B------:R1:W-:Y:S04]  /*6500*/  STL.64 [R1+0x218], R44 ;  /* 0x0002182c01007387 */ /* 0x0003e80000100a00 */
[----:B------:R4:W-:Y:S01]  /*6510*/  LDGSTS.E [R241+0x1f80], desc[UR28][R40.64], !P5 ;  /* 0x01f8000028f17fae */ /* 0x0009e2000e9a101c */
[----:B------:R-:W-:Y:S01]  /*6520*/  LOP3.LUT P5, RZ, R3, 0x1, RZ, 0xc0, !PT ;  /* 0x0000000103ff7812 */ /* 0x000fe200078ac0ff */
[----:B--2---:R-:W-:Y:S01]  /*6530*/  IMAD R47, R17, UR5, RZ ;  /* 0x00000005112f7c24 */ /* 0x004fe2000f8e02ff */
[----:B------:R-:W-:Y:S01]  /*6540*/  SHF.R.U64 R3, R245, 0x1f, RZ ;  /* 0x0000001ff5037819 */ /* 0x000fe200000012ff */
[----:B------:R3:W-:Y:S01]  /*6550*/  STL.64 [R1+0x210], R42 ;  /* 0x0002102a01007387 */ /* 0x0007e20000100a00 */
[----:B-1----:R-:W-:-:S03]  /*6560*/  IMAD.WIDE R44, R22, 0x4, R138 ;  /* 0x00000004162c7825 */ /* 0x002fc600078e028a */
[----:B------:R4:W-:Y:S04]  /*6570*/  STL.64 [R1+0x208], R40 ;  /* 0x0002082801007387 */ /* 0x0009e80000100a00 */
[----:B------:R1:W-:Y:S01]  /*6580*/  LDGSTS.E [R241+0x2600], desc[UR28][R44.64], P2 ;  /* 0x026000002cf17fae */ /* 0x0003e200091a101c */
[----:B---3--:R-:W-:-:S03]  /*6590*/  IMAD.WIDE R42, R22, 0x4, R8 ;  /* 0x00000004162a7825 */ /* 0x008fc600078e0208 */
[----:B------:R1:W-:Y:S01]  /*65a0*/  STL.64 [R1+0x200], R44 ;  /* 0x0002002c01007387 */ /* 0x0003e20000100a00 */
[----:B----4-:R-:W-:-:S03]  /*65b0*/  IMAD.WIDE R40, R22, 0x4, R134 ;  /* 0x0000000416287825 */ /* 0x010fc600078e0286 */
[----:B------:R2:W-:Y:S01]  /*65c0*/  LDGSTS.E [R241+0x2680], desc[UR28][R42.64], P2 ;  /* 0x026800002af17fae */ /* 0x0005e200091a101c */
[----:B------:R-:W-:-:S03]  /*65d0*/  IMAD R22, R72, R173, RZ ;  /* 0x000000ad48167224 */ /* 0x000fc600078e02ff */
[----:B------:R3:W-:Y:S01]  /*65e0*/  LDGSTS.E [R241+0x2700], desc[UR28][R40.64], P2 ;  /* 0x0270000028f17fae */ /* 0x0007e200091a101c */
[----:B-1----:R-:W-:-:S03]  /*65f0*/  IMAD.WIDE R44, R23, 0x4, R138 ;  /* 0x00000004172c7825 */ /* 0x002fc600078e028a */
[----:B------:R2:W-:Y:S04]  /*6600*/  STL.64 [R1+0x1f8], R42 ;  /* 0x0001f82a01007387 */ /* 0x0005e80000100a00 */
[----:B------:R1:W-:Y:S01]  /*6610*/  LDGSTS.E [R241+0x2780], desc[UR28][R38.64], P2 ;  /* 0x0278000026f17fae */ /* 0x0003e200091a101c */
[----:B------:R-:W-:Y:S01]  /*6620*/  LOP3.LUT P2, RZ, R3, 0x1, RZ, 0xc0, !PT ;  /* 0x0000000103ff7812 */ /* 0x000fe2000784c0ff */
[----:B------:R-:W-:Y:S02]  /*6630*/  IMAD R3, R172, 0x1b, RZ ;  /* 0x0000001bac037824 */ /* 0x000fe400078e02ff */
[----:B------:R3:W-:Y:S01]  /*6640*/  STL.64 [R1+0x1f0], R40 ;  /* 0x0001f02801007387 */ /* 0x0007e20000100a00 */
[----:B--2---:R-:W-:-:S03]  /*6650*/  IMAD.WIDE R42, R23, 0x4, R8 ;  /* 0x00000004172a7825 */ /* 0x004fc600078e0208 */
[----:B------:R1:W-:Y:S04]  /*6660*/  STL.64 [R1+0x1e8], R38 ;  /* 0x0001e82601007387 */ /* 0x0003e80000100a00 */
[----:B------:R2:W-:Y:S01]  /*6670*/  STL.64 [R1+0x1e0], R44 ;  /* 0x0001e02c01007387 */ /* 0x0005e20000100a00 */
[----:B---3--:R-:W-:-:S03]  /*6680*/  IMAD.WIDE R40, R23, 0x4, R134 ;  /* 0x0000000417287825 */ /* 0x008fc600078e0286 */
[----:B------:R2:W-:Y:S01]  /*6690*/  LDGSTS.E [R241+0x2e00], desc[UR28][R44.64], P5 ;  /* 0x02e000002cf17fae */ /* 0x0005e2000a9a101c */
[----:B-1----:R-:W-:-:S03]  /*66a0*/  IMAD.WIDE R38, R23, 0x4, R136 ;  /* 0x0000000417267825 */ /* 0x002fc600078e0288 */
[----:B------:R1:W-:Y:S04]  /*66b0*/  STL.64 [R1+0x1d8], R42 ;  /* 0x0001d82a01007387 */ /* 0x0003e80000100a00 */
[----:B------:R1:W-:Y:S01]  /*66c0*/  LDGSTS.E [R241+0x2e80], desc[UR28][R42.64], P5 ;  /* 0x02e800002af17fae */ /* 0x0003e2000a9a101c */
[----:B--2---:R-:W-:-:S03]  /*66d0*/  IMAD.WIDE R44, R3, 0x4, R138 ;  /* 0x00000004032c7825 */ /* 0x004fc600078e028a */
[----:B------:R2:W-:Y:S04]  /*66e0*/  STL.64 [R1+0x1d0], R40 ;  /* 0x0001d02801007387 */ /* 0x0005e80000100a00 */
[----:B------:R2:W-:Y:S01]  /*66f0*/  LDGSTS.E [R241+0x2f00], desc[UR28][R40.64], P5 ;  /* 0x02f0000028f17fae */ /* 0x0005e2000a9a101c */
[----:B-1----:R-:W-:-:S03]  /*6700*/  IMAD.WIDE R42, R3, 0x4, R8 ;  /* 0x00000004032a7825 */ /* 0x002fc600078e0208 */
[----:B------:R1:W-:Y:S04]  /*6710*/  STL.64 [R1+0x1c8], R38 ;  /* 0x0001c82601007387 */ /* 0x0003e80000100a00 */
[----:B------:R1:W-:Y:S01]  /*6720*/  LDGSTS.E [R241+0x2f80], desc[UR28][R38.64], P5 ;  /* 0x02f8000026f17fae */ /* 0x0003e2000a9a101c */
[----:B------:R-:W-:Y:S01]  /*6730*/  LEA R132, P5, R22, UR6, 0x2 ;  /* 0x0000000616847c11 */ /* 0x000fe2000f8a10ff */
[C---:B--2---:R-:W-:Y:S02]  /*6740*/  IMAD.WIDE R40, R3.reuse, 0x4, R134 ;  /* 0x0000000403287825 */ /* 0x044fe400078e0286 */
[----:B------:R2:W-:Y:S04]  /*6750*/  LDGSTS.E [R241+0x3600], desc[UR28][R44.64], P0 ;  /* 0x036000002cf17fae */ /* 0x0005e800081a101c */
[----:B------:R3:W-:Y:S01]  /*6760*/  LDGSTS.E [R241+0x3680], desc[UR28][R42.64], P0 ;  /* 0x036800002af17fae */ /* 0x0007e200081a101c */
[----:B-1----:R-:W-:Y:S01]  /*6770*/  IMAD.WIDE R38, R3, 0x4, R136 ;  /* 0x0000000403267825 */ /* 0x002fe200078e0288 */
[----:B------:R-:W-:-:S02]  /*6780*/  SHF.R.U64 R3, R245, 0x1b, RZ ;  /* 0x0000001bf5037819 */ /* 0x000fc400000012ff */
[----:B------:R1:W-:Y:S04]  /*6790*/  LDGSTS.E [R241+0x3700], desc[UR28][R40.64], P0 ;  /* 0x0370000028f17fae */ /* 0x0003e800081a101c */
[----:B------:R4:W-:Y:S01]  /*67a0*/  LDGSTS.E [R241+0x3780], desc[UR28][R38.64], P0 ;  /* 0x0378000026f17fae */ /* 0x0009e200081a101c */
[----:B------:R-:W-:Y:S02]  /*67b0*/  LOP3.LUT P0, RZ, R3, 0x1, RZ, 0xc0, !PT ;  /* 0x0000000103ff7812 */ /* 0x000fe4000780c0ff */
[----:B------:R-:W-:Y:S01]  /*67c0*/  LEA.HI.X.SX32 R3, R22, UR7, 0x2, P5 ;  /* 0x0000000716037c11 */ /* 0x000fe2000a8f16ff */
[----:B------:R-:W-:Y:S01]  /*67d0*/  IMAD R22, R172, 0x1f, RZ ;  /* 0x0000001fac167824 */ /* 0x000fe200078e02ff */
[-C--:B------:R-:W-:Y:S01]  /*67e0*/  LEA R6, P5, R36, R132.reuse, 0x2 ;  /* 0x0000008424067211 */ /* 0x080fe200078a10ff */
[----:B------:R2:W-:Y:S02]  /*67f0*/  STL.64 [R1+0x1c0], R44 ;  /* 0x0001c02c01007387 */ /* 0x0005e40000100a00 */
[----:B------:R-:W-:Y:S01]  /*6800*/  IMAD.WIDE R146, R22, 0x4, R138 ;  /* 0x0000000416927825 */ /* 0x000fe200078e028a */
[----:B------:R-:W-:Y:S01]  /*6810*/  LEA.HI.X.SX32 R7, R36, R3, 0x2, P5 ;  /* 0x0000000324077211 */ /* 0x000fe200028f16ff */
[----:B------:R3:W-:Y:S01]  /*6820*/  STL.64 [R1+0x1b8], R42 ;  /* 0x0001b82a01007387 */ /* 0x0007e20000100a00 */
[----:B------:R-:W-:Y:S01]  /*6830*/  LEA R12, P5, R34, R132, 0x2 ;  /* 0x00000084220c7211 */ /* 0x000fe200078a10ff */
[----:B------:R-:W-:-:S02]  /*6840*/  IMAD.WIDE R144, R22, 0x4, R8 ;  /* 0x0000000416907825 */ /* 0x000fc400078e0208 */
[----:B------:R5:W-:Y:S01]  /*6850*/  LDGSTS.E [R241+0x3e00], desc[UR28][R146.64], !P1 ;  /* 0x03e0000092f17fae */ /* 0x000be2000c9a101c */
[-C--:B------:R-:W-:Y:S01]  /*6860*/  LEA.HI.X.SX32 R13, R34, R3.reuse, 0x2, P5 ;  /* 0x00000003220d7211 */ /* 0x080fe200028f16ff */
[----:B------:R-:W-:Y:S01]  /*6870*/  IMAD.WIDE R142, R22, 0x4, R134 ;  /* 0x00000004168e7825 */ /* 0x000fe200078e0286 */
[----:B------:R-:W-:Y:S01]  /*6880*/  LEA R16, P5, R32, R132, 0x2 ;  /* 0x0000008420107211 */ /* 0x000fe200078a10ff */
[----:B------:R1:W-:Y:S02]  /*6890*/  LDGSTS.E [R241+0x3e80], desc[UR28][R144.64], !P1 ;  /* 0x03e8000090f17fae */ /* 0x0003e4000c9a101c */
[----:B------:R-:W-:Y:S01]  /*68a0*/  IMAD.WIDE R140, R22, 0x4, R136 ;  /* 0x00000004168c7825 */ /* 0x000fe200078e0288 */
[----:B------:R-:W-:Y:S01]  /*68b0*/  LEA.HI.X.SX32 R17, R32, R3, 0x2, P5 ;  /* 0x0000000320117211 */ /* 0x000fe200028f16ff */
[----:B------:R1:W-:Y:S02]  /*68c0*/  LDGSTS.E [R241+0x3f00], desc[UR28][R142.64], !P1 ;  /* 0x03f000008ef17fae */ /* 0x0003e4000c9a101c */
[----:B--2---:R-:W-:-:S02]  /*68d0*/  IMAD R45, R18, UR5, RZ ;  /* 0x00000005122d7c24 */ /* 0x004fc4000f8e02ff */
[----:B------:R2:W-:Y:S01]  /*68e0*/  LDGSTS.E [R241+0x3f80], desc[UR28][R140.64], !P1 ;  /* 0x03f800008cf17fae */ /* 0x0005e2000c9a101c */
[-C--:B------:R-:W-:Y:S01]  /*68f0*/  LEA R4, P1, R37, R132.reuse, 0x2 ;  /* 0x0000008425047211 */ /* 0x080fe200078210ff */
[----:B---3--:R-:W-:Y:S01]  /*6900*/  IMAD R42, R20, UR5, RZ ;  /* 0x00000005142a7c24 */ /* 0x008fe2000f8e02ff */
[-C--:B------:R-:W-:Y:S01]  /*6910*/  LEA R20, P5, R30, R132.reuse, 0x2 ;  /* 0x000000841e147211 */ /* 0x080fe200078a10ff */
[----:B------:R-:W-:Y:S01]  /*6920*/  IMAD R43, R19, UR5, RZ ;  /* 0x00000005132b7c24 */ /* 0x000fe2000f8e02ff */
[----:B------:R-:W-:Y:S01]  /*6930*/  LEA.HI.X.SX32 R5, R37, R3, 0x2, P1 ;  /* 0x0000000325057211 */ /* 0x000fe200008f16ff */
[----:B------:R1:W-:Y:S01]  /*6940*/  STL.64 [R1+0x1b0], R40 ;  /* 0x0001b02801007387 */ /* 0x0003e20000100a00 */
[----:B------:R-:W-:-:S03]  /*6950*/  LEA R10, P1, R35, R132, 0x2 ;  /* 0x00000084230a7211 */ /* 0x000fc600078210ff */
[----:B------:R4:W-:Y:S01]  /*6960*/  STL.64 [R1+0x1a8], R38 ;  /* 0x0001a82601007387 */ /* 0x0009e20000100a00 */
[-C--:B------:R-:W-:Y:S02]  /*6970*/  LEA.HI.X.SX32 R11, R35, R3.reuse, 0x2, P1 ;  /* 0x00000003230b7211 */ /* 0x080fe400008f16ff */
[CC--:B------:R-:W-:Y:S01]  /*6980*/  LEA R14, P1, R33.reuse, R132.reuse, 0x2 ;  /* 0x00000084210e7211 */ /* 0x0c0fe200078210ff */
[----:B------:R3:W-:Y:S03]  /*6990*/  STL.64 [R1+0x1a0], R146 ;  /* 0x0001a09201007387 */ /* 0x0007e60000100a00 */
[-C--:B------:R-:W-:Y:S01]  /*69a0*/  LEA.HI.X.SX32 R15, R33, R3.reuse, 0x2, P1 ;  /* 0x00000003210f7211 */ /* 0x080fe200008f16ff */
[----:B-1----:R-:W-:Y:S01]  /*69b0*/  IMAD R41, R21, UR5, RZ ;  /* 0x0000000515297c24 */ /* 0x002fe2000f8e02ff */
[CC--:B------:R-:W-:Y:S01]  /*69c0*/  LEA R18, P1, R31.reuse, R132.reuse, 0x2 ;  /* 0x000000841f127211 */ /* 0x0c0fe200078210ff */
[----:B------:R-:W-:Y:S01]  /*69d0*/  IMAD R40, R24, UR5, RZ ;  /* 0x0000000518287c24 */ /* 0x000fe2000f8e02ff */
[-C--:B------:R-:W-:Y:S01]  /*69e0*/  LEA.HI.X.SX32 R21, R30, R3.reuse, 0x2, P5 ;  /* 0x000000031e157211 */ /* 0x080fe200028f16ff */
[----:B----4-:R-:W-:Y:S01]  /*69f0*/  IMAD R38, R26, UR5, RZ ;  /* 0x000000051a267c24 */ /* 0x010fe2000f8e02ff */
[----:B------:R-:W-:Y:S01]  /*6a00*/  LEA.HI.X.SX32 R19, R31, R3, 0x2, P1 ;  /* 0x000000031f137211 */ /* 0x000fe200008f16ff */
[----:B------:R-:W-:Y:S01]  /*6a10*/  IMAD R39, R25, UR5, RZ ;  /* 0x0000000519277c24 */ /* 0x000fe2000f8e02ff */
[-C--:B------:R-:W-:Y:S01]  /*6a20*/  LEA R22, P1, R29, R132.reuse, 0x2 ;  /* 0x000000841d167211 */ /* 0x080fe200078210ff */
[----:B------:R1:W-:Y:S01]  /*6a30*/  STL.64 [R1+0x198], R144 ;  /* 0x0001989001007387 */ /* 0x0003e20000100a00 */
[----:B------:R-:W-:-:S02]  /*6a40*/  LEA R24, P5, R28, R132, 0x2 ;  /* 0x000000841c187211 */ /* 0x000fc400078a10ff */
[-C--:B------:R-:W-:Y:S01]  /*6a50*/  LEA.HI.X.SX32 R23, R29, R3.reuse, 0x2, P1 ;  /* 0x000000031d177211 */ /* 0x080fe200008f16ff */
[----:B------:R4:W-:Y:S01]  /*6a60*/  STL.64 [R1+0x190], R142 ;  /* 0x0001908e01007387 */ /* 0x0009e20000100a00 */
[CC--:B------:R-:W-:Y:S02]  /*6a70*/  LEA R26, P1, R27.reuse, R132.reuse, 0x2 ;  /* 0x000000841b1a7211 */ /* 0x0c0fe400078210ff */
[-C--:B------:R-:W-:Y:S01]  /*6a80*/  LEA.HI.X.SX32 R25, R28, R3.reuse, 0x2, P5 ;  /* 0x000000031c197211 */ /* 0x080fe200028f16ff */
[----:B------:R1:W-:Y:S01]  /*6a90*/  STL.64 [R1+0x188], R140 ;  /* 0x0001888c01007387 */ /* 0x0003e20000100a00 */
[-C--:B------:R-:W-:Y:S02]  /*6aa0*/  LEA R28, P5, R38, R132.reuse, 0x2 ;  /* 0x00000084261c7211 */ /* 0x080fe400078a10ff */
[----:B------:R-:W-:Y:S01]  /*6ab0*/  LEA.HI.X.SX32 R27, R27, R3, 0x2, P1 ;  /* 0x000000031b1b7211 */ /* 0x000fe200008f16ff */
[----:B------:R-:W2:Y:S01]  /*6ac0*/  LDL.LU.64 R156, [R1+0x100] ;  /* 0x00010000019c7983 */ /* 0x000ea20000300a00 */
[----:B------:R-:W-:-:S02]  /*6ad0*/  LEA R30, P1, R39, R132, 0x2 ;  /* 0x00000084271e7211 */ /* 0x000fc400078210ff */
[-C--:B------:R-:W-:Y:S01]  /*6ae0*/  LEA.HI.X.SX32 R29, R38, R3.reuse, 0x2, P5 ;  /* 0x00000003261d7211 */ /* 0x080fe200028f16ff */
[----:B------:R-:W2:Y:S01]  /*6af0*/  LDL.LU.64 R154, [R1+0xf8] ;  /* 0x0000f800019a7983 */ /* 0x000ea20000300a00 */
[CC--:B------:R-:W-:Y:S02]  /*6b00*/  LEA R32, P5, R40.reuse, R132.reuse, 0x2 ;  /* 0x0000008428207211 */ /* 0x0c0fe400078a10ff */
[-C--:B------:R-:W-:Y:S01]  /*6b10*/  LEA.HI.X.SX32 R31, R39, R3.reuse, 0x2, P1 ;  /* 0x00000003271f7211 */ /* 0x080fe200008f16ff */
[----:B------:R-:W2:Y:S01]  /*6b20*/  LDL.LU.64 R152, [R1+0xf0] ;  /* 0x0000f00001987983 */ /* 0x000ea20000300a00 */
        /* <DEDUP_REMOVED lines=8> */
[----:B---3--:R-:W5:Y:S01]  /*6bb0*/  LDL.LU.64 R146, [R1+0x98] ;  /* 0x0000980001927983 */ /* 0x008f620000300a00 */
[-C--:B------:R-:W-:Y:S02]  /*6bc0*/  LEA R40, P5, R68, R132.reuse, 0x2 ;  /* 0x0000008444287211 */ /* 0x080fe400078a10ff */
[----:B------:R-:W-:Y:S01]  /*6bd0*/  LEA.HI.X.SX32 R39, R43, R3, 0x2, P1 ;  /* 0x000000032b277211 */ /* 0x000fe200008f16ff */
[----:B-1----:R-:W3:Y:S01]  /*6be0*/  LDL.LU.64 R144, [R1+0x90] ;  /* 0x0000900001907983 */ /* 0x002ee20000300a00 */
[----:B------:R-:W-:-:S02]  /*6bf0*/  LEA R42, P1, R69, R132, 0x2 ;  /* 0x00000084452a7211 */ /* 0x000fc400078210ff */
[-C--:B------:R-:W-:Y:S01]  /*6c00*/  LEA.HI.X.SX32 R41, R68, R3.reuse, 0x2, P5 ;  /* 0x0000000344297211 */ /* 0x080fe200028f16ff */
[----:B----4-:R-:W4:Y:S01]  /*6c10*/  LDL.LU.64 R142, [R1+0x88] ;  /* 0x00008800018e7983 */ /* 0x010f220000300a00 */
[-C--:B------:R-:W-:Y:S02]  /*6c20*/  LEA R44, P5, R45, R132.reuse, 0x2 ;  /* 0x000000842d2c7211 */ /* 0x080fe400078a10ff */
[-C--:B------:R-:W-:Y:S01]  /*6c30*/  LEA.HI.X.SX32 R43, R69, R3.reuse, 0x2, P1 ;  /* 0x00000003452b7211 */ /* 0x080fe200008f16ff */
[----:B------:R-:W2:Y:S01]  /*6c40*/  LDL.LU.64 R140, [R1+0x40] ;  /* 0x00004000018c7983 */ /* 0x000ea20000300a00 */
[-C--:B------:R-:W-:Y:S02]  /*6c50*/  LEA R46, P1, R47, R132.reuse, 0x2 ;  /* 0x000000842f2e7211 */ /* 0x080fe400078210ff */
[----:B------:R-:W-:Y:S01]  /*6c60*/  LEA.HI.X.SX32 R45, R45, R3, 0x2, P5 ;  /* 0x000000032d2d7211 */ /* 0x000fe200028f16ff */
[----:B------:R-:W0:Y:S01]  /*6c70*/  LDGDEPBAR ;  /* 0x00000000000079af */ /* 0x000e220000000000 */
[----:B------:R-:W-:-:S02]  /*6c80*/  LEA R48, P5, R49, R132, 0x2 ;  /* 0x0000008431307211 */ /* 0x000fc400078a10ff */
[-C--:B------:R-:W-:Y:S01]  /*6c90*/  LEA.HI.X.SX32 R47, R47, R3.reuse, 0x2, P1 ;  /* 0x000000032f2f7211 */ /* 0x080fe200008f16ff */
[----:B------:R-:W-:Y:S01]  /*6ca0*/  LDGSTS.E [R0+0x8000], desc[UR28][R4.64], P6 ;  /* 0x0800000004007fae */ /* 0x000fe2000b1a101c */
[-C--:B------:R-:W-:Y:S02]  /*6cb0*/  LEA R50, P1, R51, R132.reuse, 0x2 ;  /* 0x0000008433327211 */ /* 0x080fe400078210ff */
[-C--:B------:R-:W-:Y:S01]  /*6cc0*/  LEA.HI.X.SX32 R49, R49, R3.reuse, 0x2, P5 ;  /* 0x0000000331317211 */ /* 0x080fe200028f16ff */
[----:B------:R-:W-:Y:S01]  /*6cd0*/  LDGSTS.E [R0+0x8400], desc[UR28][R22.64], P6 ;  /* 0x0840000016007fae */ /* 0x000fe2000b1a101c */
[-C--:B------:R-:W-:Y:S02]  /*6ce0*/  LEA R52, P5, R53, R132.reuse, 0x2 ;  /* 0x0000008435347211 */ /* 0x080fe400078a10ff */
[----:B------:R-:W-:Y:S01]  /*6cf0*/  LEA.HI.X.SX32 R51, R51, R3, 0x2, P1 ;  /* 0x0000000333337211 */ /* 0x000fe200008f16ff */
[----:B------:R-:W-:Y:S01]  /*6d00*/  LDGSTS.E [R0+0x8800], desc[UR28][R38.64], P6 ;  /* 0x0880000026007fae */ /* 0x000fe2000b1a101c */
[----:B------:R-:W-:-:S02]  /*6d10*/  LEA R54, P1, R55, R132, 0x2 ;  /* 0x0000008437367211 */ /* 0x000fc400078210ff */
[-C--:B------:R-:W-:Y:S02]  /*6d20*/  LEA.HI.X.SX32 R53, R53, R3.reuse, 0x2, P5 ;  /* 0x0000000335357211 */ /* 0x080fe400028f16ff */
[-C--:B------:R-:W-:Y:S02]  /*6d30*/  LEA R56, P5, R57, R132.reuse, 0x2 ;  /* 0x0000008439387211 */ /* 0x080fe400078a10ff */
[-C--:B------:R-:W-:Y:S02]  /*6d40*/  LEA.HI.X.SX32 R55, R55, R3.reuse, 0x2, P1 ;  /* 0x0000000337377211 */ /* 0x080fe400008f16ff */
        /* <DEDUP_REMOVED lines=8> */
[----:B------:R-:W-:Y:S02]  /*6dd0*/  LEA.HI.X.SX32 R63, R63, R3, 0x2, P1 ;  /* 0x000000033f3f7211 */ /* 0x000fe400008f16ff */
        /* <DEDUP_REMOVED lines=8> */
[CC--:B------:R-:W-:Y:S02]  /*6e60*/  LEA R74, P1, R78.reuse, R132.reuse, 0x2 ;  /* 0x000000844e4a7211 */ /* 0x0c0fe400078210ff */
[-C--:B------:R-:W-:Y:S01]  /*6e70*/  LEA.HI.X.SX32 R73, R75, R3.reuse, 0x2, P5 ;  /* 0x000000034b497211 */ /* 0x080fe200028f16ff */
[----:B------:R-:W-:Y:S01]  /*6e80*/  LDGSTS.E [R0+0x9000], desc[UR28][R70.64], P6 ;  /* 0x0900000046007fae */ /* 0x000fe2000b1a101c */
        /* <DEDUP_REMOVED lines=15> */
[-C--:B------:R-:W-:Y:S01]  /*6f80*/  LEA.HI.X.SX32 R89, R89, R3.reuse, 0x2, P5 ;  /* 0x0000000359597211 */ /* 0x080fe200028f16ff */
[----:B------:R-:W-:Y:S01]  /*6f90*/  LDGSTS.E [R0+0x9400], desc[UR28][R86.64], P6 ;  /* 0x0940000056007fae */ /* 0x000fe2000b1a101c */
        /* <DEDUP_REMOVED lines=44> */
[----:B------:R-:W-:Y:S02]  /*7260*/  LOP3.LUT P1, RZ, R133, 0x1, RZ, 0xc0, !PT ;  /* 0x0000000185ff7812 */ /* 0x000fe4000782c0ff */
[----:B------:R-:W-:Y:S01]  /*7270*/  LEA.HI.X.SX32 R133, R243, R3, 0x2, P5 ;  /* 0x00000003f3857211 */ /* 0x000fe200028f16ff */
[----:B------:R-:W-:Y:S01]  /*7280*/  IMAD.SHL.U32 R3, R172, 0x20, RZ ;  /* 0x00000020ac037824 */ /* 0x000fe200078e00ff */
[----:B------:R-:W-:Y:S02]  /*7290*/  LOP3.LUT R172, R244, 0x10, RZ, 0x3c, !PT ;  /* 0x00000010f4ac7812 */ /* 0x000fe400078e3cff */
[----:B------:R-:W-:Y:S01]  /*72a0*/  LOP3.LUT P5, RZ, R242, 0x1, RZ, 0xc0, !PT ;  /* 0x00000001f2ff7812 */ /* 0x000fe200078ac0ff */
[----:B------:R-:W-:Y:S01]  /*72b0*/  IMAD.WIDE R162, R3, 0x4, R138 ;  /* 0x0000000403a27825 */ /* 0x000fe200078e028a */
[C---:B------:R-:W-:Y:S01]  /*72c0*/  LOP3.LUT R242, R244.reuse, 0x30, RZ, 0x3c, !PT ;  /* 0x00000030f4f27812 */ /* 0x040fe200078e3cff */
[----:B------:R-:W4:Y:S01]  /*72d0*/  LDL.LU.64 R138, [R1+0x38] ;  /* 0x00003800018a7983 */ /* 0x000f220000300a00 */
[----:B------:R-:W-:Y:S01]  /*72e0*/  LOP3.LUT R243, R244, 0x50, RZ, 0x3c, !PT ;  /* 0x00000050f4f37812 */ /* 0x000fe200078e3cff */
[----:B------:R-:W-:Y:S01]  /*72f0*/  VIADD R172, R172, UR4 ;  /* 0x00000004acac7c36 */ /* 0x000fe20008000000 */
[----:B------:R-:W-:-:S04]  /*7300*/  LOP3.LUT R244, R244, 0x70, RZ, 0x3c, !PT ;  /* 0x00000070f4f47812 */ /* 0x000fc800078e3cff */
[----:B------:R-:W-:Y:S04]  /*7310*/  LDGSTS.E [R172+0x8080], desc[UR28][R6.64], P6 ;  /* 0x0808000006ac7fae */ /* 0x000fe8000b1a101c */
[----:B------:R-:W-:Y:S04]  /*7320*/  LDGSTS.E [R172+0x8480], desc[UR28][R24.64], P6 ;  /* 0x0848000018ac7fae */ /* 0x000fe8000b1a101c */
[----:B------:R-:W-:Y:S04]  /*7330*/  LDGSTS.E [R172+0x8880], desc[UR28][R40.64], P6 ;  /* 0x0888000028ac7fae */ /* 0x000fe8000b1a101c */
[----:B------:R-:W-:Y:S04]  /*7340*/  LDGSTS.E [R172+0x8c80], desc[UR28][R56.64], P6 ;  /* 0x08c8000038ac7fae */ /* 0x000fe8000b1a101c */
[----:B------:R-:W-:Y:S04]  /*7350*/  LDGSTS.E [R172+0x9080], desc[UR28][R72.64], P6 ;  /* 0x0908000048ac7fae */ /* 0x000fe8000b1a101c */
[----:B------:R-:W-:Y:S04]  /*7360*/  LDGSTS.E [R172+0x9480], desc[UR28][R88.64], P6 ;  /* 0x0948000058ac7fae */ /* 0x000fe8000b1a101c */
[----:B------:R-:W-:Y:S04]  /*7370*/  LDGSTS.E [R172+0x9880], desc[UR28][R104.64], P6 ;  /* 0x0988000068ac7fae */ /* 0x000fe8000b1a101c */
[----:B------:R-:W-:Y:S01]  /*7380*/  LDGSTS.E [R172+0x9c80], desc[UR28][R120.64], P6 ;  /* 0x09c8000078ac7fae */ /* 0x000fe2000b1a101c */
[----:B------:R-:W-:-:S03]  /*7390*/  VIADD R242, R242, UR4 ;  /* 0x00000004f2f27c36 */ /* 0x000fc60008000000 */
[----:B------:R-:W-:Y:S04]  /*73a0*/  LDGSTS.E [R2+0x8100], desc[UR28][R10.64], P6 ;  /* 0x081000000a027fae */ /* 0x000fe8000b1a101c */
        /* <DEDUP_REMOVED lines=15> */
[----:B------:R-:W-:-:S03]  /*74a0*/  IADD3 R243, PT, PT, R243, UR4, RZ ;  /* 0x00000004f3f37c10 */ /* 0x000fc6000fffe0ff */
        /* <DEDUP_REMOVED lines=33> */
[----:B------:R-:W0:Y:S01]  /*76c0*/  LDGDEPBAR ;  /* 0x00000000000079af */ /* 0x000e220000000000 */
[----:B------:R-:W-:Y:S01]  /*76d0*/  BAR.SYNC.DEFER_BLOCKING 0x0 ;  /* 0x0000000000007b1d */ /* 0x000fe20000010000 */
[----:B------:R-:W-:-:S04]  /*76e0*/  IMAD.WIDE R160, R3, 0x4, R8 ;  /* 0x0000000403a07825 */ /* 0x000fc800078e0208 */
[C---:B------:R-:W-:Y:S01]  /*76f0*/  IMAD.WIDE R158, R3.reuse, 0x4, R134 ;  /* 0x00000004039e7825 */ /* 0x040fe200078e0286 */
[----:B------:R1:W-:Y:S03]  /*7700*/  STL.64 [R1+0x268], R162 ;  /* 0x000268a201007387 */ /* 0x0003e60000100a00 */
[C---:B------:R-:W-:Y:S01]  /*7710*/  IMAD.WIDE R8, R3.reuse, 0x4, R136 ;  /* 0x0000000403087825 */ /* 0x040fe200078e0288 */
[----:B------:R-:W4:Y:S03]  /*7720*/  LDL.LU.64 R134, [R1+0x28] ;  /* 0x0000280001867983 */ /* 0x000f260000300a00 */
[C---:B--2---:R-:W-:Y:S01]  /*7730*/  IMAD.WIDE R156, R3.reuse, 0x4, R156 ;  /* 0x00000004039c7825 */ /* 0x044fe200078e029c */
[----:B------:R2:W-:Y:S03]  /*7740*/  STL.64 [R1+0x270], R160 ;  /* 0x000270a001007387 */ /* 0x0005e60000100a00 */
[C---:B------:R-:W-:Y:S01]  /*7750*/  IMAD.WIDE R154, R3.reuse, 0x4, R154 ;  /* 0x00000004039a7825 */ /* 0x040fe200078e029a */
[----:B------:R-:W4:Y:S03]  /*7760*/  LDL.LU.64 R136, [R1+0x30] ;  /* 0x0000300001887983 */ /* 0x000f260000300a00 */
[C---:B------:R-:W-:Y:S01]  /*7770*/  IMAD.WIDE R152, R3.reuse, 0x4, R152 ;  /* 0x0000000403987825 */ /* 0x040fe200078e0298 */
[----:B------:R1:W-:Y:S04]  /*7780*/  STL.64 [R1+0x278], R158 ;  /* 0x0002789e01007387 */ /* 0x0003e80000100a00 */
[----:B------:R-:W-:Y:S04]  /*7790*/  STL.64 [R1+0x280], R8 ;  /* 0x0002800801007387 */ /* 0x000fe80000100a00 */
[----:B------:R-:W-:Y:S01]  /*77a0*/  @!PT LDS RZ, [RZ] ;  /* 0x00000000fffff984 */ /* 0x000fe20000000800 */
[----:B------:R-:W-:Y:S01]  /*77b0*/  @!PT LDS RZ, [RZ] ;  /* 0x00000000fffff984 */ /* 0x000fe20000000800 */
[----:B------:R-:W-:Y:S01]  /*77c0*/  @!PT LDS RZ, [RZ] ;  /* 0x00000000fffff984 */ /* 0x000fe20000000800 */
[----:B------:R-:W-:Y:S01]  /*77d0*/  LDGSTS.E [R0+0x4000], desc[UR28][R162.64], P2 ;  /* 0x04000000a2007fae */ /* 0x000fe200091a101c */
[----:B------:R-:W-:-:S03]  /*77e0*/  IMAD.WIDE R150, R3, 0x4, R150 ;  /* 0x0000000403967825 */ /* 0x000fc600078e0296 */
[----:B------:R-:W-:Y:S04]  /*77f0*/  LDGSTS.E [R0+0x4080], desc[UR28][R160.64], P2 ;  /* 0x04080000a0007fae */ /* 0x000fe800091a101c */
[----:B------:R-:W-:Y:S04]  /*7800*/  LDGSTS.E [R0+0x4100], desc[UR28][R158.64], P2 ;  /* 0x041000009e007fae */ /* 0x000fe800091a101c */
[----:B-1----:R-:W4:Y:S04]  /*7810*/  LDL.LU.64 R162, [R1+0x8f0] ;  /* 0x0008f00001a27983 */ /* 0x002f280000300a00 */
[----:B--2---:R-:W2:Y:S04]  /*7820*/  LDL.LU.64 R160, [R1+0x8e8] ;  /* 0x0008e80001a07983 */ /* 0x004ea80000300a00 */
[----:B------:R-:W2:Y:S01]  /*7830*/  LDL.LU.64 R158, [R1+0x8e0] ;  /* 0x0008e000019e7983 */ /* 0x000ea20000300a00 */
[----:B------:R-:W-:-:S03]  /*7840*/  IMAD.WIDE R148, R3, 0x4, R148 ;  /* 0x0000000403947825 */ /* 0x000fc600078e0294 */
[----:B------:R-:W-:Y:S04]  /*7850*/  LDGSTS.E [R0+0x4180], desc[UR28][R8.64], P2 ;  /* 0x0418000008007fae */ /* 0x000fe800091a101c */
[----:B------:R1:W-:Y:S01]  /*7860*/  STL.64 [R1+0x2e8], R156 ;  /* 0x0002e89c01007387 */ /* 0x0003e20000100a00 */
[----:B-----5:R-:W-:-:S03]  /*7870*/  IMAD.WIDE R146, R3, 0x4, R146 ;  /* 0x0000000403927825 */ /* 0x020fc600078e0292 */
[----:B------:R5:W-:Y:S04]  /*7880*/  STL.64 [R1+0x2f0], R154 ;  /* 0x0002f09a01007387 */ /* 0x000be80000100a00 */
[----:B------:R-:W-:Y:S01]  /*7890*/  LDGSTS.E [R0+0x4800], desc[UR28][R156.64], P0 ;  /* 0x048000009c007fae */ /* 0x000fe200081a101c */
[----:B---3--:R-:W-:-:S03]  /*78a0*/  IMAD.WIDE R144, R3, 0x4, R144 ;  /* 0x0000000403907825 */ /* 0x008fc600078e0290 */
[----:B------:R-:W-:Y:S01]  /*78b0*/  LDGSTS.E [R0+0x4880], desc[UR28][R154.64], P0 ;  /* 0x048800009a007fae */ /* 0x000fe200081a101c */
[----:B----4-:R-:W-:-:S03]  /*78c0*/  IMAD.WIDE R142, R3, 0x4, R142 ;  /* 0x00000004038e7825 */ /* 0x010fc600078e028e */
[----:B------:R-:W-:Y:S04]  /*78d0*/  LDGSTS.E [R0+0x4900], desc[UR28][R152.64], P0 ;  /* 0x0490000098007fae */ /* 0x000fe800081a101c */
[----:B-1----:R-:W3:Y:S04]  /*78e0*/  LDL.LU.64 R156, [R1+0x8d8] ;  /* 0x0008d800019c7983 */ /* 0x002ee80000300a00 */
[----:B------:R1:W-:Y:S04]  /*78f0*/  STL.64 [R1+0x2f8], R152 ;  /* 0x0002f89801007387 */ /* 0x0003e80000100a00 */
[----:B-----5:R-:W4:Y:S04]  /*7900*/  LDL.LU.64 R154, [R1+0x8d0] ;  /* 0x0008d000019a7983 */ /* 0x020f280000300a00 */
[----:B------:R5:W-:Y:S04]  /*7910*/  STL.64 [R1+0x300], R150 ;  /* 0x0003009601007387 */ /* 0x000be80000100a00 */
[----:B-1----:R-:W2:Y:S04]  /*7920*/  LDL.LU.64 R152, [R1+0x8c8] ;  /* 0x0008c80001987983 */ /* 0x002ea80000300a00 */
[----:B------:R-:W-:Y:S01]  /*7930*/  LDGSTS.E [R0+0x4980], desc[UR28][R150.64], P0 ;  /* 0x0498000096007fae */ /* 0x000fe200081a101c */
[----:B------:R-:W-:-:S03]  /*7940*/  IMAD.WIDE R140, R3, 0x4, R140 ;  /* 0x00000004038c7825 */ /* 0x000fc600078e028c */
[----:B------:R-:W-:Y:S01]  /*7950*/  LDGSTS.E [R0+0x5000], desc[UR28][R148.64], P1 ;  /* 0x0500000094007fae */ /* 0x000fe200089a101c */
[----:B------:R-:W-:-:S03]  /*7960*/  IMAD.WIDE R138, R3, 0x4, R138 ;  /* 0x00000004038a7825 */ /* 0x000fc600078e028a */
[----:B------:R-:W-:Y:S04]  /*7970*/  LDGSTS.E [R0+0x5080], desc[UR28][R146.64], P1 ;  /* 0x0508000092007fae */ /* 0x000fe800089a101c */
[----:B-----5:R-:W5:Y:S04]  /*7980*/  LDL.LU.64 R150, [R1+0x8c0] ;  /* 0x0008c00001967983 */ /* 0x020f680000300a00 */
[----:B------:R1:W-:Y:S04]  /*7990*/  STL.64 [R1+0x368], R148 ;  /* 0x0003689401007387 */ /* 0x0003e80000100a00 */
[----:B------:R1:W-:Y:S04]  /*79a0*/  STL.64 [R1+0x370], R146 ;  /* 0x0003709201007387 */ /* 0x0003e80000100a00 */
[----:B------:R-:W-:Y:S04]  /*79b0*/  LDGSTS.E [R0+0x5100], desc[UR28][R144.64], P1 ;  /* 0x0510000090007fae */ /* 0x000fe800089a101c */
[----:B-1----:R-:W2:Y:S04]  /*79c0*/  LDL.LU.64 R148, [R1+0x8b8] ;  /* 0x0008b80001947983 */ /* 0x002ea80000300a00 */
[----:B------:R1:W-:Y:S04]  /*79d0*/  STL.64 [R1+0x378], R144 ;  /* 0x0003789001007387 */ /* 0x0003e80000100a00 */
[----:B------:R-:W2:Y:S04]  /*79e0*/  LDL.LU.64 R146, [R1+0x8b0] ;  /* 0x0008b00001927983 */ /* 0x000ea80000300a00 */
[----:B------:R1:W-:Y:S04]  /*79f0*/  STL.64 [R1+0x380], R142 ;  /* 0x0003808e01007387 */ /* 0x0003e80000100a00 */
[----:B-1----:R-:W3:Y:S04]  /*7a00*/  LDL.LU.64 R144, [R1+0x8a8] ;  /* 0x0008a80001907983 */ /* 0x002ee80000300a00 */
[----:B------:R-:W-:Y:S04]  /*7a10*/  LDGSTS.E [R0+0x5180], desc[UR28][R142.64], P1 ;  /* 0x051800008e007fae */ /* 0x000fe800089a101c */
[----:B------:R-:W-:Y:S01]  /*7a20*/  LDGSTS.E [R0+0x5800], desc[UR28][R140.64], P5 ;  /* 0x058000008c007fae */ /* 0x000fe2000a9a101c */
[----:B------:R-:W-:-:S03]  /*7a30*/  SHF.R.U64 R246, R245, 0xf, RZ ;  /* 0x0000000ff5f67819 */ /* 0x000fc600000012ff */
[----:B------:R-:W-:Y:S04]  /*7a40*/  LDGSTS.E [R0+0x5880], desc[UR28][R138.64], P5 ;  /* 0x058800008a007fae */ /* 0x000fe8000a9a101c */
[----:B------:R-:W4:Y:S04]  /*7a50*/  LDL.LU.64 R142, [R1+0x8a0] ;  /* 0x0008a000018e7983 */ /* 0x000f280000300a00 */
[----:B------:R1:W-:Y:S04]  /*7a60*/  STL.64 [R1+0x3e8], R140 ;  /* 0x0003e88c01007387 */ /* 0x0003e80000100a00 */
[----:B------:R-:W-:Y:S04]  /*7a70*/  STL.64 [R1+0x3f0], R138 ;  /* 0x0003f08a01007387 */ /* 0x000fe80000100a00 */
[----:B-1----:R-:W5:Y:S01]  /*7a80*/  LDL.LU.64 R140, [R1+0x898] ;  /* 0x00089800018c7983 */ /* 0x002f620000300a00 */
[----:B------:R-:W-:-:S02]  /*7a90*/  LOP3.LUT P6, RZ, R246, 0x1, RZ, 0xc0, !PT ;  /* 0x00000001f6ff7812 */ /* 0x000fc400078cc0ff */
[----:B------:R-:W-:-:S04]  /*7aa0*/  SHF.R.U64 R246, R245, 0xb, RZ ;  /* 0x0000000bf5f67819 */ /* 0x000fc800000012ff */
[----:B------:R-:W-:Y:S01]  /*7ab0*/  LOP3.LUT P2, RZ, R246, 0x1, RZ, 0xc0, !PT ;  /* 0x00000001f6ff7812 */ /* 0x000fe2000784c0ff */
[----:B------:R-:W-:-:S04]  /*7ac0*/  IMAD.WIDE R134, R3, 0x4, R134 ;  /* 0x0000000403867825 */ /* 0x000fc800078e0286 */
[----:B------:R-:W-:-:S05]  /*7ad0*/  IMAD.WIDE R136, R3, 0x4, R136 ;  /* 0x0000000403887825 */ /* 0x000fca00078e0288 */
[----:B------:R-:W-:Y:S04]  /*7ae0*/  STL.64 [R1+0x3f8], R136 ;  /* 0x0003f88801007387 */ /* 0x000fe80000100a00 */
[----:B------:R-:W-:Y:S04]  /*7af0*/  LDGSTS.E [R0+0x5900], desc[UR28][R136.64], P5 ;  /* 0x0590000088007fae */ /* 0x000fe8000a9a101c */
[----:B------:R2:W-:Y:S04]  /*7b00*/  STL.64 [R1+0x400], R134 ;  /* 0x0004008601007387 */ /* 0x0005e80000100a00 */
[----:B------:R2:W-:Y:S02]  /*7b10*/  LDGSTS.E [R0+0x5980], desc[UR28][R134.64], P5 ;  /* 0x0598000086007fae */ /* 0x0005e4000a9a101c */
[----:B--2---:R-:W-:-:S04]  /*7b20*/  IMAD.WIDE R134, R3, 0x4, R146 ;  /* 0x0000000403867825 */ /* 0x004fc800078e0292 */
[----:B---3--:R-:W-:-:S04]  /*7b30*/  IMAD.WIDE R136, R3, 0x4, R144 ;  /* 0x0000000403887825 */ /* 0x008fc800078e0290 */
[----:B----4-:R-:W-:-:S04]  /*7b40*/  IMAD.WIDE R138, R3, 0x4, R142 ;  /* 0x00000004038a7825 */ /* 0x010fc800078e028e */
[----:B-----5:R-:W-:-:S05]  /*7b50*/  IMAD.WIDE R140, R3, 0x4, R140 ;  /* 0x00000004038c7825 */ /* 0x020fca00078e028c */
[----:B------:R1:W-:Y:S04]  /*7b60*/  STL.64 [R1+0x468], R140 ;  /* 0x0004688c01007387 */ /* 0x0003e80000100a00 */
[----:B------:R1:W-:Y:S04]  /*7b70*/  LDGSTS.E [R0+0x6000], desc[UR28][R140.64], P6 ;  /* 0x060000008c007fae */ /* 0x0003e8000b1a101c */
[----:B------:R2:W-:Y:S04]  /*7b80*/  STL.64 [R1+0x470], R138 ;  /* 0x0004708a01007387 */ /* 0x0005e80000100a00 */
        /* <DEDUP_REMOVED lines=8> */
[----:B------:R-:W-:Y:S04]  /*7c10*/  STL.64 [R1+0x4e8], R140 ;  /* 0x0004e88c01007387 */ /* 0x000fe80000100a00 */
[----:B------:R-:W-:Y:S01]  /*7c20*/  STL.64 [R1+0x4f0], R138 ;  /* 0x0004f08a01007387 */ /* 0x000fe20000100a00 */
[----:B--2---:R-:W-:-:S03]  /*7c30*/  IMAD.WIDE R134, R3, 0x4, R154 ;  /* 0x0000000403867825 */ /* 0x004fc600078e029a */
[----:B------:R1:W-:Y:S04]  /*7c40*/  LDGSTS.E [R0+0x6800], desc[UR28][R140.64], P2 ;  /* 0x068000008c007fae */ /* 0x0003e800091a101c */
[----:B------:R2:W-:Y:S04]  /*7c50*/  STL.64 [R1+0x4f8], R136 ;  /* 0x0004f88801007387 */ /* 0x0005e80000100a00 */
[----:B------:R-:W-:Y:S04]  /*7c60*/  LDGSTS.E [R0+0x6880], desc[UR28][R138.64], P2 ;  /* 0x068800008a007fae */ /* 0x000fe800091a101c */
[----:B------:R3:W-:Y:S04]  /*7c70*/  STL.64 [R1+0x500], R134 ;  /* 0x0005008601007387 */ /* 0x0007e80000100a00 */
[----:B------:R-:W-:Y:S04]  /*7c80*/  LDGSTS.E [R0+0x6900], desc[UR28][R136.64], P2 ;  /* 0x0690000088007fae */ /* 0x000fe800091a101c */
[----:B------:R-:W-:Y:S04]  /*7c90*/  LDGSTS.E [R0+0x6980], desc[UR28][R134.64], P2 ;  /* 0x0698000086007fae */ /* 0x000fe800091a101c */
[----:B--2---:R-:W2:Y:S04]  /*7ca0*/  LDL.LU.64 R136, [R1+0x148] ;  /* 0x0001480001887983 */ /* 0x004ea80000300a00 */
[----:B---3--:R-:W3:Y:S04]  /*7cb0*/  LDL.LU.64 R134, [R1+0x140] ;  /* 0x0001400001867983 */ /* 0x008ee80000300a00 */
[----:B------:R-:W4:Y:S01]  /*7cc0*/  LDL.LU.64 R138, [R1+0x138] ;  /* 0x00013800018a7983 */ /* 0x000f220000300a00 */
[----:B------:R-:W-:-:S04]  /*7cd0*/  SHF.R.U64 R8, R245, 0x7, RZ ;  /* 0x00000007f5087819 */ /* 0x000fc800000012ff */
[----:B------:R-:W-:Y:S01]  /*7ce0*/  LOP3.LUT P0, RZ, R8, 0x1, RZ, 0xc0, !PT ;  /* 0x0000000108ff7812 */ /* 0x000fe2000780c0ff */
[----:B------:R-:W-:Y:S01]  /*7cf0*/  IMAD.WIDE R146, R3, 0x4, R156 ;  /* 0x0000000403927825 */ /* 0x000fe200078e029c */
[----:B------:R-:W-:-:S03]  /*7d00*/  SHF.R.U64 R8, R245, 0x3, RZ ;  /* 0x00000003f5087819 */ /* 0x000fc600000012ff */
[----:B------:R-:W-:Y:S01]  /*7d10*/  IMAD.WIDE R144, R3, 0x4, R158 ;  /* 0x0000000403907825 */ /* 0x000fe200078e029e */
[----:B------:R-:W-:-:S03]  /*7d20*/  LOP3.LUT P1, RZ, R8, 0x1, RZ, 0xc0, !PT ;  /* 0x0000000108ff7812 */ /* 0x000fc6000782c0ff */
[C---:B------:R-:W-:Y:S01]  /*7d30*/  IMAD.WIDE R142, R3.reuse, 0x4, R160 ;  /* 0x00000004038e7825 */ /* 0x040fe200078e02a0 */
[----:B------:R-:W-:Y:S03]  /*7d40*/  STL.64 [R1+0x568], R146 ;  /* 0x0005689201007387 */ /* 0x000fe60000100a00 */
[C---:B-1----:R-:W-:Y:S01]  /*7d50*/  IMAD.WIDE R140, R3.reuse, 0x4, R162 ;  /* 0x00000004038c7825 */ /* 0x042fe200078e02a2 */
[----:B------:R1:W-:Y:S04]  /*7d60*/  STL.64 [R1+0x570], R144 ;  /* 0x0005709001007387 */ /* 0x0003e80000100a00 */
[----:B------:R-:W-:Y:S04]  /*7d70*/  LDGSTS.E [R0+0x7000], desc[UR28][R146.64], P0 ;  /* 0x0700000092007fae */ /* 0x000fe800081a101c */
[----:B------:R5:W-:Y:S01]  /*7d80*/  STL.64 [R1+0x578], R142 ;  /* 0x0005788e01007387 */ /* 0x000be20000100a00 */
[----:B------:R-:W-:-:S03]  /*7d90*/  IMAD.WIDE R160, R3, 0x4, R168 ;  /* 0x0000000403a07825 */ /* 0x000fc600078e02a8 */
[----:B------:R1:W-:Y:S04]  /*7da0*/  LDGSTS.E [R0+0x7080], desc[UR28][R144.64], P0 ;  /* 0x0708000090007fae */ /* 0x0003e800081a101c */
[----:B------:R5:W-:Y:S04]  /*7db0*/  STL.64 [R1+0x580], R140 ;  /* 0x0005808c01007387 */ /* 0x000be80000100a00 */
[----:B------:R5:W-:Y:S04]  /*7dc0*/  LDGSTS.E [R0+0x7100], desc[UR28][R142.64], P0 ;  /* 0x071000008e007fae */ /* 0x000be800081a101c */
[----:B------:R-:W4:Y:S01]  /*7dd0*/  LDL.LU.64 R158, [R1+0x130] ;  /* 0x00013000019e7983 */ /* 0x000f220000300a00 */
[----:B-1----:R-:W-:-:S03]  /*7de0*/  IMAD.WIDE R144, R3, 0x4, R164 ;  /* 0x0000000403907825 */ /* 0x002fc600078e02a4 */
[----:B------:R-:W4:Y:S01]  /*7df0*/  LDL.LU.64 R156, [R1+0xe0] ;  /* 0x0000e000019c7983 */ /* 0x000f220000300a00 */
[----:B-----5:R-:W-:-:S03]  /*7e00*/  IMAD.WIDE R142, R3, 0x4, R166 ;  /* 0x00000004038e7825 */ /* 0x020fc600078e02a6 */
[----:B------:R1:W-:Y:S04]  /*7e10*/  LDGSTS.E [R0+0x7180], desc[UR28][R140.64], P0 ;  /* 0x071800008c007fae */ /* 0x0003e800081a101c */
[----:B------:R-:W5:Y:S04]  /*7e20*/  LDL.LU.64 R154, [R1+0xd8] ;  /* 0x0000d800019a7983 */ /* 0x000f680000300a00 */
[----:B------:R-:W5:Y:S01]  /*7e30*/  LDL.LU.64 R152, [R1+0xd0] ;  /* 0x0000d00001987983 */ /* 0x000f620000300a00 */
[----:B-1----:R-:W-:-:S03]  /*7e40*/  IMAD.WIDE R140, R3, 0x4, R170 ;  /* 0x00000004038c7825 */ /* 0x002fc600078e02aa */
[----:B------:R-:W5:Y:S04]  /*7e50*/  LDL.LU.64 R150, [R1+0xc8] ;  /* 0x0000c80001967983 */ /* 0x000f680000300a00 */
[----:B------:R1:W-:Y:S04]  /*7e60*/  STL.64 [R1+0x5e8], R144 ;  /* 0x0005e89001007387 */ /* 0x0003e80000100a00 */
[----:B------:R1:W-:Y:S04]  /*7e70*/  STL.64 [R1+0x5f0], R142 ;  /* 0x0005f08e01007387 */ /* 0x0003e80000100a00 */
[----:B------:R-:W-:Y:S04]  /*7e80*/  STL.64 [R1+0x5f8], R160 ;  /* 0x0005f8a001007387 */ /* 0x000fe80000100a00 */
[----:B------:R1:W-:Y:S04]  /*7e90*/  STL.64 [R1+0x600], R140 ;  /* 0x0006008c01007387 */ /* 0x0003e80000100a00 */
[----:B------:R-:W-:Y:S04]  /*7ea0*/  LDGSTS.E [R0+0x7800], desc[UR28][R144.64], P1 ;  /* 0x0780000090007fae */ /* 0x000fe800089a101c */
[----:B------:R-:W5:Y:S04]  /*7eb0*/  LDL.LU.64 R148, [R1+0x80] ;  /* 0x0000800001947983 */ /* 0x000f680000300a00 */
[----:B------:R-:W-:Y:S04]  /*7ec0*/  LDGSTS.E [R0+0x7880], desc[UR28][R142.64], P1 ;  /* 0x078800008e007fae */ /* 0x000fe800089a101c */
[----:B------:R-:W5:Y:S04]  /*7ed0*/  LDL.LU.64 R146, [R1+0x78] ;  /* 0x0000780001927983 */ /* 0x000f680000300a00 */
[----:B-1----:R-:W5:Y:S04]  /*7ee0*/  LDL.LU.64 R144, [R1+0x70] ;  /* 0x0000700001907983 */ /* 0x002f680000300a00 */
[----:B------:R4:W-:Y:S04]  /*7ef0*/  LDGSTS.E [R0+0x7900], desc[UR28][R160.64], P1 ;  /* 0x07900000a0007fae */ /* 0x0009e800089a101c */
[----:B------:R-:W5:Y:S04]  /*7f00*/  LDL.LU.64 R142, [R1+0x68] ;  /* 0x00006800018e7983 */ /* 0x000f680000300a00 */
[----:B------:R1:W-:Y:S04]  /*7f10*/  LDGSTS.E [R0+0x7980], desc[UR28][R140.64], P1 ;  /* 0x079800008c007fae */ /* 0x0003e800089a101c */
[----:B------:R-:W1:Y:S01]  /*7f20*/  LDL.LU.64 R140, [R1+0x20] ;  /* 0x00002000018c7983 */ /* 0x000e620000300a00 */
[----:B--2---:R-:W-:-:S04]  /*7f30*/  IMAD.WIDE R164, R3, 0x4, R136 ;  /* 0x0000000403a47825 */ /* 0x004fc800078e0288 */
[C---:B---3--:R-:W-:Y:S01]  /*7f40*/  IMAD.WIDE R162, R3.reuse, 0x4, R134 ;  /* 0x0000000403a27825 */ /* 0x048fe200078e0286 */
[----:B------:R-:W-:Y:S03]  /*7f50*/  STL.64 [R1+0xe8], R164 ;  /* 0x0000e8a401007387 */ /* 0x000fe60000100a00 */
[----:B----4-:R-:W-:Y:S02]  /*7f60*/  IMAD.WIDE R160, R3, 0x4, R138 ;  /* 0x0000000403a07825 */ /* 0x010fe400078e028a */
[----:B------:R-:W2:Y:S04]  /*7f70*/  LDL.LU.64 R138, [R1+0x18] ;  /* 0x00001800018a7983 */ /* 0x000ea80000300a00 */
[----:B------:R-:W-:Y:S04]  /*7f80*/  STL.64 [R1+0xf0], R162 ;  /* 0x0000f0a201007387 */ /* 0x000fe80000100a00 */
[----:B------:R-:W3:Y:S04]  /*7f90*/  LDL.LU.64 R136, [R1+0x10] ;  /* 0x0000100001887983 */ /* 0x000ee80000300a00 */
[----:B------:R-:W-:Y:S04]  /*7fa0*/  STL.64 [R1+0xf8], R160 ;  /* 0x0000f8a001007387 */ /* 0x000fe80000100a00 */
[----:B------:R-:W4:Y:S01]  /*7fb0*/  LDL.LU.64 R134, [R1+0x8] ;  /* 0x0000080001867983 */ /* 0x000f220000300a00 */
[----:B------:R-:W-:-:S04]  /*7fc0*/  SHF.R.U64 R8, R245, 0x1e, RZ ;  /* 0x0000001ef5087819 */ /* 0x000fc800000012ff */
[----:B------:R-:W-:Y:S02]  /*7fd0*/  LOP3.LUT P5, RZ, R8, 0x1, RZ, 0xc0, !PT ;  /* 0x0000000108ff7812 */ /* 0x000fe400078ac0ff */
[----:B------:R-:W-:-:S04]  /*7fe0*/  SHF.R.U64 R8, R245, 0x1a, RZ ;  /* 0x0000001af5087819 */ /* 0x000fc800000012ff */
[----:B------:R-:W-:Y:S02]  /*7ff0*/  LOP3.LUT P6, RZ, R8, 0x1, RZ, 0xc0, !PT ;  /* 0x0000000108ff7812 */ /* 0x000fe400078cc0ff */
[----:B------:R-:W-:-:S04]  /*8000*/  SHF.R.U64 R8, R245, 0x16, RZ ;  /* 0x00000016f5087819 */ /* 0x000fc800000012ff */
[----:B------:R-:W-:Y:S01]  /*8010*/  LOP3.LUT P2, RZ, R8, 0x1, RZ, 0xc0, !PT ;  /* 0x0000000108ff7812 */ /* 0x000fe2000784c0ff */
[----:B------:R-:W-:Y:S01]  /*8020*/  LDGSTS.E [R2+0x4200], desc[UR28][R164.64], P5 ;  /* 0x04200000a4027fae */ /* 0x000fe2000a9a101c */
[----:B------:R-:W-:-:S03]  /*8030*/  SHF.R.U64 R8, R245, 0x12, RZ ;  /* 0x00000012f5087819 */ /* 0x000fc600000012ff */
[----:B------:R-:W-:Y:S01]  /*8040*/  LDGSTS.E [R2+0x4280], desc[UR28][R162.64], P5 ;  /* 0x04280000a2027fae */ /* 0x000fe2000a9a101c */
[----:B------:R-:W-:Y:S01]  /*8050*/  LOP3.LUT P0, RZ, R8, 0x1, RZ, 0xc0, !PT ;  /* 0x0000000108ff7812 */ /* 0x000fe2000780c0ff */
[----:B------:R-:W-:Y:S01]  /*8060*/  IMAD.WIDE R158, R3, 0x4, R158 ;  /* 0x00000004039e7825 */ /* 0x000fe200078e029e */
[----:B------:R-:W-:Y:S01]  /*8070*/  SHF.R.U64 R8, R245, 0xe, RZ ;  /* 0x0000000ef5087819 */ /* 0x000fe200000012ff */
[----:B------:R-:W-:Y:S02]  /*8080*/  LDGSTS.E [R2+0x4300], desc[UR28][R160.64], P5 ;  /* 0x04300000a0027fae */ /* 0x000fe4000a9a101c */
[----:B------:R-:W-:Y:S02]  /*8090*/  IMAD.WIDE R156, R3, 0x4, R156 ;  /* 0x00000004039c7825 */ /* 0x000fe400078e029c */
[----:B------:R-:W-:Y:S01]  /*80a0*/  STL.64 [R1+0x100], R158 ;  /* 0x0001009e01007387 */ /* 0x000fe20000100a00 */
[----:B------:R-:W-:-:S03]  /*80b0*/  LOP3.LUT P1, RZ, R8, 0x1, RZ, 0xc0, !PT ;  /* 0x0000000108ff7812 */ /* 0x000fc6000782c0ff */
[----:B------:R-:W-:Y:S01]  /*80c0*/  LDGSTS.E [R2+0x4380], desc[UR28][R158.64], P5 ;  /* 0x043800009e027fae */ /* 0x000fe2000a9a101c */
[----:B-----5:R-:W-:-:S03]  /*80d0*/  IMAD.WIDE R154, R3, 0x4, R154 ;  /* 0x00000004039a7825 */ /* 0x020fc600078e029a */
[----:B------:R-:W-:Y:S01]  /*80e0*/  STL.64 [R1+0x130], R156 ;  /* 0x0001309c01007387 */ /* 0x000fe20000100a00 */
[----:B------:R-:W-:-:S03]  /*80f0*/  IMAD.WIDE R152, R3, 0x4, R152 ;  /* 0x0000000403987825 */ /* 0x000fc600078e0298 */
[----:B------:R-:W-:Y:S01]  /*8100*/  LDGSTS.E [R2+0x4a00], desc[UR28][R156.64], P6 ;  /* 0x04a000009c027fae */ /* 0x000fe2000b1a101c */
[----:B------:R-:W-:-:S03]  /*8110*/  IMAD.WIDE R150, R3, 0x4, R150 ;  /* 0x0000000403967825 */ /* 0x000fc600078e0296 */
[----:B------:R-:W-:Y:S04]  /*8120*/  STL.64 [R1+0x138], R154 ;  /* 0x0001389a01007387 */ /* 0x000fe80000100a00 */
[----:B------:R-:W-:Y:S01]  /*8130*/  LDGSTS.E [R2+0x4a80], desc[UR28][R154.64], P6 ;  /* 0x04a800009a027fae */ /* 0x000fe2000b1a101c */
[----:B------:R-:W-:-:S03]  /*8140*/  SHF.R.U64 R8, R245, 0xa, RZ ;  /* 0x0000000af5087819 */ /* 0x000fc600000012ff */
[----:B------:R-:W-:Y:S04]  /*8150*/  STL.64 [R1+0x140], R152 ;  /* 0x0001409801007387 */ /* 0x000fe80000100a00 */
[----:B------:R-:W-:Y:S04]  /*8160*/  LDGSTS.E [R2+0x4b00], desc[UR28][R152.64], P6 ;  /* 0x04b0000098027fae */ /* 0x000fe8000b1a101c */
[----:B------:R-:W-:Y:S04]  /*8170*/  STL.64 [R1+0x148], R150 ;  /* 0x0001489601007387 */ /* 0x000fe80000100a00 */
[----:B------:R-:W-:Y:S01]  /*8180*/  LDGSTS.E [R2+0x4b80], desc[UR28][R150.64], P6 ;  /* 0x04b8000096027fae */ /* 0x000fe2000b1a101c */
[----:B------:R-:W-:-:S04]  /*8190*/  IMAD.WIDE R148, R3, 0x4, R148 ;  /* 0x0000000403947825 */ /* 0x000fc800078e0294 */
[C---:B------:R-:W-:Y:S01]  /*81a0*/  IMAD.WIDE R146, R3.reuse, 0x4, R146 ;  /* 0x0000000403927825 */ /* 0x040fe200078e0292 */
[----:B------:R-:W-:Y:S03]  /*81b0*/  STL.64 [R1+0x388], R148 ;  /* 0x0003889401007387 */ /* 0x000fe60000100a00 */
[C---:B------:R-:W-:Y:S01]  /*81c0*/  IMAD.WIDE R144, R3.reuse, 0x4, R144 ;  /* 0x0000000403907825 */ /* 0x040fe200078e0290 */
[----:B------:R-:W-:Y:S04]  /*81d0*/  LDGSTS.E [R2+0x5200], desc[UR28][R148.64], P2 ;  /* 0x0520000094027fae */ /* 0x000fe800091a101c */
[----:B------:R-:W-:Y:S01]  /*81e0*/  STL.64 [R1+0x390], R146 ;  /* 0x0003909201007387 */ /* 0x000fe20000100a00 */
[----:B------:R-:W-:-:S03]  /*81f0*/  IMAD.WIDE R142, R3, 0x4, R142 ;  /* 0x00000004038e7825 */ /* 0x000fc600078e028e */
[----:B------:R-:W-:Y:S01]  /*8200*/  LDGSTS.E [R2+0x5280], desc[UR28][R146.64], P2 ;  /* 0x0528000092027fae */ /* 0x000fe200091a101c */
[----:B------:R-:W-:-:S03]  /*8210*/  LOP3.LUT P5, RZ, R8, 0x1, RZ, 0xc0, !PT ;  /* 0x0000000108ff7812 */ /* 0x000fc600078ac0ff */
[----:B------:R-:W-:Y:S04]  /*8220*/  STL.64 [R1+0x398], R144 ;  /* 0x0003989001007387 */ /* 0x000fe80000100a00 */
[----:B------:R-:W-:Y:S01]  /*8230*/  LDGSTS.E [R2+0x5300], desc[UR28][R144.64], P2 ;  /* 0x0530000090027fae */ /* 0x000fe200091a101c */
[----:B-1----:R-:W-:-:S03]  /*8240*/  IMAD.WIDE R140, R3, 0x4, R140 ;  /* 0x00000004038c7825 */ /* 0x002fc600078e028c */
[----:B------:R-:W-:Y:S04]  /*8250*/  STL.64 [R1+0x3a0], R142 ;  /* 0x0003a08e01007387 */ /* 0x000fe80000100a00 */
[----:B------:R-:W-:Y:S04]  /*8260*/  LDGSTS.E [R2+0x5380], desc[UR28][R142.64], P2 ;  /* 0x053800008e027fae */ /* 0x000fe800091a101c */
[----:B------:R1:W-:Y:S04]  /*8270*/  STL.64 [R1+0x408], R140 ;  /* 0x0004088c01007387 */ /* 0x0003e80000100a00 */
[----:B------:R1:W-:Y:S01]  /*8280*/  LDGSTS.E [R2+0x5a00], desc[UR28][R140.64], P0 ;  /* 0x05a000008c027fae */ /* 0x0003e200081a101c */
[----:B------:R-:W-:Y:S01]  /*8290*/  SHF.R.U64 R8, R245, 0x6, RZ ;  /* 0x00000006f5087819 */ /* 0x000fe200000012ff */
[----:B-1----:R-:W-:-:S03]  /*82a0*/  IMAD.WIDE R140, R3, 0x4, R174 ;  /* 0x00000004038c7825 */ /* 0x002fc600078e02ae */
[----:B------:R-:W-:Y:S02]  /*82b0*/  LOP3.LUT P6, RZ, R8, 0x1, RZ, 0xc0, !PT ;  /* 0x0000000108ff7812 */ /* 0x000fe400078cc0ff */
[----:B------:R-:W-:-:S04]  /*82c0*/  SHF.R.U64 R8, R245, 0x2, RZ ;  /* 0x00000002f5087819 */ /* 0x000fc800000012ff */
[----:B------:R-:W-:Y:S01]  /*82d0*/  LOP3.LUT P2, RZ, R8, 0x1, RZ, 0xc0, !PT ;  /* 0x0000000108ff7812 */ /* 0x000fe2000784c0ff */
[----:B------:R-:W-:-:S04]  /*82e0*/  IMAD.WIDE R164, R3, 0x4, R198 ;  /* 0x0000000403a47825 */ /* 0x000fc800078e02c6 */
[----:B------:R-:W-:-:S04]  /*82f0*/  IMAD.WIDE R162, R3, 0x4, R200 ;  /* 0x0000000403a27825 */ /* 0x000fc800078e02c8 */
[----:B------:R-:W-:-:S04]  /*8300*/  IMAD.WIDE R160, R3, 0x4, R202 ;  /* 0x0000000403a07825 */ /* 0x000fc800078e02ca */
[----:B--2---:R-:W-:-:S04]  /*8310*/  IMAD.WIDE R138, R3, 0x4, R138 ;  /* 0x00000004038a7825 */ /* 0x004fc800078e028a */
[C---:B---3--:R-:W-:Y:S01]  /*8320*/  IMAD.WIDE R136, R3.reuse, 0x4, R136 ;  /* 0x0000000403887825 */ /* 0x048fe200078e0288 */
[----:B------:R1:W-:Y:S04]  /*8330*/  STL.64 [R1+0x410], R138 ;  /* 0x0004108a01007387 */ /* 0x0003e80000100a00 */
[----:B------:R1:W-:Y:S01]  /*8340*/  LDGSTS.E [R2+0x5a80], desc[UR28][R138.64], P0 ;  /* 0x05a800008a027fae */ /* 0x0003e200081a101c */
[----:B----4-:R-:W-:-:S03]  /*8350*/  IMAD.WIDE R134, R3, 0x4, R134 ;  /* 0x0000000403867825 */ /* 0x010fc600078e0286 */
        /* <DEDUP_REMOVED lines=19> */
[----:B------:R3:W-:Y:S01]  /*8490*/  STL.64 [R1+0x510], R138 ;  /* 0x0005108a01007387 */ /* 0x0007e20000100a00 */
[----:B-1----:R-:W-:-:S03]  /*84a0*/  IMAD.WIDE R134, R3, 0x4, R188 ;  /* 0x0000000403867825 */ /* 0x002fc600078e02bc */
[----:B------:R2:W-:Y:S04]  /*84b0*/  LDGSTS.E [R2+0x6a00], desc[UR28][R140.64], P5 ;  /* 0x06a000008c027fae */ /* 0x0005e8000a9a101c */
[----:B------:R1:W-:Y:S04]  /*84c0*/  STL.64 [R1+0x518], R136 ;  /* 0x0005188801007387 */ /* 0x0003e80000100a00 */
[----:B------:R3:W-:Y:S04]  /*84d0*/  LDGSTS.E [R2+0x6a80], desc[UR28][R138.64], P5 ;  /* 0x06a800008a027fae */ /* 0x0007e8000a9a101c */
[----:B------:R4:W-:Y:S01]  /*84e0*/  STL.64 [R1+0x520], R134 ;  /* 0x0005208601007387 */ /* 0x0009e20000100a00 */
[----:B--2---:R-:W-:-:S03]  /*84f0*/  IMAD.WIDE R140, R3, 0x4, R190 ;  /* 0x00000004038c7825 */ /* 0x004fc600078e02be */
[----:B------:R1:W-:Y:S04]  /*8500*/  LDGSTS.E [R2+0x6b00], desc[UR28][R136.64], P5 ;  /* 0x06b0000088027fae */ /* 0x0003e8000a9a101c */
[----:B------:R-:W2:Y:S01]  /*8510*/  LDL.LU.64 R158, [R1+0x128] ;  /* 0x00012800019e7983 */ /* 0x000ea20000300a00 */
[----:B---3--:R-:W-:-:S03]  /*8520*/  IMAD.WIDE R138, R3, 0x4, R192 ;  /* 0x00000004038a7825 */ /* 0x008fc600078e02c0 */
[----:B------:R4:W-:Y:S04]  /*8530*/  LDGSTS.E [R2+0x6b80], desc[UR28][R134.64], P5 ;  /* 0x06b8000086027fae */ /* 0x0009e8000a9a101c */
[----:B------:R-:W3:Y:S01]  /*8540*/  LDL.LU.64 R156, [R1+0x120] ;  /* 0x00012000019c7983 */ /* 0x000ee20000300a00 */
[----:B-1----:R-:W-:-:S03]  /*8550*/  IMAD.WIDE R136, R3, 0x4, R194 ;  /* 0x0000000403887825 */ /* 0x002fc600078e02c2 */
[----:B------:R-:W5:Y:S01]  /*8560*/  LDL.LU.64 R154, [R1+0x118] ;  /* 0x00011800019a7983 */ /* 0x000f620000300a00 */
[----:B----4-:R-:W-:-:S03]  /*8570*/  IMAD.WIDE R134, R3, 0x4, R196 ;  /* 0x0000000403867825 */ /* 0x010fc600078e02c4 */
[----:B------:R-:W4:Y:S04]  /*8580*/  LDL.LU.64 R152, [R1+0x110] ;  /* 0x0001100001987983 */ /* 0x000f280000300a00 */
[----:B------:R1:W-:Y:S04]  /*8590*/  STL.64 [R1+0x588], R140 ;  /* 0x0005888c01007387 */ /* 0x0003e80000100a00 */
[----:B------:R1:W-:Y:S04]  /*85a0*/  STL.64 [R1+0x590], R138 ;  /* 0x0005908a01007387 */ /* 0x0003e80000100a00 */
[----:B------:R1:W-:Y:S04]  /*85b0*/  STL.64 [R1+0x598], R136 ;  /* 0x0005988801007387 */ /* 0x0003e80000100a00 */
[----:B------:R1:W-:Y:S04]  /*85c0*/  STL.64 [R1+0x5a0], R134 ;  /* 0x0005a08601007387 */ /* 0x0003e80000100a00 */
[----:B------:R-:W4:Y:S04]  /*85d0*/  LDL.LU.64 R150, [R1+0xc0] ;  /* 0x0000c00001967983 */ /* 0x000f280000300a00 */
[----:B------:R-:W4:Y:S04]  /*85e0*/  LDL.LU.64 R148, [R1+0xb8] ;  /* 0x0000b80001947983 */ /* 0x000f280000300a00 */
[----:B------:R-:W4:Y:S04]  /*85f0*/  LDL.LU.64 R146, [R1+0xb0] ;  /* 0x0000b00001927983 */ /* 0x000f280000300a00 */
[----:B------:R-:W-:Y:S04]  /*8600*/  LDGSTS.E [R2+0x7200], desc[UR28][R140.64], P6 ;  /* 0x072000008c027fae */ /* 0x000fe8000b1a101c */
[----:B------:R-:W4:Y:S04]  /*8610*/  LDL.LU.64 R144, [R1+0xa8] ;  /* 0x0000a80001907983 */ /* 0x000f280000300a00 */
[----:B------:R1:W-:Y:S04]  /*8620*/  LDGSTS.E [R2+0x7280], desc[UR28][R138.64], P6 ;  /* 0x072800008a027fae */ /* 0x0003e8000b1a101c */
[----:B------:R-:W4:Y:S04]  /*8630*/  LDL.LU.64 R142, [R1+0x60] ;  /* 0x00006000018e7983 */ /* 0x000f280000300a00 */
[----:B------:R2:W-:Y:S04]  /*8640*/  LDGSTS.E [R2+0x7300], desc[UR28][R136.64], P6 ;  /* 0x0730000088027fae */ /* 0x0005e8000b1a101c */
[----:B-1----:R-:W4:Y:S01]  /*8650*/  LDL.LU.64 R140, [R1+0x58] ;  /* 0x00005800018c7983 */ /* 0x002f220000300a00 */
[----:B------:R-:W-:-:S03]  /*8660*/  IMAD.WIDE R138, R3, 0x4, R204 ;  /* 0x00000004038a7825 */ /* 0x000fc600078e02cc */
[----:B------:R1:W-:Y:S04]  /*8670*/  LDGSTS.E [R2+0x7380], desc[UR28][R134.64], P6 ;  /* 0x0738000086027fae */ /* 0x0003e8000b1a101c */
[----:B------:R-:W4:Y:S04]  /*8680*/  LDL.LU.64 R136, [R1+0x50] ;  /* 0x0000500001887983 */ /* 0x000f280000300a00 */
[----:B------:R-:W-:Y:S04]  /*8690*/  LDGSTS.E [R2+0x7a00], desc[UR28][R164.64], P2 ;  /* 0x07a00000a4027fae */ /* 0x000fe800091a101c */
[----:B------:R-:W1:Y:S04]  /*86a0*/  LDL.LU.64 R134, [R1+0x48] ;  /* 0x0000480001867983 */ /* 0x000e680000300a00 */
[----:B------:R-:W-:Y:S04]  /*86b0*/  STL.64 [R1+0x608], R164 ;  /* 0x000608a401007387 */ /* 0x000fe80000100a00 */
[----:B------:R-:W-:Y:S04]  /*86c0*/  STL.64 [R1+0x610], R162 ;  /* 0x000610a201007387 */ /* 0x000fe80000100a00 */
[----:B------:R-:W-:Y:S04]  /*86d0*/  LDGSTS.E [R2+0x7a80], desc[UR28][R162.64], P2 ;  /* 0x07a80000a2027fae */ /* 0x000fe800091a101c */
[----:B------:R-:W-:Y:S04]  /*86e0*/  STL.64 [R1+0x618], R160 ;  /* 0x000618a001007387 */ /* 0x000fe80000100a00 */
[----:B------:R-:W-:Y:S04]  /*86f0*/  LDGSTS.E [R2+0x7b00], desc[UR28][R160.64], P2 ;  /* 0x07b00000a0027fae */ /* 0x000fe800091a101c */
[----:B------:R2:W-:Y:S04]  /*8700*/  STL.64 [R1+0x620], R138 ;  /* 0x0006208a01007387 */ /* 0x0005e80000100a00 */
[----:B------:R-:W-:Y:S04]  /*8710*/  LDGSTS.E [R2+0x7b80], desc[UR28][R138.64], P2 ;  /* 0x07b800008a027fae */ /* 0x000fe800091a101c */
[----:B--2---:R-:W2:Y:S01]  /*8720*/  LDL.LU.64 R138, [R1] ;  /* 0x00000000018a7983 */ /* 0x004ea20000300a00 */
[----:B------:R-:W-:-:S04]  /*8730*/  SHF.R.U64 R8, R245, 0x1d, RZ ;  /* 0x0000001df5087819 */ /* 0x000fc800000012ff */
[----:B------:R-:W-:Y:S02]  /*8740*/  LOP3.LUT P0, RZ, R8, 0x1, RZ, 0xc0, !PT ;  /* 0x0000000108ff7812 */ /* 0x000fe4000780c0ff */
        /* <DEDUP_REMOVED lines=8> */
[----:B------:R-:W-:Y:S01]  /*87d0*/  SHF.R.U64 R8, R245, 0x9, RZ ;  /* 0x00000009f5087819 */ /* 0x000fe200000012ff */
[----:B------:R-:W-:-:S04]  /*87e0*/  IMAD.WIDE R158, R3, 0x4, R158 ;  /* 0x00000004039e7825 */ /* 0x000fc800078e029e */
[C---:B---3--:R-:W-:Y:S01]  /*87f0*/  IMAD.WIDE R156, R3.reuse, 0x4, R156 ;  /* 0x00000004039c7825 */ /* 0x048fe200078e029c */
[----:B------:R-:W-:Y:S03]  /*8800*/  STL.64 [R1+0x70], R158 ;  /* 0x0000709e01007387 */ /* 0x000fe60000100a00 */
[C---:B-----5:R-:W-:Y:S01]  /*8810*/  IMAD.WIDE R154, R3.reuse, 0x4, R154 ;  /* 0x00000004039a7825 */ /* 0x060fe200078e029a */
[----:B------:R-:W-:Y:S03]  /*8820*/  LDGSTS.E [R240+0x4400], desc[UR28][R158.64], P0 ;  /* 0x044000009ef07fae */ /* 0x000fe600081a101c */
[C---:B----4-:R-:W-:Y:S01]  /*8830*/  IMAD.WIDE R152, R3.reuse, 0x4, R152 ;  /* 0x0000000403987825 */ /* 0x050fe200078e0298 */
[----:B------:R-:W-:Y:S04]  /*8840*/  STL.64 [R1+0x78], R156 ;  /* 0x0000789c01007387 */ /* 0x000fe80000100a00 */
[----:B------:R-:W-:Y:S04]  /*8850*/  LDGSTS.E [R240+0x4480], desc[UR28][R156.64], P0 ;  /* 0x044800009cf07fae */ /* 0x000fe800081a101c */
[----:B------:R-:W-:Y:S04]  /*8860*/  STL.64 [R1+0x80], R154 ;  /* 0x0000809a01007387 */ /* 0x000fe80000100a00 */
[----:B------:R-:W-:Y:S01]  /*8870*/  LDGSTS.E [R240+0x4500], desc[UR28][R154.64], P0 ;  /* 0x045000009af07fae */ /* 0x000fe200081a101c */
[----:B------:R-:W-:-:S03]  /*8880*/  IMAD.WIDE R150, R3, 0x4, R150 ;  /* 0x0000000403967825 */ /* 0x000fc600078e0296 */
[----:B------:R-:W-:Y:S01]  /*8890*/  STL.64 [R1+0x90], R152 ;  /* 0x0000909801007387 */ /* 0x000fe20000100a00 */
[----:B------:R-:W-:-:S03]  /*88a0*/  IMAD.WIDE R148, R3, 0x4, R148 ;  /* 0x0000000403947825 */ /* 0x000fc600078e0294 */
[----:B------:R-:W-:Y:S01]  /*88b0*/  LDGSTS.E [R240+0x4580], desc[UR28][R152.64], P0 ;  /* 0x0458000098f07fae */ /* 0x000fe200081a101c */
[----:B------:R-:W-:-:S03]  /*88c0*/  IMAD.WIDE R146, R3, 0x4, R146 ;  /* 0x0000000403927825 */ /* 0x000fc600078e0292 */
[----:B------:R-:W-:Y:S04]  /*88d0*/  STL.64 [R1+0xc0], R150 ;  /* 0x0000c09601007387 */ /* 0x000fe80000100a00 */
        /* <DEDUP_REMOVED lines=13> */
[----:B-1----:R-:W-:-:S03]  /*89b0*/  IMAD.WIDE R134, R3, 0x4, R134 ;  /* 0x0000000403867825 */ /* 0x002fc600078e0286 */
[----:B------:R-:W-:Y:S04]  /*89c0*/  STL.64 [R1+0x128], R140 ;  /* 0x0001288c01007387 */ /* 0x000fe80000100a00 */
[----:B------:R-:W-:Y:S04]  /*89d0*/  LDGSTS.E [R240+0x5480], desc[UR28][R140.64], P5 ;  /* 0x054800008cf07fae */ /* 0x000fe8000a9a101c */
[----:B------:R1:W-:Y:S04]  /*89e0*/  STL.64 [R1+0x3b8], R136 ;  /* 0x0003b88801007387 */ /* 0x0003e80000100a00 */
[----:B------:R1:W-:Y:S04]  /*89f0*/  LDGSTS.E [R240+0x5500], desc[UR28][R136.64], P5 ;  /* 0x0550000088f07fae */ /* 0x0003e8000a9a101c */
[----:B------:R3:W-:Y:S04]  /*8a00*/  STL.64 [R1+0x3c0], R134 ;  /* 0x0003c08601007387 */ /* 0x0007e80000100a00 */
[----:B------:R3:W-:Y:S01]  /*8a10*/  LDGSTS.E [R240+0x5580], desc[UR28][R134.64], P5 ;  /* 0x0558000086f07fae */ /* 0x0007e2000a9a101c */
[----:B-1----:R-:W-:Y:S01]  /*8a20*/  IMAD.WIDE R136, R3, 0x4, R248 ;  /* 0x0000000403887825 */ /* 0x002fe200078e02f8 */
[----:B------:R-:W-:-:S03]  /*8a30*/  LOP3.LUT P0, RZ, R8, 0x1, RZ, 0xc0, !PT ;  /* 0x0000000108ff7812 */ /* 0x000fc6000780c0ff */
[----:B---3--:R-:W-:-:S04]  /*8a40*/  IMAD.WIDE R134, R3, 0x4, R206 ;  /* 0x0000000403867825 */ /* 0x008fc800078e02ce */
[----:B--2---:R-:W-:-:S04]  /*8a50*/  IMAD.WIDE R140, R3, 0x4, R138 ;  /* 0x00000004038c7825 */ /* 0x004fc800078e028a */
[C---:B------:R-:W-:Y:S01]  /*8a60*/  IMAD.WIDE R138, R3.reuse, 0x4, R250 ;  /* 0x00000004038a7825 */ /* 0x040fe200078e02fa */
        /* <DEDUP_REMOVED lines=11> */
[----:B------:R1:W-:Y:S01]  /*8b20*/  STL.64 [R1+0x4a8], R140 ;  /* 0x0004a88c01007387 */ /* 0x0003e20000100a00 */
[----:B------:R-:W-:-:S03]  /*8b30*/  SHF.R.U64 R8, R245, 0x5, RZ ;  /* 0x00000005f5087819 */ /* 0x000fc600000012ff */
        /* <DEDUP_REMOVED lines=8> */
[----:B------:R2:W-:Y:S01]  /*8bc0*/  STL.64 [R1+0x4c0], R134 ;  /* 0x0004c08601007387 */ /* 0x0005e20000100a00 */
[----:B------:R-:W-:-:S03]  /*8bd0*/  LOP3.LUT P1, RZ, R8, 0x1, RZ, 0xc0, !PT ;  /* 0x0000000108ff7812 */ /* 0x000fc6000782c0ff */
[----:B------:R2:W-:Y:S01]  /*8be0*/  LDGSTS.E [R240+0x6580], desc[UR28][R134.64], P2 ;  /* 0x0658000086f07fae */ /* 0x0005e200091a101c */
[----:B-1----:R-:W-:-:S03]  /*8bf0*/  IMAD.WIDE R136, R3, 0x4, R220 ;  /* 0x0000000403887825 */ /* 0x002fc600078e02dc */
[----:B------:R-:W-:Y:S04]  /*8c00*/  STL.64 [R1+0x528], R140 ;  /* 0x0005288c01007387 */ /* 0x000fe80000100a00 */
[----:B------:R-:W-:Y:S01]  /*8c10*/  STL.64 [R1+0x530], R138 ;  /* 0x0005308a01007387 */ /* 0x000fe20000100a00 */
[----:B--2---:R-:W-:-:S03]  /*8c20*/  IMAD.WIDE R134, R3, 0x4, R222 ;  /* 0x0000000403867825 */ /* 0x004fc600078e02de */
[----:B------:R-:W-:Y:S04]  /*8c30*/  LDGSTS.E [R240+0x6c00], desc[UR28][R140.64], P0 ;  /* 0x06c000008cf07fae */ /* 0x000fe800081a101c */
[----:B------:R-:W-:Y:S04]  /*8c40*/  STL.64 [R1+0x538], R136 ;  /* 0x0005388801007387 */ /* 0x000fe80000100a00 */
[----:B------:R-:W-:Y:S04]  /*8c50*/  LDGSTS.E [R240+0x6c80], desc[UR28][R138.64], P0 ;  /* 0x06c800008af07fae */ /* 0x000fe800081a101c */
[----:B------:R1:W-:Y:S01]  /*8c60*/  STL.64 [R1+0x540], R134 ;  /* 0x0005408601007387 */ /* 0x0003e20000100a00 */
[----:B------:R-:W-:-:S03]  /*8c70*/  IMAD.WIDE R154, R3, 0x4, R226 ;  /* 0x00000004039a7825 */ /* 0x000fc600078e02e2 */
[----:B------:R-:W2:Y:S04]  /*8c80*/  LDL.LU.64 R148, [R1+0x108] ;  /* 0x0001080001947983 */ /* 0x000ea80000300a00 */
[----:B------:R-:W-:Y:S01]  /*8c90*/  LDGSTS.E [R240+0x6d00], desc[UR28][R136.64], P0 ;  /* 0x06d0000088f07fae */ /* 0x000fe200081a101c */
[----:B------:R-:W-:-:S03]  /*8ca0*/  IMAD.WIDE R152, R3, 0x4, R228 ;  /* 0x0000000403987825 */ /* 0x000fc600078e02e4 */
[----:B------:R-:W3:Y:S04]  /*8cb0*/  LDL.LU.64 R146, [R1+0x150] ;  /* 0x0001500001927983 */ /* 0x000ee80000300a00 */
[----:B------:R1:W-:Y:S04]  /*8cc0*/  LDGSTS.E [R240+0x6d80], desc[UR28][R134.64], P0 ;  /* 0x06d8000086f07fae */ /* 0x0003e800081a101c */
[----:B------:R-:W4:Y:S04]  /*8cd0*/  LDL.LU.64 R144, [R1+0x158] ;  /* 0x0001580001907983 */ /* 0x000f280000300a00 */
[----:B------:R-:W5:Y:S01]  /*8ce0*/  LDL.LU.64 R142, [R1+0x160] ;  /* 0x00016000018e7983 */ /* 0x000f620000300a00 */
[----:B-1----:R-:W-:-:S03]  /*8cf0*/  IMAD.WIDE R134, R3, 0x4, R224 ;  /* 0x0000000403867825 */ /* 0x002fc600078e02e0 */
[----:B------:R-:W4:Y:S04]  /*8d00*/  LDL.LU.64 R140, [R1+0x180] ;  /* 0x00018000018c7983 */ /* 0x000f280000300a00 */
[----:B------:R-:W5:Y:S04]  /*8d10*/  LDL.LU.64 R138, [R1+0x178] ;  /* 0x00017800018a7983 */ /* 0x000f680000300a00 */
[----:B------:R-:W5:Y:S04]  /*8d20*/  LDL.LU.64 R136, [R1+0x170] ;  /* 0x0001700001887983 */ /* 0x000f680000300a00 */
[----:B------:R1:W-:Y:S04]  /*8d30*/  STL.64 [R1+0x5a8], R134 ;  /* 0x0005a88601007387 */ /* 0x0003e80000100a00 */
[----:B------:R1:W-:Y:S04]  /*8d40*/  STL.64 [R1+0x5b0], R154 ;  /* 0x0005b09a01007387 */ /* 0x0003e80000100a00 */
[----:B------:R-:W-:Y:S04]  /*8d50*/  LDGSTS.E [R240+0x7400], desc[UR28][R134.64], P1 ;  /* 0x0740000086f07fae */ /* 0x000fe800089a101c */
[----:B------:R1:W-:Y:S01]  /*8d60*/  STL.64 [R1+0x5b8], R152 ;  /* 0x0005b89801007387 */ /* 0x0003e20000100a00 */
[----:B------:R-:W-:Y:S01]  /*8d70*/  SHF.R.U64 R8, R245, 0x1, RZ ;  /* 0x00000001f5087819 */ /* 0x000fe200000012ff */
[----:B------:R-:W-:-:S02]  /*8d80*/  IMAD.WIDE R150, R3, 0x4, R230 ;  /* 0x0000000403967825 */ /* 0x000fc400078e02e6 */
[----:B------:R1:W-:Y:S04]  /*8d90*/  LDGSTS.E [R240+0x7480], desc[UR28][R154.64], P1 ;  /* 0x074800009af07fae */ /* 0x0003e800089a101c */
[----:B-1----:R-:W5:Y:S01]  /*8da0*/  LDL.LU.64 R134, [R1+0x168] ;  /* 0x0001680001867983 */ /* 0x002f620000300a00 */
[----:B------:R-:W-:Y:S01]  /*8db0*/  LOP3.LUT P5, RZ, R8, 0x1, RZ, 0xc0, !PT ;  /* 0x0000000108ff7812 */ /* 0x000fe200078ac0ff */
[----:B------:R-:W-:Y:S01]  /*8dc0*/  IMAD.WIDE R156, R3, 0x4, R232 ;  /* 0x00000004039c7825 */ /* 0x000fe200078e02e8 */
[----:B------:R-:W-:Y:S01]  /*8dd0*/  SHF.R.U64 R8, R245, 0x1c, RZ ;  /* 0x0000001cf5087819 */ /* 0x000fe200000012ff */
[----:B------:R1:W-:Y:S02]  /*8de0*/  LDGSTS.E [R240+0x7500], desc[UR28][R152.64], P1 ;  /* 0x0750000098f07fae */ /* 0x0003e400089a101c */
[----:B------:R-:W-:-:S02]  /*8df0*/  IMAD.WIDE R154, R3, 0x4, R234 ;  /* 0x00000004039a7825 */ /* 0x000fc400078e02ea */
[----:B------:R1:W-:Y:S01]  /*8e00*/  STL.64 [R1+0x5c0], R150 ;  /* 0x0005c09601007387 */ /* 0x0003e20000100a00 */
[----:B------:R-:W-:-:S03]  /*8e10*/  LOP3.LUT P6, RZ, R8, 0x1, RZ, 0xc0, !PT ;  /* 0x0000000108ff7812 */ /* 0x000fc600078cc0ff */
[----:B------:R1:W-:Y:S02]  /*8e20*/  LDGSTS.E [R240+0x7580], desc[UR28][R150.64], P1 ;  /* 0x0758000096f07fae */ /* 0x0003e400089a101c */
[----:B-1----:R-:W-:Y:S02]  /*8e30*/  IMAD.WIDE R152, R3, 0x4, R236 ;  /* 0x0000000403987825 */ /* 0x002fe400078e02ec */
[----:B------:R-:W-:Y:S01]  /*8e40*/  STL.64 [R1+0x628], R156 ;  /* 0x0006289c01007387 */ /* 0x000fe20000100a00 */
[----:B------:R-:W-:-:S03]  /*8e50*/  SHF.R.U64 R8, R245, 0x18, RZ ;  /* 0x00000018f5087819 */ /* 0x000fc600000012ff */
[----:B------:R2:W-:Y:S01]  /*8e60*/  LDGSTS.E [R240+0x7c00], desc[UR28][R156.64], P5 ;  /* 0x07c000009cf07fae */ /* 0x0005e2000a9a101c */
[----:B------:R-:W-:-:S03]  /*8e70*/  IMAD.WIDE R150, R3, 0x4, R238 ;  /* 0x0000000403967825 */ /* 0x000fc600078e02ee */
[----:B------:R-:W-:Y:S04]  /*8e80*/  STL.64 [R1+0x630], R154 ;  /* 0x0006309a01007387 */ /* 0x000fe80000100a00 */
[----:B------:R-:W-:Y:S01]  /*8e90*/  LDGSTS.E [R240+0x7c80], desc[UR28][R154.64], P5 ;  /* 0x07c800009af07fae */ /* 0x000fe2000a9a101c */
[----:B------:R-:W-:-:S03]  /*8ea0*/  LOP3.LUT P2, RZ, R8, 0x1, RZ, 0xc0, !PT ;  /* 0x0000000108ff7812 */ /* 0x000fc6000784c0ff */
[----:B------:R-:W-:Y:S04]  /*8eb0*/  STL.64 [R1+0x638], R152 ;  /* 0x0006389801007387 */ /* 0x000fe80000100a00 */
[----:B------:R-:W-:Y:S04]  /*8ec0*/  LDGSTS.E [R240+0x7d00], desc[UR28][R152.64], P5 ;  /* 0x07d0000098f07fae */ /* 0x000fe8000a9a101c */
[----:B------:R1:W-:Y:S04]  /*8ed0*/  STL.64 [R1+0x640], R150 ;  /* 0x0006409601007387 */ /* 0x0003e80000100a00 */
[----:B------:R-:W-:Y:S04]  /*8ee0*/  LDGSTS.E [R240+0x7d80], desc[UR28][R150.64], P5 ;  /* 0x07d8000096f07fae */ /* 0x000fe8000a9a101c */
[----:B-1----:R-:W5:Y:S01]  /*8ef0*/  LDL.LU.64 R150, [R1+0x240] ;  /* 0x0002400001967983 */ /* 0x002f620000300a00 */
[----:B--2---:R-:W-:-:S05]  /*8f00*/  IMAD.WIDE R156, R3, 0x4, R148 ;  /* 0x00000004039c7825 */ /* 0x004fca00078e0294 */
[----:B------:R-:W-:Y:S01]  /*8f10*/  LDGSTS.E [R241+0x4600], desc[UR28][R156.64], P6 ;  /* 0x046000009cf17fae */ /* 0x000fe2000b1a101c */
[----:B---3--:R-:W-:-:S05]  /*8f20*/  IMAD.WIDE R158, R3, 0x4, R146 ;  /* 0x00000004039e7825 */ /* 0x008fca00078e0292 */
[----:B------:R-:W-:Y:S01]  /*8f30*/  LDGSTS.E [R241+0x4680], desc[UR28][R158.64], P6 ;  /* 0x046800009ef17fae */ /* 0x000fe2000b1a101c */
[----:B----4-:R-:W-:-:S04]  /*8f40*/  IMAD.WIDE R140, R3, 0x4, R140 ;  /* 0x00000004038c7825 */ /* 0x010fc800078e028c */
[C---:B-----5:R-:W-:Y:S01]  /*8f50*/  IMAD.WIDE R138, R3.reuse, 0x4, R138 ;  /* 0x00000004038a7825 */ /* 0x060fe200078e028a */
[----:B------:R1:W-:Y:S03]  /*8f60*/  STL.64 [R1+0x88], R140 ;  /* 0x0000888c01007387 */ /* 0x0003e60000100a00 */
[C---:B------:R-:W-:Y:S01]  /*8f70*/  IMAD.WIDE R136, R3.reuse, 0x4, R136 ;  /* 0x0000000403887825 */ /* 0x040fe200078e0288 */
[----:B------:R2:W-:Y:S04]  /*8f80*/  STL.64 [R1+0x98], R138 ;  /* 0x0000988a01007387 */ /* 0x0005e80000100a00 */
[----:B------:R3:W-:Y:S01]  /*8f90*/  STL.64 [R1+0xa0], R136 ;  /* 0x0000a08801007387 */ /* 0x0007e20000100a00 */
[----:B------:R-:W-:-:S03]  /*8fa0*/  IMAD.WIDE R196, R3, 0x4, R144 ;  /* 0x0000000403c47825 */ /* 0x000fc600078e0290 */
[----:B------:R-:W4:Y:S01]  /*8fb0*/  LDL.LU.64 R148, [R1+0x220] ;  /* 0x0002200001947983 */ /* 0x000f220000300a00 */
[----:B------:R-:W-:-:S03]  /*8fc0*/  IMAD.WIDE R198, R3, 0x4, R142 ;  /* 0x0000000403c67825 */ /* 0x000fc600078e028e */
[----:B------:R-:W-:Y:S04]  /*8fd0*/  LDGSTS.E [R241+0x4700], desc[UR28][R196.64], P6 ;  /* 0x04700000c4f17fae */ /* 0x000fe8000b1a101c */
[----:B------:R-:W-:Y:S04]  /*8fe0*/  LDGSTS.E [R241+0x4780], desc[UR28][R198.64], P6 ;  /* 0x04780000c6f17fae */ /* 0x000fe8000b1a101c */
[----:B------:R-:W-:Y:S01]  /*8ff0*/  LDGSTS.E [R241+0x4e00], desc[UR28][R140.64], P2 ;  /* 0x04e000008cf17fae */ /* 0x000fe200091a101c */
[----:B------:R-:W-:-:S03]  /*9000*/  IMAD.WIDE R134, R3, 0x4, R134 ;  /* 0x0000000403867825 */ /* 0x000fc600078e0286 */
[----:B------:R-:W-:Y:S04]  /*9010*/  LDGSTS.E [R241+0x4e80], desc[UR28][R138.64], P2 ;  /* 0x04e800008af17fae */ /* 0x000fe800091a101c */
[----:B------:R5:W-:Y:S04]  /*9020*/  STL.64 [R1+0xa8], R134 ;  /* 0x0000a88601007387 */ /* 0x000be80000100a00 */
[----:B------:R-:W-:Y:S04]  /*9030*/  STL [R1+0x60], RZ ;  /* 0x000060ff01007387 */ /* 0x000fe80000100800 */
[----:B------:R-:W-:Y:S04]  /*9040*/  STL [R1+0x64], RZ ;  /* 0x000064ff01007387 */ /* 0x000fe80000100800 */
[----:B------:R-:W4:Y:S04]  /*9050*/  LDL.LU.64 R146, [R1+0x200] ;  /* 0x0002000001927983 */ /* 0x000f280000300a00 */
[----:B------:R-:W4:Y:S04]  /*9060*/  LDL.LU.64 R144, [R1+0x1e0] ;  /* 0x0001e00001907983 */ /* 0x000f280000300a00 */
[----:B------:R-:W4:Y:S04]  /*9070*/  LDL.LU.64 R142, [R1+0x1c0] ;  /* 0x0001c000018e7983 */ /* 0x000f280000300a00 */
[----:B-1----:R-:W4:Y:S04]  /*9080*/  LDL.LU.64 R140, [R1+0x1a0] ;  /* 0x0001a000018c7983 */ /* 0x002f280000300a00 */
[----:B--2---:R-:W2:Y:S01]  /*9090*/  LDL.LU.64 R138, [R1+0x238] ;  /* 0x00023800018a7983 */ /* 0x004ea20000300a00 */
[----:B------:R-:W-:-:S03]  /*90a0*/  SHF.R.U64 R8, R245, 0x14, RZ ;  /* 0x00000014f5087819 */ /* 0x000fc600000012ff */
[----:B------:R3:W-:Y:S01]  /*90b0*/  LDGSTS.E [R241+0x4f00], desc[UR28][R136.64], P2 ;  /* 0x04f0000088f17fae */ /* 0x0007e200091a101c */
[----:B------:R-:W-:Y:S02]  /*90c0*/  LOP3.LUT P0, RZ, R8, 0x1, RZ, 0xc0, !PT ;  /* 0x0000000108ff7812 */ /* 0x000fe4000780c0ff */
[C---:B------:R-:W-:Y:S01]  /*90d0*/  SHF.R.U64 R8, R245.reuse, 0x10, RZ ;  /* 0x00000010f5087819 */ /* 0x040fe200000012ff */
[----:B------:R5:W-:Y:S03]  /*90e0*/  LDGSTS.E [R241+0x4f80], desc[UR28][R134.64], P2 ;  /* 0x04f8000086f17fae */ /* 0x000be600091a101c */
[----:B------:R-:W-:Y:S01]  /*90f0*/  LOP3.LUT P1, RZ, R8, 0x1, RZ, 0xc0, !PT ;  /* 0x0000000108ff7812 */ /* 0x000fe2000782c0ff */
[----:B------:R-:W2:Y:S01]  /*9100*/  LDL.LU.64 R188, [R1+0x230] ;  /* 0x0002300001bc7983 */ /* 0x000ea20000300a00 */
[----:B------:R-:W-:-:S04]  /*9110*/  SHF.R.U64 R8, R245, 0xc, RZ ;  /* 0x0000000cf5087819 */ /* 0x000fc800000012ff */
[----:B------:R-:W-:Y:S02]  /*9120*/  LOP3.LUT P5, RZ, R8, 0x1, RZ, 0xc0, !PT ;  /* 0x0000000108ff7812 */ /* 0x000fe400078ac0ff */
[----:B------:R-:W-:-:S04]  /*9130*/  SHF.R.U64 R8, R245, 0x8, RZ ;  /* 0x00000008f5087819 */ /* 0x000fc800000012ff */
[----:B------:R-:W-:Y:S01]  /*9140*/  LOP3.LUT P6, RZ, R8, 0x1, RZ, 0xc0, !PT ;  /* 0x0000000108ff7812 */ /* 0x000fe200078cc0ff */
[----:B------:R-:W-:-:S04]  /*9150*/  IMAD.SHL.U32 R8, R173, 0x20, RZ ;  /* 0x00000020ad087824 */ /* 0x000fc800078e00ff */
[----:B------:R-:W-:-:S04]  /*9160*/  IMAD.WIDE R4, R8, 0x4, R4 ;  /* 0x0000000408047825 */ /* 0x000fc800078e0204 */
[C---:B------:R-:W-:Y:S01]  /*9170*/  IMAD.WIDE R22, R8.reuse, 0x4, R22 ;  /* 0x0000000408167825 */ /* 0x040fe200078e0216 */
[----:B------:R-:W-:Y:S03]  /*9180*/  STL.64 [R1+0x668], R4 ;  /* 0x0006680401007387 */ /* 0x000fe60000100a00 */
[C---:B------:R-:W-:Y:S01]  /*9190*/  IMAD.WIDE R38, R8.reuse, 0x4, R38 ;  /* 0x0000000408267825 */ /* 0x040fe200078e0226 */
[----:B------:R-:W-:Y:S03]  /*91a0*/  STL.64 [R1+0x6a8], R22 ;  /* 0x0006a81601007387 */ /* 0x000fe60000100a00 */
[C---:B---3--:R-:W-:Y:S01]  /*91b0*/  IMAD.WIDE R136, R8.reuse, 0x4, R54 ;  /* 0x0000000408887825 */ /* 0x048fe200078e0236 */
[----:B------:R1:W-:Y:S03]  /*91c0*/  STL.64 [R1+0x6e8], R38 ;  /* 0x0006e82601007387 */ /* 0x0003e60000100a00 */
[C---:B-----5:R-:W-:Y:S01]  /*91d0*/  IMAD.WIDE R134, R8.reuse, 0x4, R70 ;  /* 0x0000000408867825 */ /* 0x060fe200078e0246 */
[----:B------:R-:W-:Y:S03]  /*91e0*/  STL.64 [R1+0x728], R136 ;  /* 0x0007288801007387 */ /* 0x000fe60000100a00 */
[C---:B------:R-:W-:Y:S01]  /*91f0*/  IMAD.WIDE R86, R8.reuse, 0x4, R86 ;  /* 0x0000000408567825 */ /* 0x040fe200078e0256 */
[----:B------:R-:W-:Y:S04]  /*9200*/  STL.64 [R1+0x768], R134 ;  /* 0x0007688601007387 */ /* 0x000fe80000100a00 */
[----:B------:R-:W3:Y:S01]  /*9210*/  LDL.LU.64 R184, [R1+0x228] ;  /* 0x0002280001b87983 */ /* 0x000ee20000300a00 */
[----:B------:R-:W-:-:S03]  /*9220*/  IMAD.WIDE R102, R8, 0x4, R102 ;  /* 0x0000000408667825 */ /* 0x000fc600078e0266 */
[----:B------:R-:W5:Y:S01]  /*9230*/  LDL.LU.64 R180, [R1+0x218] ;  /* 0x0002180001b47983 */ /* 0x000f620000300a00 */
[----:B------:R-:W-:-:S03]  /*9240*/  IMAD.WIDE R186, R3, 0x4, R150 ;  /* 0x0000000403ba7825 */ /* 0x000fc600078e0296 */
[----:B------:R-:W5:Y:S04]  /*9250*/  LDL.LU.64 R178, [R1+0x210] ;  /* 0x0002100001b27983 */ /* 0x000f680000300a00 */
[----:B------:R-:W-:Y:S04]  /*9260*/  STL.64 [R1+0x7a8], R86 ;  /* 0x0007a85601007387 */ /* 0x000fe80000100a00 */
[----:B------:R-:W5:Y:S01]  /*9270*/  LDL.LU.64 R176, [R1+0x208] ;  /* 0x0002080001b07983 */ /* 0x000f620000300a00 */
[----:B------:R-:W-:-:S03]  /*9280*/  IMAD.WIDE R118, R8, 0x4, R118 ;  /* 0x0000000408767825 */ /* 0x000fc600078e0276 */
[----:B------:R-:W5:Y:S04]  /*9290*/  LDL.LU.64 R170, [R1+0x1f8] ;  /* 0x0001f80001aa7983 */ /* 0x000f680000300a00 */
[----:B------:R-:W5:Y:S04]  /*92a0*/  LDL.LU.64 R168, [R1+0x1f0] ;  /* 0x0001f00001a87983 */ /* 0x000f680000300a00 */
[----:B------:R-:W5:Y:S04]  /*92b0*/  LDL.LU.64 R166, [R1+0x1e8] ;  /* 0x0001e80001a67983 */ /* 0x000f680000300a00 */
[----:B------:R-:W-:Y:S04]  /*92c0*/  STL.64 [R1+0x7e8], R102 ;  /* 0x0007e86601007387 */ /* 0x000fe80000100a00 */
[----:B------:R-:W-:Y:S04]  /*92d0*/  STL.64 [R1+0xb8], R186 ;  /* 0x0000b8ba01007387 */ /* 0x000fe80000100a00 */
[----:B------:R-:W5:Y:S04]  /*92e0*/  LDL.LU.64 R162, [R1+0x1d8] ;  /* 0x0001d80001a27983 */ /* 0x000f680000300a00 */
[----:B------:R-:W5:Y:S04]  /*92f0*/  LDL.LU.64 R160, [R1+0x1d0] ;  /* 0x0001d00001a07983 */ /* 0x000f680000300a00 */
[----:B------:R-:W5:Y:S04]  /*9300*/  LDL.LU.64 R154, [R1+0x1c8] ;  /* 0x0001c800019a7983 */ /* 0x000f680000300a00 */
[----:B------:R-:W-:Y:S01]  /*9310*/  STL.64 [R1+0x828], R118 ;  /* 0x0008287601007387 */ /* 0x000fe20000100a00 */
[----:B----4-:R-:W-:-:S04]  /*9320*/  IMAD.WIDE R182, R3, 0x4, R148 ;  /* 0x0000000403b67825 */ /* 0x010fc800078e0294 */
[C---:B------:R-:W-:Y:S01]  /*9330*/  IMAD.WIDE R174, R3.reuse, 0x4, R146 ;  /* 0x0000000403ae7825 */ /* 0x040fe200078e0292 */
[----:B------:R-:W-:Y:S04]  /*9340*/  STL.64 [R1+0x118], R182 ;  /* 0x000118b601007387 */ /* 0x000fe80000100a00 */
[----:B------:R-:W4:Y:S01]  /*9350*/  LDL.LU.64 R150, [R1+0x1b8] ;  /* 0x0001b80001967983 */ /* 0x000f220000300a00 */
[----:B------:R-:W-:-:S03]  /*9360*/  IMAD.WIDE R164, R3, 0x4, R144 ;  /* 0x0000000403a47825 */ /* 0x000fc600078e0290 */
[----:B------:R-:W4:Y:S01]  /*9370*/  LDL.LU.64 R148, [R1+0x1b0] ;  /* 0x0001b00001947983 */ /* 0x000f220000300a00 */
[----:B------:R-:W-:-:S03]  /*9380*/  IMAD.WIDE R152, R3, 0x4, R142 ;  /* 0x0000000403987825 */ /* 0x000fc600078e028e */
[----:B------:R-:W4:Y:S01]  /*9390*/  LDL.LU.64 R146, [R1+0x1a8] ;  /* 0x0001a80001927983 */ /* 0x000f220000300a00 */
[----:B------:R-:W-:-:S03]  /*93a0*/  IMAD.WIDE R144, R3, 0x4, R140 ;  /* 0x0000000403907825 */ /* 0x000fc600078e028c */
[----:B------:R-:W-:Y:S01]  /*93b0*/  STL.64 [R1+0x168], R174 ;  /* 0x000168ae01007387 */ /* 0x000fe20000100a00 */
[----:B--2---:R-:W-:-:S03]  /*93c0*/  IMAD.WIDE R54, R3, 0x4, R138 ;  /* 0x0000000403367825 */ /* 0x004fc600078e028a */
[----:B------:R-:W2:Y:S04]  /*93d0*/  LDL.LU.64 R142, [R1+0x198] ;  /* 0x00019800018e7983 */ /* 0x000ea80000300a00 */
[----:B------:R-:W2:Y:S04]  /*93e0*/  LDL.LU.64 R140, [R1+0x190] ;  /* 0x00019000018c7983 */ /* 0x000ea80000300a00 */
[----:B------:R-:W2:Y:S01]  /*93f0*/  LDL.LU.64 R138, [R1+0x188] ;  /* 0x00018800018a7983 */ /* 0x000ea20000300a00 */
[----:B------:R-:W-:Y:S01]  /*9400*/  IMAD.WIDE R70, R3, 0x4, R188 ;  /* 0x0000000403467825 */ /* 0x000fe200078e02bc */
[----:B------:R-:W-:-:S02]  /*9410*/  SHF.R.U64 R245, R245, 0x4, RZ ;  /* 0x00000004f5f57819 */ /* 0x000fc400000012ff */
[----:B------:R-:W-:Y:S02]  /*9420*/  LDGSTS.E [R241+0x5600], desc[UR28][R186.64], P0 ;  /* 0x05600000baf17fae */ /* 0x000fe400081a101c */
[----:B------:R-:W-:Y:S02]  /*9430*/  LOP3.LUT P2, RZ, R245, 0x1, RZ, 0xc0, !PT ;  /* 0x00000001f5ff7812 */ /* 0x000fe4000784c0ff */
[----:B------:R-:W-:Y:S04]  /*9440*/  LDGSTS.E [R241+0x5680], desc[UR28][R54.64], P0 ;  /* 0x0568000036f17fae */ /* 0x000fe800081a101c */
[----:B------:R-:W-:Y:S04]  /*9450*/  LDGSTS.E [R241+0x5700], desc[UR28][R70.64], P0 ;  /* 0x0570000046f17fae */ /* 0x000fe800081a101c */
[----:B------:R-:W-:Y:S04]  /*9460*/  STL.64 [R1+0x1e0], R164 ;  /* 0x0001e0a401007387 */ /* 0x000fe80000100a00 */
[----:B------:R-:W-:Y:S01]  /*9470*/  STL.64 [R1+0x1c0], R152 ;  /* 0x0001c09801007387 */ /* 0x000fe20000100a00 */
[----:B---3--:R-:W-:-:S04]  /*9480*/  IMAD.WIDE R184, R3, 0x4, R184 ;  /* 0x0000000403b87825 */ /* 0x008fc800078e02b8 */
[C---:B-----5:R-:W-:Y:S01]  /*9490*/  IMAD.WIDE R180, R3.reuse, 0x4, R180 ;  /* 0x0000000403b47825 */ /* 0x060fe200078e02b4 */
[----:B------:R-:W-:Y:S03]  /*94a0*/  LDGSTS.E [R241+0x5780], desc[UR28][R184.64], P0 ;  /* 0x05780000b8f17fae */ /* 0x000fe600081a101c */
[C---:B------:R-:W-:Y:S01]  /*94b0*/  IMAD.WIDE R178, R3.reuse, 0x4, R178 ;  /* 0x0000000403b27825 */ /* 0x040fe200078e02b2 */
[----:B------:R-:W-:Y:S04]  /*94c0*/  LDGSTS.E [R241+0x5e00], desc[UR28][R182.64], P1 ;  /* 0x05e00000b6f17fae */ /* 0x000fe800089a101c */
[----:B------:R-:W-:Y:S01]  /*94d0*/  LDGSTS.E [R241+0x5e80], desc[UR28][R180.64], P1 ;  /* 0x05e80000b4f17fae */ /* 0x000fe200089a101c */
[----:B------:R-:W-:-:S03]  /*94e0*/  IMAD.WIDE R176, R3, 0x4, R176 ;  /* 0x0000000403b07825 */ /* 0x000fc600078e02b0 */
[----:B------:R-:W-:Y:S01]  /*94f0*/  LDGSTS.E [R241+0x5f00], desc[UR28][R178.64], P1 ;  /* 0x05f00000b2f17fae */ /* 0x000fe200089a101c */
[----:B------:R-:W-:-:S03]  /*9500*/  IMAD.WIDE R170, R3, 0x4, R170 ;  /* 0x0000000403aa7825 */ /* 0x000fc600078e02aa */
[----:B------:R-:W-:Y:S01]  /*9510*/  LDGSTS.E [R241+0x5f80], desc[UR28][R176.64], P1 ;  /* 0x05f80000b0f17fae */ /* 0x000fe200089a101c */
[----:B------:R-:W-:-:S03]  /*9520*/  IMAD.WIDE R168, R3, 0x4, R168 ;  /* 0x0000000403a87825 */ /* 0x000fc600078e02a8 */
[----:B------:R-:W-:Y:S01]  /*9530*/  LDGSTS.E [R241+0x6600], desc[UR28][R174.64], P5 ;  /* 0x06600000aef17fae */ /* 0x000fe2000a9a101c */
[----:B------:R-:W-:-:S03]  /*9540*/  IMAD.WIDE R166, R3, 0x4, R166 ;  /* 0x0000000403a67825 */ /* 0x000fc600078e02a6 */
[----:B------:R-:W-:Y:S04]  /*9550*/  LDGSTS.E [R241+0x6680], desc[UR28][R170.64], P5 ;  /* 0x06680000aaf17fae */ /* 0x000fe8000a9a101c */
[----:B------:R-:W-:Y:S04]  /*9560*/  LDGSTS.E [R241+0x6700], desc[UR28][R168.64], P5 ;  /* 0x06700000a8f17fae */ /* 0x000fe8000a9a101c */
        /* <DEDUP_REMOVED lines=8> */
[----:B------:R-:W-:Y:S04]  /*95f0*/  STL.64 [R1+0x648], R144 ;  /* 0x0006489001007387 */ /* 0x000fe80000100a00 */
[----:B------:R-:W-:Y:S04]  /*9600*/  LDGSTS.E [R241+0x7600], desc[UR28][R152.64], P2 ;  /* 0x0760000098f17fae */ /* 0x000fe800091a101c */
[----:B------:R-:W-:Y:S04]  /*9610*/  STL.64 [R1+0xb0], R184 ;  /* 0x0000b0b801007387 */ /* 0x000fe80000100a00 */
[----:B------:R-:W-:Y:S04]  /*9620*/  STL.64 [R1+0xe0], R180 ;  /* 0x0000e0b401007387 */ /* 0x000fe80000100a00 */
[----:B------:R-:W-:Y:S04]  /*9630*/  STL.64 [R1+0x108], R178 ;  /* 0x000108b201007387 */ /* 0x000fe80000100a00 */
[----:B------:R-:W-:Y:S04]  /*9640*/  STL.64 [R1+0x110], R176 ;  /* 0x000110b001007387 */ /* 0x000fe80000100a00 */
[----:B------:R-:W-:Y:S04]  /*9650*/  STL.64 [R1+0x150], R170 ;  /* 0x000150aa01007387 */ /* 0x000fe80000100a00 */
[----:B------:R-:W-:Y:S04]  /*9660*/  STL.64 [R1+0x158], R168 ;  /* 0x000158a801007387 */ /* 0x000fe80000100a00 */
[----:B------:R-:W-:Y:S04]  /*9670*/  STL.64 [R1+0x160], R166 ;  /* 0x000160a601007387 */ /* 0x000fe80000100a00 */
[----:B------:R-:W-:Y:S01]  /*9680*/  STL.64 [R1+0x170], R162 ;  /* 0x000170a201007387 */ /* 0x000fe20000100a00 */
[----:B------:R-:W-:-:S03]  /*9690*/  IMAD.WIDE R6, R8, 0x4, R6 ;  /* 0x0000000408067825 */ /* 0x000fc600078e0206 */
[----:B------:R-:W-:Y:S01]  /*96a0*/  STL.64 [R1+0x178], R160 ;  /* 0x000178a001007387 */ /* 0x000fe20000100a00 */
[----:B------:R-:W-:-:S03]  /*96b0*/  IMAD.WIDE R24, R8, 0x4, R24 ;  /* 0x0000000408187825 */ /* 0x000fc600078e0218 */
[----:B------:R-:W-:Y:S01]  /*96c0*/  STL.64 [R1+0x180], R154 ;  /* 0x0001809a01007387 */ /* 0x000fe20000100a00 */
[----:B------:R-:W-:-:S04]  /*96d0*/  IMAD.WIDE R40, R8, 0x4, R40 ;  /* 0x0000000408287825 */ /* 0x000fc800078e0228 */
        /* <DEDUP_REMOVED lines=9> */
[----:B----4-:R-:W-:-:S04]  /*9770*/  IMAD.WIDE R150, R3, 0x4, R150 ;  /* 0x0000000403967825 */ /* 0x010fc800078e0296 */
[C---:B------:R-:W-:Y:S01]  /*9780*/  IMAD.WIDE R148, R3.reuse, 0x4, R148 ;  /* 0x0000000403947825 */ /* 0x040fe200078e0294 */
[----:B------:R-:W-:Y:S03]  /*9790*/  LDGSTS.E [R241+0x7680], desc[UR28][R150.64], P2 ;  /* 0x0768000096f17fae */ /* 0x000fe600091a101c */
[C---:B------:R-:W-:Y:S01]  /*97a0*/  IMAD.WIDE R146, R3.reuse, 0x4, R146 ;  /* 0x0000000403927825 */ /* 0x040fe200078e0292 */
[----:B------:R-:W-:Y:S04]  /*97b0*/  LDGSTS.E [R241+0x7700], desc[UR28][R148.64], P2 ;  /* 0x0770000094f17fae */ /* 0x000fe800091a101c */
[----:B------:R-:W-:Y:S01]  /*97c0*/  LDGSTS.E [R241+0x7780], desc[UR28][R146.64], P2 ;  /* 0x0778000092f17fae */ /* 0x000fe200091a101c */
[----:B--2---:R-:W-:-:S03]  /*97d0*/  IMAD.WIDE R142, R3, 0x4, R142 ;  /* 0x00000004038e7825 */ /* 0x004fc600078e028e */
[----:B------:R-:W-:Y:S01]  /*97e0*/  LDGSTS.E [R241+0x7e00], desc[UR28][R144.64], !P4 ;  /* 0x07e0000090f17fae */ /* 0x000fe2000e1a101c */
[----:B------:R-:W-:-:S03]  /*97f0*/  IMAD.WIDE R140, R3, 0x4, R140 ;  /* 0x00000004038c7825 */ /* 0x000fc600078e028c */
[----:B------:R-:W-:Y:S01]  /*9800*/  LDGSTS.E [R241+0x7e80], desc[UR28][R142.64], !P4 ;  /* 0x07e800008ef17fae */ /* 0x000fe2000e1a101c */
[----:B------:R-:W-:-:S03]  /*9810*/  IMAD.WIDE R138, R3, 0x4, R138 ;  /* 0x00000004038a7825 */ /* 0x000fc600078e028a */
[----:B------:R-:W-:Y:S04]  /*9820*/  LDGSTS.E [R241+0x7f00], desc[UR28][R140.64], !P4 ;  /* 0x07f000008cf17fae */ /* 0x000fe8000e1a101c */
[----:B------:R-:W-:Y:S04]  /*9830*/  LDGSTS.E [R241+0x7f80], desc[UR28][R138.64], !P4 ;  /* 0x07f800008af17fae */ /* 0x000fe8000e1a101c */
[----:B------:R-:W0:Y:S04]  /*9840*/  LDGDEPBAR ;  /* 0x00000000000079af */ /* 0x000e280000000000 */
[----:B------:R-:W-:Y:S04]  /*9850*/  LDGSTS.E [R0+0xa000], desc[UR28][R4.64], P3 ;  /* 0x0a00000004007fae */ /* 0x000fe800099a101c */
[----:B------:R-:W-:Y:S04]  /*9860*/  LDGSTS.E [R0+0xa400], desc[UR28][R22.64], P3 ;  /* 0x0a40000016007fae */ /* 0x000fe800099a101c */
[----:B------:R-:W-:Y:S04]  /*9870*/  STL.64 [R1+0x1a0], R150 ;  /* 0x0001a09601007387 */ /* 0x000fe80000100a00 */
[----:B------:R1:W-:Y:S04]  /*9880*/  LDGSTS.E [R0+0xa800], desc[UR28][R38.64], P3 ;  /* 0x0a80000026007fae */ /* 0x0003e800099a101c */
[----:B------:R-:W-:Y:S04]  /*9890*/  STL.64 [R1+0x1b0], R148 ;  /* 0x0001b09401007387 */ /* 0x000fe80000100a00 */
[----:B------:R-:W-:Y:S04]  /*98a0*/  LDGSTS.E [R0+0xac00], desc[UR28][R136.64], P3 ;  /* 0x0ac0000088007fae */ /* 0x000fe800099a101c */
[----:B------:R-:W-:Y:S04]  /*98b0*/  STL.64 [R1+0x1a8], R146 ;  /* 0x0001a89201007387 */ /* 0x000fe80000100a00 */
[----:B------:R-:W-:Y:S01]  /*98c0*/  LDGSTS.E [R0+0xb000], desc[UR28][R134.64], P3 ;  /* 0x0b00000086007fae */ /* 0x000fe200099a101c */
[----:B-1----:R-:W-:-:S03]  /*98d0*/  IMAD.WIDE R38, R8, 0x4, R88 ;  /* 0x0000000408267825 */ /* 0x002fc600078e0258 */
[----:B------:R-:W-:Y:S04]  /*98e0*/  STL.64 [R1+0x198], R142 ;  /* 0x0001988e01007387 */ /* 0x000fe80000100a00 */
[----:B------:R-:W-:Y:S01]  /*98f0*/  LDGSTS.E [R0+0xb400], desc[UR28][R86.64], P3 ;  /* 0x0b40000056007fae */ /* 0x000fe200099a101c */
[----:B------:R-:W-:-:S03]  /*9900*/  IMAD.WIDE R22, R8, 0x4, R104 ;  /* 0x0000000408167825 */ /* 0x000fc600078e0268 */
[----:B------:R-:W-:Y:S04]  /*9910*/  STL.64 [R1+0x190], R140 ;  /* 0x0001908c01007387 */ /* 0x000fe80000100a00 */
[----:B------:R-:W-:Y:S01]  /*9920*/  LDGSTS.E [R0+0xb800], desc[UR28][R102.64], P3 ;  /* 0x0b80000066007fae */ /* 0x000fe200099a101c */
[----:B------:R-:W-:-:S03]  /*9930*/  IMAD.WIDE R4, R8, 0x4, R120 ;  /* 0x0000000408047825 */ /* 0x000fc600078e0278 */
[----:B------:R-:W-:Y:S04]  /*9940*/  STL.64 [R1+0x188], R138 ;  /* 0x0001888a01007387 */ /* 0x000fe80000100a00 */
[----:B------:R-:W-:Y:S04]  /*9950*/  LDGSTS.E [R0+0xbc00], desc[UR28][R118.64], P3 ;  /* 0x0bc0000076007fae */ /* 0x000fe800099a101c */
[----:B------:R-:W-:Y:S04]  /*9960*/  STL.64 [R1+0x1d8], R6 ;  /* 0x0001d80601007387 */ /* 0x000fe80000100a00 */
[----:B------:R-:W-:Y:S04]  /*9970*/  LDGSTS.E [R172+0xa080], desc[UR28][R6.64], P3 ;  /* 0x0a08000006ac7fae */ /* 0x000fe800099a101c */
[----:B------:R1:W-:Y:S04]  /*9980*/  STL.64 [R1+0x6b0], R24 ;  /* 0x0006b01801007387 */ /* 0x0003e80000100a00 */
[----:B------:R1:W-:Y:S04]  /*9990*/  LDGSTS.E [R172+0xa480], desc[UR28][R24.64], P3 ;  /* 0x0a48000018ac7fae */ /* 0x0003e800099a101c */
[----:B------:R2:W-:Y:S04]  /*99a0*/  STL.64 [R1+0x6f0], R40 ;  /* 0x0006f02801007387 */ /* 0x0005e80000100a00 */
[----:B------:R2:W-:Y:S04]  /*99b0*/  LDGSTS.E [R172+0xa880], desc[UR28][R40.64], P3 ;  /* 0x0a88000028ac7fae */ /* 0x0005e800099a101c */
[----:B------:R-:W-:Y:S04]  /*99c0*/  STL.64 [R1+0x730], R56 ;  /* 0x0007303801007387 */ /* 0x000fe80000100a00 */
[----:B------:R-:W-:Y:S01]  /*99d0*/  LDGSTS.E [R172+0xac80], desc[UR28][R56.64], P3 ;  /* 0x0ac8000038ac7fae */ /* 0x000fe200099a101c */
[----:B-1----:R-:W-:-:S03]  /*99e0*/  IMAD.WIDE R24, R8, 0x4, R74 ;  /* 0x0000000408187825 */ /* 0x002fc600078e024a */
[----:B------:R-:W-:Y:S01]  /*99f0*/  STL.64 [R1+0x770], R72 ;  /* 0x0007704801007387 */ /* 0x000fe20000100a00 */
[----:B--2---:R-:W-:-:S03]  /*9a00*/  IMAD.WIDE R40, R8, 0x4, R42 ;  /* 0x0000000408287825 */ /* 0x004fc600078e022a */
[----:B------:R-:W-:Y:S04]  /*9a10*/  LDGSTS.E [R172+0xb080], desc[UR28][R72.64], P3 ;  /* 0x0b08000048ac7fae */ /* 0x000fe800099a101c */
[----:B------:R1:W-:Y:S04]  /*9a20*/  STL.64 [R1+0x7b0], R38 ;  /* 0x0007b02601007387 */ /* 0x0003e80000100a00 */
[----:B------:R1:W-:Y:S01]  /*9a30*/  LDGSTS.E [R172+0xb480], desc[UR28][R38.64], P3 ;  /* 0x0b48000026ac7fae */ /* 0x0003e200099a101c */
[----:B------:R-:W-:-:S03]  /*9a40*/  IMAD.WIDE R6, R8, 0x4, R106 ;  /* 0x0000000408067825 */ /* 0x000fc600078e026a */
[----:B------:R2:W-:Y:S04]  /*9a50*/  LDGSTS.E [R172+0xb880], desc[UR28][R22.64], P3 ;  /* 0x0b88000016ac7fae */ /* 0x0005e800099a101c */
[----:B------:R2:W-:Y:S01]  /*9a60*/  STL.64 [R1+0x7f0], R22 ;  /* 0x0007f01601007387 */ /* 0x0005e20000100a00 */
[----:B-1----:R-:W-:-:S03]  /*9a70*/  IMAD.WIDE R38, R8, 0x4, R58 ;  /* 0x0000000408267825 */ /* 0x002fc600078e023a */
[----:B------:R1:W-:Y:S04]  /*9a80*/  LDGSTS.E [R172+0xbc80], desc[UR28][R4.64], P3 ;  /* 0x0bc8000004ac7fae */ /* 0x0003e800099a101c */
[----:B------:R1:W-:Y:S01]  /*9a90*/  STL.64 [R1+0x830], R4 ;  /* 0x0008300401007387 */ /* 0x0003e20000100a00 */
[----:B--2---:R-:W-:-:S03]  /*9aa0*/  IMAD.WIDE R22, R8, 0x4, R90 ;  /* 0x0000000408167825 */ /* 0x004fc600078e025a */
[----:B------:R-:W-:Y:S04]  /*9ab0*/  LDGSTS.E [R2+0xa100], desc[UR28][R10.64], P3 ;  /* 0x0a1000000a027fae */ /* 0x000fe800099a101c */
[----:B------:R-:W-:Y:S04]  /*9ac0*/  STL.64 [R1+0x1c8], R10 ;  /* 0x0001c80a01007387 */ /* 0x000fe80000100a00 */
[----:B------:R2:W-:Y:S01]  /*9ad0*/  LDGSTS.E [R2+0xa500], desc[UR28][R26.64], P3 ;  /* 0x0a5000001a027fae */ /* 0x0005e200099a101c */
[----:B-1----:R-:W-:-:S03]  /*9ae0*/  IMAD.WIDE R4, R8, 0x4, R122 ;  /* 0x0000000408047825 */ /* 0x002fc600078e027a */
[----:B------:R2:W-:Y:S04]  /*9af0*/  STL.64 [R1+0x6b8], R26 ;  /* 0x0006b81a01007387 */ /* 0x0005e80000100a00 */
[----:B------:R-:W-:Y:S04]  /*9b00*/  LDGSTS.E [R2+0xa900], desc[UR28][R40.64], P3 ;  /* 0x0a90000028027fae */ /* 0x000fe800099a101c */
[----:B------:R-:W-:Y:S04]  /*9b10*/  STL.64 [R1+0x6f8], R40 ;  /* 0x0006f82801007387 */ /* 0x000fe80000100a00 */
[----:B------:R-:W-:Y:S01]  /*9b20*/  LDGSTS.E [R2+0xad00], desc[UR28][R38.64], P3 ;  /* 0x0ad0000026027fae */ /* 0x000fe200099a101c */
[----:B--2---:R-:W-:-:S03]  /*9b30*/  IMAD.WIDE R26, R8, 0x4, R44 ;  /* 0x00000004081a7825 */ /* 0x004fc600078e022c */
[----:B------:R-:W-:Y:S04]  /*9b40*/  STL.64 [R1+0x738], R38 ;  /* 0x0007382601007387 */ /* 0x000fe80000100a00 */
[----:B------:R1:W-:Y:S01]  /*9b50*/  LDGSTS.E [R2+0xb100], desc[UR28][R24.64], P3 ;  /* 0x0b10000018027fae */ /* 0x0003e200099a101c */
[----:B------:R-:W-:-:S03]  /*9b60*/  IMAD.WIDE R10, R8, 0x4, R92 ;  /* 0x00000004080a7825 */ /* 0x000fc600078e025c */
        /* <DEDUP_REMOVED lines=8> */
[----:B------:R1:W-:Y:S01]  /*9bf0*/  STL.64 [R1+0x838], R4 ;  /* 0x0008380401007387 */ /* 0x0003e20000100a00 */
[----:B------:R-:W-:-:S03]  /*9c00*/  IMAD.WIDE R56, R8, 0x4, R14 ;  /* 0x0000000408387825 */ /* 0x000fc600078e020e */
[----:B------:R2:W-:Y:S01]  /*9c10*/  LDGSTS.E [R242+0xa180], desc[UR28][R12.64], P3 ;  /* 0x0a1800000cf27fae */ /* 0x0005e200099a101c */
[----:B---3--:R-:W-:-:S03]  /*9c20*/  IMAD.WIDE R6, R8, 0x4, R108 ;  /* 0x0000000408067825 */ /* 0x008fc600078e026c */
[----:B------:R2:W-:Y:S04]  /*9c30*/  STL.64 [R1+0x1b8], R12 ;  /* 0x0001b80c01007387 */ /* 0x0005e80000100a00 */
[----:B------:R-:W-:Y:S01]  /*9c40*/  LDGSTS.E [R242+0xa580], desc[UR28][R28.64], P3 ;  /* 0x0a5800001cf27fae */ /* 0x000fe200099a101c */
[----:B-1----:R-:W-:-:S03]  /*9c50*/  IMAD.WIDE R4, R8, 0x4, R124 ;  /* 0x0000000408047825 */ /* 0x002fc600078e027c */
[----:B------:R-:W-:Y:S04]  /*9c60*/  STL.64 [R1+0x1e8], R28 ;  /* 0x0001e81c01007387 */ /* 0x000fe80000100a00 */
[----:B------:R1:W-:Y:S04]  /*9c70*/  LDGSTS.E [R242+0xa980], desc[UR28][R26.64], P3 ;  /* 0x0a9800001af27fae */ /* 0x0003e800099a101c */
        /* <DEDUP_REMOVED lines=8> */
[----:B---3--:R-:W-:-:S03]  /*9d00*/  IMAD.WIDE R24, R8, 0x4, R46 ;  /* 0x0000000408187825 */ /* 0x008fc600078e022e */
[----:B------:R3:W-:Y:S01]  /*9d10*/  LDGSTS.E [R242+0xb980], desc[UR28][R6.64], P3 ;  /* 0x0b98000006f27fae */ /* 0x0007e200099a101c */
[----:B--2---:R-:W-:-:S03]  /*9d20*/  IMAD.WIDE R22, R8, 0x4, R62 ;  /* 0x0000000408167825 */ /* 0x004fc600078e023e */
[----:B------:R1:W-:Y:S04]  /*9d30*/  STL.64 [R1+0x7c0], R10 ;  /* 0x0007c00a01007387 */ /* 0x0003e80000100a00 */
[----:B------:R2:W-:Y:S01]  /*9d40*/  LDGSTS.E [R242+0xbd80], desc[UR28][R4.64], P3 ;  /* 0x0bd8000004f27fae */ /* 0x0005e200099a101c */
[----:B------:R-:W-:-:S03]  /*9d50*/  IMAD.WIDE R46, R8, 0x4, R16 ;  /* 0x00000004082e7825 */ /* 0x000fc600078e0210 */
[----:B------:R3:W-:Y:S01]  /*9d60*/  STL.64 [R1+0x800], R6 ;  /* 0x0008000601007387 */ /* 0x0007e20000100a00 */
[----:B-1----:R-:W-:-:S03]  /*9d70*/  IMAD.WIDE R10, R8, 0x4, R94 ;  /* 0x00000004080a7825 */ /* 0x002fc600078e025e */
[----:B------:R-:W-:Y:S04]  /*9d80*/  LDGSTS.E [R240+0xa200], desc[UR28][R56.64], P3 ;  /* 0x0a20000038f07fae */ /* 0x000fe800099a101c */
[----:B------:R2:W-:Y:S01]  /*9d90*/  STL.64 [R1+0x840], R4 ;  /* 0x0008400401007387 */ /* 0x0005e20000100a00 */
[----:B---3--:R-:W-:-:S03]  /*9da0*/  IMAD.WIDE R6, R8, 0x4, R110 ;  /* 0x0000000408067825 */ /* 0x008fc600078e026e */
[----:B------:R-:W-:Y:S04]  /*9db0*/  LDGSTS.E [R240+0xa600], desc[UR28][R26.64], P3 ;  /* 0x0a6000001af07fae */ /* 0x000fe800099a101c */
[----:B------:R-:W-:Y:S01]  /*9dc0*/  LDGSTS.E [R240+0xaa00], desc[UR28][R24.64], P3 ;  /* 0x0aa0000018f07fae */ /* 0x000fe200099a101c */
[----:B------:R-:W-:-:S03]  /*9dd0*/  IMAD.WIDE R60, R8, 0x4, R32 ;  /* 0x00000004083c7825 */ /* 0x000fc600078e0220 */
[----:B------:R-:W-:Y:S01]  /*9de0*/  STL.64 [R1+0x1d0], R26 ;  /* 0x0001d01a01007387 */ /* 0x000fe20000100a00 */
[----:B--2---:R-:W-:-:S03]  /*9df0*/  IMAD.WIDE R4, R8, 0x4, R126 ;  /* 0x0000000408047825 */ /* 0x004fc600078e027e */
[----:B------:R-:W-:Y:S01]  /*9e00*/  LDGSTS.E [R240+0xae00], desc[UR28][R22.64], P3 ;  /* 0x0ae0000016f07fae */ /* 0x000fe200099a101c */
[----:B------:R-:W-:-:S03]  /*9e10*/  IMAD.WIDE R62, R8, 0x4, R48 ;  /* 0x00000004083e7825 */ /* 0x000fc600078e0230 */
[----:B------:R-:W-:Y:S04]  /*9e20*/  STL.64 [R1+0x708], R24 ;  /* 0x0007081801007387 */ /* 0x000fe80000100a00 */
[----:B------:R1:W-:Y:S04]  /*9e30*/  LDGSTS.E [R240+0xb200], desc[UR28][R12.64], P3 ;  /* 0x0b2000000cf07fae */ /* 0x0003e800099a101c */
[----:B------:R-:W-:Y:S04]  /*9e40*/  STL.64 [R1+0x748], R22 ;  /* 0x0007481601007387 */ /* 0x000fe80000100a00 */
[----:B------:R2:W-:Y:S04]  /*9e50*/  LDGSTS.E [R240+0xb600], desc[UR28][R10.64], P3 ;  /* 0x0b6000000af07fae */ /* 0x0005e800099a101c */
[----:B------:R1:W-:Y:S04]  /*9e60*/  STL.64 [R1+0x788], R12 ;  /* 0x0007880c01007387 */ /* 0x0003e80000100a00 */
[----:B------:R3:W-:Y:S04]  /*9e70*/  LDGSTS.E [R240+0xba00], desc[UR28][R6.64], P3 ;  /* 0x0ba0000006f07fae */ /* 0x0007e800099a101c */
[----:B------:R2:W-:Y:S04]  /*9e80*/  STL.64 [R1+0x7c8], R10 ;  /* 0x0007c80a01007387 */ /* 0x0005e80000100a00 */
[----:B------:R4:W-:Y:S01]  /*9e90*/  LDGSTS.E [R240+0xbe00], desc[UR28][R4.64], P3 ;  /* 0x0be0000004f07fae */ /* 0x0009e200099a101c */
[----:B-1----:R-:W-:-:S03]  /*9ea0*/  IMAD.WIDE R12, R8, 0x4, R80 ;  /* 0x00000004080c7825 */ /* 0x002fc600078e0250 */
[----:B------:R3:W-:Y:S01]  /*9eb0*/  STL.64 [R1+0x808], R6 ;  /* 0x0008080601007387 */ /* 0x0007e20000100a00 */
[----:B------:R-:W-:-:S03]  /*9ec0*/  IMAD.WIDE R44, R8, 0x4, R18 ;  /* 0x00000004082c7825 */ /* 0x000fc600078e0212 */
[----:B------:R-:W-:Y:S01]  /*9ed0*/  LDGSTS.E [R243+0xa280], desc[UR28][R46.64], P3 ;  /* 0x0a2800002ef37fae */ /* 0x000fe200099a101c */
[----:B--2---:R-:W-:-:S03]  /*9ee0*/  IMAD.WIDE R10, R8, 0x4, R96 ;  /* 0x00000004080a7825 */ /* 0x004fc600078e0260 */
[----:B------:R4:W-:Y:S01]  /*9ef0*/  STL.64 [R1+0x848], R4 ;  /* 0x0008480401007387 */ /* 0x0009e20000100a00 */
[----:B------:R-:W-:-:S03]  /*9f00*/  IMAD.WIDE R58, R8, 0x4, R34 ;  /* 0x00000004083a7825 */ /* 0x000fc600078e0222 */
[----:B------:R-:W-:Y:S01]  /*9f10*/  LDGSTS.E [R243+0xa680], desc[UR28][R60.64], P3 ;  /* 0x0a6800003cf37fae */ /* 0x000fe200099a101c */
[----:B---3--:R-:W-:-:S03]  /*9f20*/  IMAD.WIDE R6, R8, 0x4, R112 ;  /* 0x0000000408067825 */ /* 0x008fc600078e0270 */
[----:B------:R-:W-:Y:S01]  /*9f30*/  LDGSTS.E [R243+0xaa80], desc[UR28][R62.64], P3 ;  /* 0x0aa800003ef37fae */ /* 0x000fe200099a101c */
[----:B----4-:R-:W-:-:S03]  /*9f40*/  IMAD.WIDE R4, R8, 0x4, R128 ;  /* 0x0000000408047825 */ /* 0x010fc600078e0280 */
[----:B------:R-:W-:Y:S04]  /*9f50*/  LDGSTS.E [R243+0xae80], desc[UR28][R64.64], P3 ;  /* 0x0ae8000040f37fae */ /* 0x000fe800099a101c */
[----:B------:R1:W-:Y:S04]  /*9f60*/  LDGSTS.E [R243+0xb280], desc[UR28][R12.64], P3 ;  /* 0x0b2800000cf37fae */ /* 0x0003e800099a101c */
[----:B------:R2:W-:Y:S04]  /*9f70*/  LDGSTS.E [R243+0xb680], desc[UR28][R10.64], P3 ;  /* 0x0b6800000af37fae */ /* 0x0005e800099a101c */
[----:B------:R1:W-:Y:S04]  /*9f80*/  STL.64 [R1+0x790], R12 ;  /* 0x0007900c01007387 */ /* 0x0003e80000100a00 */
[----:B------:R3:W-:Y:S04]  /*9f90*/  LDGSTS.E [R243+0xba80], desc[UR28][R6.64], P3 ;  /* 0x0ba8000006f37fae */ /* 0x0007e800099a101c */
[----:B------:R2:W-:Y:S04]  /*9fa0*/  STL.64 [R1+0x7d0], R10 ;  /* 0x0007d00a01007387 */ /* 0x0005e80000100a00 */
[----:B------:R4:W-:Y:S01]  /*9fb0*/  LDGSTS.E [R243+0xbe80], desc[UR28][R4.64], P3 ;  /* 0x0be8000004f37fae */ /* 0x0009e200099a101c */
[----:B-1----:R-:W-:-:S03]  /*9fc0*/  IMAD.WIDE R12, R8, 0x4, R82 ;  /* 0x00000004080c7825 */ /* 0x002fc600078e0252 */
[----:B------:R3:W-:Y:S01]  /*9fd0*/  STL.64 [R1+0x810], R6 ;  /* 0x0008100601007387 */ /* 0x0007e20000100a00 */
[----:B--2---:R-:W-:-:S03]  /*9fe0*/  IMAD.WIDE R10, R8, 0x4, R98 ;  /* 0x00000004080a7825 */ /* 0x004fc600078e0262 */
[----:B------:R-:W-:Y:S04]  /*9ff0*/  LDGSTS.E [R241+0xa300], desc[UR28][R44.64], P3 ;  /* 0x0a3000002cf17fae */ /* 0x000fe800099a101c */
[----:B------:R4:W-:Y:S01]  /*a000*/  STL.64 [R1+0x850], R4 ;  /* 0x0008500401007387 */ /* 0x0009e20000100a00 */
[----:B---3--:R-:W-:-:S03]  /*a010*/  IMAD.WIDE R6, R8, 0x4, R114 ;  /* 0x0000000408067825 */ /* 0x008fc600078e0272 */
[----:B------:R-:W-:Y:S04]  /*a020*/  LDGSTS.E [R241+0xa700], desc[UR28][R58.64], P3 ;  /* 0x0a7000003af17fae */ /* 0x000fe800099a101c */
[----:B------:R-:W-:Y:S01]  /*a030*/  LDGSTS.E [R241+0xab00], desc[UR28][R50.64], P3 ;  /* 0x0ab0000032f17fae */ /* 0x000fe200099a101c */
[----:B------:R-:W-:-:S03]  /*a040*/  IMAD.WIDE R14, R8, 0x4, R84 ;  /* 0x00000004080e7825 */ /* 0x000fc600078e0254 */
[----:B------:R-:W-:Y:S01]  /*a050*/  LDGSTS.E [R241+0xaf00], desc[UR28][R66.64], P3 ;  /* 0x0af0000042f17fae */ /* 0x000fe200099a101c */
[----:B----4-:R-:W-:-:S03]  /*a060*/  IMAD.WIDE R4, R8, 0x4, R130 ;  /* 0x0000000408047825 */ /* 0x010fc600078e0282 */
[----:B------:R1:W-:Y:S04]  /*a070*/  STL.64 [R1+0x798], R12 ;  /* 0x0007980c01007387 */ /* 0x0003e80000100a00 */
[----:B------:R1:W-:Y:S04]  /*a080*/  LDGSTS.E [R241+0xb300], desc[UR28][R12.64], P3 ;  /* 0x0b3000000cf17fae */ /* 0x0003e800099a101c */
[----:B------:R-:W-:Y:S04]  /*a090*/  STL.64 [R1+0x7d8], R10 ;  /* 0x0007d80a01007387 */ /* 0x000fe80000100a00 */
[----:B------:R-:W-:Y:S04]  /*a0a0*/  LDGSTS.E [R241+0xb700], desc[UR28][R10.64], P3 ;  /* 0x0b7000000af17fae */ /* 0x000fe800099a101c */
[----:B------:R2:W-:Y:S01]  /*a0b0*/  STL.64 [R1+0x818], R6 ;  /* 0x0008180601007387 */ /* 0x0005e20000100a00 */
[----:B-1----:R-:W-:-:S03]  /*a0c0*/  IMAD.WIDE R12, R8, 0x4, R100 ;  /* 0x00000004080c7825 */ /* 0x002fc600078e0264 */
[----:B------:R2:W-:Y:S04]  /*a0d0*/  LDGSTS.E [R241+0xbb00], desc[UR28][R6.64], P3 ;  /* 0x0bb0000006f17fae */ /* 0x0005e800099a101c */
[----:B------:R1:W-:Y:S04]  /*a0e0*/  STL.64 [R1+0x858], R4 ;  /* 0x0008580401007387 */ /* 0x0003e80000100a00 */
[----:B------:R1:W-:Y:S01]  /*a0f0*/  LDGSTS.E [R241+0xbf00], desc[UR28][R4.64], P3 ;  /* 0x0bf0000004f17fae */ /* 0x0003e200099a101c */
[----:B--2---:R-:W-:-:S03]  /*a100*/  IMAD.WIDE R6, R8, 0x4, R116 ;  /* 0x0000000408067825 */ /* 0x004fc600078e0274 */
[----:B------:R-:W-:Y:S04]  /*a110*/  STL.64 [R1+0x7a0], R14 ;  /* 0x0007a00e01007387 */ /* 0x000fe80000100a00 */
[----:B------:R-:W-:Y:S01]  /*a120*/  STL.64 [R1+0x7e0], R12 ;  /* 0x0007e00c01007387 */ /* 0x000fe20000100a00 */
[----:B-1----:R-:W-:-:S03]  /*a130*/  IMAD.WIDE R4, R8, 0x4, R132 ;  /* 0x0000000408047825 */ /* 0x002fc600078e0284 */
[----:B------:R-:W-:Y:S04]  /*a140*/  STL.64 [R1+0x820], R6 ;  /* 0x0008200601007387 */ /* 0x000fe80000100a00 */
[----:B------:R1:W-:Y:S04]  /*a150*/  STL.64 [R1+0x860], R4 ;  /* 0x0008600401007387 */ /* 0x0003e80000100a00 */
[----:B------:R2:W-:Y:S04]  /*a160*/  STL [R1+0x68], RZ ;  /* 0x000068ff01007387 */ /* 0x0005e80000100800 */
        /* <DEDUP_REMOVED lines=21> */
[----:B------:R2:W-:Y:S04]  /*a2c0*/  STL [R1], RZ ;  /* 0x000000ff01007387 */ /* 0x0005e80000100800 */
        /* <DEDUP_REMOVED lines=26> */
[----:B------:R2:W-:Y:S01]  /*a470*/  STL [R1+0x1fc], RZ ;  /* 0x0001fcff01007387 */ /* 0x0005e20000100800 */
[----:B------:R-:W-:Y:S01]  /*a480*/  IMAD.WIDE R10, R8, 0x4, R20 ;  /* 0x00000004080a7825 */ /* 0x000fe200078e0214 */
[----:B------:R-:W-:-:S03]  /*a490*/  ISETP.GE.AND P0, PT, R252, 0x20, PT ;  /* 0x00000020fc00780c */ /* 0x000fc60003f06270 */
[C---:B------:R-:W-:Y:S01]  /*a4a0*/  IMAD.WIDE R48, R8.reuse, 0x4, R36 ;  /* 0x0000000408307825 */ /* 0x040fe200078e0224 */
[----:B------:R-:W-:Y:S03]  /*a4b0*/  LDGSTS.E [R244+0xa380], desc[UR28][R10.64], P3 ;  /* 0x0a3800000af47fae */ /* 0x000fe600099a101c */
[C---:B------:R-:W-:Y:S01]  /*a4c0*/  IMAD.WIDE R52, R8.reuse, 0x4, R52 ;  /* 0x0000000408347825 */ /* 0x040fe200078e0234 */
[----:B------:R-:W-:Y:S03]  /*a4d0*/  LDGSTS.E [R244+0xa780], desc[UR28][R48.64], P3 ;  /* 0x0a78000030f47fae */ /* 0x000fe600099a101c */
[----:B------:R-:W-:Y:S01]  /*a4e0*/  IMAD.WIDE R68, R8, 0x4, R68 ;  /* 0x0000000408447825 */ /* 0x000fe200078e0244 */
[----:B------:R-:W-:Y:S04]  /*a4f0*/  LDGSTS.E [R244+0xab80], desc[UR28][R52.64], P3 ;  /* 0x0ab8000034f47fae */ /* 0x000fe800099a101c */
[----:B------:R-:W-:Y:S04]  /*a500*/  LDGSTS.E [R244+0xaf80], desc[UR28][R68.64], P3 ;  /* 0x0af8000044f47fae */ /* 0x000fe800099a101c */
[----:B------:R-:W-:Y:S04]  /*a510*/  LDGSTS.E [R244+0xb380], desc[UR28][R14.64], P3 ;  /* 0x0b3800000ef47fae */ /* 0x000fe800099a101c */
[----:B------:R-:W-:Y:S04]  /*a520*/  LDGSTS.E [R244+0xb780], desc[UR28][R12.64], P3 ;  /* 0x0b7800000cf47fae */ /* 0x000fe800099a101c */
[----:B------:R-:W-:Y:S04]  /*a530*/  LDGSTS.E [R244+0xbb80], desc[UR28][R6.64], P3 ;  /* 0x0bb8000006f47fae */ /* 0x000fe800099a101c */
[----:B------:R1:W-:Y:S01]  /*a540*/  LDGSTS.E [R244+0xbf80], desc[UR28][R4.64], P3 ;  /* 0x0bf8000004f47fae */ /* 0x0003e200099a101c */
[----:B------:R-:W-:-:S03]  /*a550*/  CS2R R248, SRZ ;  /* 0x0000000000f87805 */ /* 0x000fc6000001ff00 */
[----:B------:R-:W0:Y:S01]  /*a560*/  LDGDEPBAR ;  /* 0x00000000000079af */ /* 0x000e220000000000 */
[----:B------:R-:W-:Y:S02]  /*a570*/  CS2R R250, SRZ ;  /* 0x0000000000fa7805 */ /* 0x000fe4000001ff00 */
[----:B------:R-:W-:Y:S02]  /*a580*/  CS2R R240, SRZ ;  /* 0x0000000000f07805 */ /* 0x000fe4000001ff00 */
[----:B------:R-:W-:Y:S02]  /*a590*/  CS2R R242, SRZ ;  /* 0x0000000000f27805 */ /* 0x000fe4000001ff00 */
[----:B------:R-:W-:Y:S02]  /*a5a0*/  CS2R R236, SRZ ;  /* 0x0000000000ec7805 */ /* 0x000fe4000001ff00 */
[----:B------:R-:W-:Y:S02]  /*a5b0*/  CS2R R238, SRZ ;  /* 0x0000000000ee7805 */ /* 0x000fe4000001ff00 */
[----:B------:R-:W-:-:S02]  /*a5c0*/  CS2R R232, SRZ ;  /* 0x0000000000e87805 */ /* 0x000fc4000001ff00 */
        /* <DEDUP_REMOVED lines=29> */
[----:B-1----:R-:W-:-:S02]  /*a7a0*/  CS2R R4, SRZ ;  /* 0x0000000000047805 */ /* 0x002fc4000001ff00 */
        /* <DEDUP_REMOVED lines=64> */
[----:B------:R-:W-:Y:S01]  /*abb0*/  CS2R R154, SRZ ;  /* 0x00000000009a7805 */ /* 0x000fe2000001ff00 */
[----:B--2---:R-:W-:Y:S06]  /*abc0*/  @!P0 BRA `(.L_x_0) ;  /* 0x0000010800948947 */ /* 0x004fec0003800000 */
[----:B------:R-:W2:Y:S04]  /*abd0*/  LDL.LU.64 R102, [R1+0xa0] ;  /* 0x0000a00001667983 */ /* 0x000ea80000300a00 */
[----:B------:R-:W3:Y:S04]  /*abe0*/  LDL.LU.64 R110, [R1+0x88] ;  /* 0x00008800016e7983 */ /* 0x000ee80000300a00 */
[----:B------:R-:W4:Y:S04]  /*abf0*/  LDL.LU.64 R42, [R1+0xb0] ;  /* 0x0000b000012a7983 */ /* 0x000f280000300a00 */
[----:B------:R-:W5:Y:S04]  /*ac00*/  LDL.LU.64 R108, [R1+0xa8] ;  /* 0x0000a800016c7983 */ /* 0x000f680000300a00 */
[----:B------:R-:W2:Y:S04]  /*ac10*/  LDL.LU.64 R112, [R1+0x118] ;  /* 0x0001180001707983 */ /* 0x000ea80000300a00 */
        /* <DEDUP_REMOVED lines=14> */
[----:B------:R-:W3:Y:S04]  /*ad00*/  LDL.LU.64 R92, [R1+0x270] ;  /* 0x00027000015c7983 */ /* 0x000ee80000300a00 */
[----:B------:R-:W4:Y:S04]  /*ad10*/  LDL.LU.64 R94, [R1+0x278] ;  /* 0x00027800015e7983 */ /* 0x000f280000300a00 */
[----:B------:R-:W4:Y:S04]  /*ad20*/  LDL.LU.64 R96, [R1+0x280] ;  /* 0x0002800001607983 */ /* 0x000f280000300a00 */
[----:B------:R-:W4:Y:S01]  /*ad30*/  LDL.LU.64 R98, [R1+0xe8] ;  /* 0x0000e80001627983 */ /* 0x000f220000300a00 */
[----:B--2---:R-:W-:-:S03]  /*ad40*/  IMAD.MOV.U32 R0, RZ, RZ, R101 ;  /* 0x000000ffff007224 */ /* 0x004fc600078e0065 */
[----:B------:R1:W-:Y:S04]  /*ad50*/  STL [R1+0x264], R100 ;  /* 0x0002646401007387 */ /* 0x0003e80000100800 */
[----:B---3--:R-:W-:Y:S04]  /*ad60*/  STL [R1+0x26c], R92 ;  /* 0x00026c5c01007387 */ /* 0x008fe80000100800 */
[----:B------:R2:W-:Y:S04]  /*ad70*/  STL [R1+0x260], R0 ;  /* 0x0002600001007387 */ /* 0x0005e80000100800 */
[----:B-1----:R-:W3:Y:S04]  /*ad80*/  LDL.LU.64 R100, [R1+0xf0] ;  /* 0x0000f00001647983 */ /* 0x002ee80000300a00 */
[----:B------:R-:W5:Y:S01]  /*ad90*/  LDL.LU.64 R88, [R1+0xf8] ;  /* 0x0000f80001587983 */ /* 0x000f620000300a00 */
[----:B--2---:R-:W-:-:S03]  /*ada0*/  MOV R0, R93 ;  /* 0x0000005d00007202 */ /* 0x004fc60000000f00 */
[----:B----4-:R-:W-:Y:S04]  /*adb0*/  STL [R1+0x274], R94 ;  /* 0x0002745e01007387 */ /* 0x010fe80000100800 */
[----:B------:R1:W-:Y:S04]  /*adc0*/  STL [R1+0x268], R0 ;  /* 0x0002680001007387 */ /* 0x0003e80000100800 */
[----:B------:R-:W2:Y:S04]  /*add0*/  LDL.LU.64 R90, [R1+0x100] ;  /* 0x00010000015a7983 */ /* 0x000ea80000300a00 */
[----:B------:R-:W-:Y:S01]  /*ade0*/  STL [R1+0x27c], R96 ;  /* 0x00027c6001007387 */ /* 0x000fe20000100800 */
[----:B-1----:R-:W-:-:S05]  /*adf0*/  IMAD.MOV.U32 R0, RZ, RZ, R95 ;  /* 0x000000ffff007224 */ /* 0x002fca00078e005f */
[----:B------:R1:W-:Y:S02]  /*ae00*/  STL [R1+0x270], R0 ;  /* 0x0002700001007387 */ /* 0x0003e40000100800 */
[----:B-1----:R-:W-:-:S05]  /*ae10*/  IMAD.MOV.U32 R0, RZ, RZ, R97 ;  /* 0x000000ffff007224 */ /* 0x002fca00078e0061 */
[----:B------:R1:W-:Y:S04]  /*ae20*/  STL [R1+0x278], R0 ;  /* 0x0002780001007387 */ /* 0x0003e80000100800 */
[----:B------:R-:W4:Y:S04]  /*ae30*/  LDL.LU.64 R92, [R1+0x70] ;  /* 0x00007000015c7983 */ /* 0x000f280000300a00 */
[----:B------:R3:W-:Y:S04]  /*ae40*/  STL [R1+0x284], R98 ;  /* 0x0002846201007387 */ /* 0x0007e80000100800 */
[----:B------:R-:W4:Y:S01]  /*ae50*/  LDL.LU.64 R94, [R1+0x78] ;  /* 0x00007800015e7983 */ /* 0x000f220000300a00 */
[----:B-1----:R-:W-:-:S03]  /*ae60*/  IMAD.MOV.U32 R0, RZ, RZ, R99 ;  /* 0x000000ffff007224 */ /* 0x002fc600078e0063 */
[----:B------:R-:W4:Y:S04]  /*ae70*/  LDL.LU.64 R96, [R1+0x80] ;  /* 0x0000800001607983 */ /* 0x000f280000300a00 */
[----:B------:R1:W-:Y:S04]  /*ae80*/  STL [R1+0x280], R0 ;  /* 0x0002800001007387 */ /* 0x0003e80000100800 */
[----:B---3--:R3:W-:Y:S04]  /*ae90*/  STL [R1+0x28c], R100 ;  /* 0x00028c6401007387 */ /* 0x0087e80000100800 */
[----:B------:R-:W4:Y:S01]  /*aea0*/  LDL.LU.64 R98, [R1+0x90] ;  /* 0x0000900001627983 */ /* 0x000f220000300a00 */
[----:B-1----:R-:W-:-:S03]  /*aeb0*/  MOV R0, R101 ;  /* 0x0000006500007202 */ /* 0x002fc60000000f00 */
[----:B-----5:R-:W-:Y:S04]  /*aec0*/  STL [R1+0x294], R88 ;  /* 0x0002945801007387 */ /* 0x020fe80000100800 */
[----:B------:R1:W-:Y:S04]  /*aed0*/  STL [R1+0x288], R0 ;  /* 0x0002880001007387 */ /* 0x0003e80000100800 */
[----:B---3--:R-:W3:Y:S04]  /*aee0*/  LDL.LU.64 R100, [R1+0x2f8] ;  /* 0x0002f80001647983 */ /* 0x008ee80000300a00 */
[----:B--2---:R-:W-:Y:S01]  /*aef0*/  STL [R1+0x29c], R90 ;  /* 0x00029c5a01007387 */ /* 0x004fe20000100800 */
[----:B-1----:R-:W-:-:S05]  /*af00*/  IMAD.MOV.U32 R0, RZ, RZ, R89 ;  /* 0x000000ffff007224 */ /* 0x002fca00078e0059 */
[----:B------:R1:W-:Y:S02]  /*af10*/  STL [R1+0x290], R0 ;  /* 0x0002900001007387 */ /* 0x0003e40000100800 */
[----:B-1----:R-:W-:-:S05]  /*af20*/  IMAD.MOV.U32 R0, RZ, RZ, R91 ;  /* 0x000000ffff007224 */ /* 0x002fca00078e005b */
[----:B------:R1:W-:Y:S04]  /*af30*/  STL [R1+0x298], R0 ;  /* 0x0002980001007387 */ /* 0x0003e80000100800 */
[----:B----4-:R-:W-:Y:S01]  /*af40*/  STL [R1+0x2a4], R92 ;  /* 0x0002a45c01007387 */ /* 0x010fe20000100800 */
[----:B-1----:R-:W-:-:S03]  /*af50*/  IMAD.MOV.U32 R0, RZ, RZ, R93 ;  /* 0x000000ffff007224 */ /* 0x002fc600078e005d */
[----:B------:R-:W-:Y:S04]  /*af60*/  STL [R1+0x2ac], R94 ;  /* 0x0002ac5e01007387 */ /* 0x000fe80000100800 */
[----:B------:R1:W-:Y:S04]  /*af70*/  STL [R1+0x2a0], R0 ;  /* 0x0002a00001007387 */ /* 0x0003e80000100800 */
[----:B------:R-:W-:Y:S01]  /*af80*/  STL [R1+0x2b4], R96 ;  /* 0x0002b46001007387 */ /* 0x000fe20000100800 */
[----:B-1----:R-:W-:-:S05]  /*af90*/  MOV R0, R95 ;  /* 0x0000005f00007202 */ /* 0x002fca0000000f00 */
[----:B------:R1:W-:Y:S02]  /*afa0*/  STL [R1+0x2a8], R0 ;  /* 0x0002a80001007387 */ /* 0x0003e40000100800 */
[----:B-1----:R-:W-:Y:S02]  /*afb0*/  IMAD.MOV.U32 R0, RZ, RZ, R97 ;  /* 0x000000ffff007224 */ /* 0x002fe400078e0061 */
[----:B------:R-:W-:Y:S04]  /*afc0*/  STL [R1+0x2bc], R98 ;  /* 0x0002bc6201007387 */ /* 0x000fe80000100800 */
[----:B------:R1:W-:Y:S04]  /*afd0*/  STL [R1+0x2b0], R0 ;  /* 0x0002b00001007387 */ /* 0x0003e80000100800 */
[----:B------:R-:W2:Y:S01]  /*afe0*/  LDL.LU.64 R96, [R1+0x2e8] ;  /* 0x0002e80001607983 */ /* 0x000ea20000300a00 */
[----:B-1----:R-:W-:-:S05]  /*aff0*/  IMAD.MOV.U32 R0, RZ, RZ, R99 ;  /* 0x000000ffff007224 */ /* 0x002fca00078e0063 */
[----:B------:R2:W-:Y:S04]  /*b000*/  STL [R1+0x2b8], R0 ;  /* 0x0002b80001007387 */ /* 0x0005e80000100800 */
[----:B------:R-:W-:Y:S04]  /*b010*/  STL [R1+0x2c4], R156 ;  /* 0x0002c49c01007387 */ /* 0x000fe80000100800 */
[----:B------:R-:W4:Y:S01]  /*b020*/  LDL.LU.64 R94, [R1+0x2f0] ;  /* 0x0002f000015e7983 */ /* 0x000f220000300a00 */
[----:B------:R-:W-:Y:S01]  /*b030*/  IMAD.MOV.U32 R98, RZ, RZ, R40 ;  /* 0x000000ffff627224 */ /* 0x000fe200078e0028 */
[----:B------:R-:W-:-:S02]  /*b040*/  MOV R99, R41 ;  /* 0x0000002900637202 */ /* 0x000fc40000000f00 */
[----:B------:R-:W-:Y:S04]  /*b050*/  STL [R1+0x2c0], R157 ;  /* 0x0002c09d01007387 */ /* 0x000fe80000100800 */
[----:B------:R-:W-:Y:S04]  /*b060*/  STL [R1+0x2cc], R158 ;  /* 0x0002cc9e01007387 */ /* 0x000fe80000100800 */
[----:B------:R-:W-:Y:S04]  /*b070*/  STL [R1+0x2c8], R159 ;  /* 0x0002c89f01007387 */ /* 0x000fe80000100800 */
[----:B------:R-:W-:Y:S04]  /*b080*/  STL [R1+0x2d4], R196 ;  /* 0x0002d4c401007387 */ /* 0x000fe80000100800 */
[----:B------:R-:W-:Y:S04]  /*b090*/  STL [R1+0x2d0], R197 ;  /* 0x0002d0c501007387 */ /* 0x000fe80000100800 */
[----:B------:R-:W5:Y:S04]  /*b0a0*/  LDL.LU.64 R40, [R1+0x300] ;  /* 0x0003000001287983 */ /* 0x000f680000300a00 */
[----:B------:R-:W-:Y:S04]  /*b0b0*/  STL [R1+0x2dc], R198 ;  /* 0x0002dcc601007387 */ /* 0x000fe80000100800 */
[----:B------:R-:W5:Y:S04]  /*b0c0*/  LDL.LU.64 R88, [R1+0x130] ;  /* 0x0001300001587983 */ /* 0x000f680000300a00 */
[----:B------:R-:W-:Y:S01]  /*b0d0*/  STL [R1+0x2d8], R199 ;  /* 0x0002d8c701007387 */ /* 0x000fe20000100800 */
[----:B------:R-:W-:Y:S01]  /*b0e0*/  IMAD.MOV.U32 R86, RZ, RZ, R98 ;  /* 0x000000ffff567224 */ /* 0x000fe200078e0062 */
[----:B------:R-:W-:Y:S01]  /*b0f0*/  MOV R87, R99 ;  /* 0x0000006300577202 */ /* 0x000fe20000000f00 */
[----:B--2---:R-:W-:Y:S01]  /*b100*/  IMAD.MOV.U32 R0, RZ, RZ, R97 ;  /* 0x000000ffff007224 */ /* 0x004fe200078e0061 */
[----:B------:R1:W-:Y:S04]  /*b110*/  STL [R1+0x2e4], R96 ;  /* 0x0002e46001007387 */ /* 0x0003e80000100800 */
[----:B------:R4:W-:Y:S04]  /*b120*/  STL [R1+0x2e0], R0 ;  /* 0x0002e00001007387 */ /* 0x0009e80000100800 */
[----:B-1----:R-:W2:Y:S01]  /*b130*/  LDL.LU.64 R96, [R1+0x138] ;  /* 0x0001380001607983 */ /* 0x002ea20000300a00 */
[----:B----4-:R-:W-:-:S03]  /*b140*/  IMAD.MOV.U32 R0, RZ, RZ, R95 ;  /* 0x000000ffff007224 */ /* 0x010fc600078e005f */
[----:B------:R-:W-:Y:S04]  /*b150*/  STL [R1+0x2ec], R94 ;  /* 0x0002ec5e01007387 */ /* 0x000fe80000100800 */
[----:B------:R1:W-:Y:S04]  /*b160*/  STL [R1+0x2e8], R0 ;  /* 0x0002e80001007387 */ /* 0x0003e80000100800 */
[----:B---3--:R-:W-:Y:S04]  /*b170*/  STL [R1+0x2f4], R100 ;  /* 0x0002f46401007387 */ /* 0x008fe80000100800 */
[----:B------:R-:W3:Y:S01]  /*b180*/  LDL.LU.64 R90, [R1+0x140] ;  /* 0x00014000015a7983 */ /* 0x000ee20000300a00 */
[----:B-1----:R-:W-:-:S03]  /*b190*/  IMAD.MOV.U32 R0, RZ, RZ, R101 ;  /* 0x000000ffff007224 */ /* 0x002fc600078e0065 */
[----:B------:R-:W4:Y:S04]  /*b1a0*/  LDL.LU.64 R92, [R1+0x148] ;  /* 0x00014800015c7983 */ /* 0x000f280000300a00 */
[----:B------:R1:W-:Y:S04]  /*b1b0*/  STL [R1+0x2f0], R0 ;  /* 0x0002f00001007387 */ /* 0x0003e80000100800 */
[----:B-----5:R5:W-:Y:S04]  /*b1c0*/  STL [R1+0x2fc], R40 ;  /* 0x0002fc2801007387 */ /* 0x020be80000100800 */
[----:B------:R-:W4:Y:S01]  /*b1d0*/  LDL.LU.64 R94, [R1+0xc0] ;  /* 0x0000c000015e7983 */ /* 0x000f220000300a00 */
[----:B-1----:R-:W-:-:S03]  /*b1e0*/  IMAD.MOV.U32 R0, RZ, RZ, R41 ;  /* 0x000000ffff007224 */ /* 0x002fc600078e0029 */
[----:B------:R-:W4:Y:S04]  /*b1f0*/  LDL.LU.64 R98, [R1+0xc8] ;  /* 0x0000c80001627983 */ /* 0x000f280000300a00 */
[----:B------:R1:W-:Y:S04]  /*b200*/  STL [R1+0x2f8], R0 ;  /* 0x0002f80001007387 */ /* 0x0003e80000100800 */
[----:B------:R-:W-:Y:S04]  /*b210*/  STL [R1+0x304], R88 ;  /* 0x0003045801007387 */ /* 0x000fe80000100800 */
[----:B------:R-:W4:Y:S04]  /*b220*/  LDL.LU.64 R100, [R1+0xd0] ;  /* 0x0000d00001647983 */ /* 0x000f280000300a00 */
[----:B-----5:R-:W5:Y:S01]  /*b230*/  LDL.LU.64 R40, [R1+0xd8] ;  /* 0x0000d80001287983 */ /* 0x020f620000300a00 */
[----:B-1----:R-:W-:-:S02]  /*b240*/  IMAD.MOV.U32 R0, RZ, RZ, R89 ;  /* 0x000000ffff007224 */ /* 0x002fc400078e0059 */
[----:B------:R-:W-:Y:S01]  /*b250*/  IMAD.MOV.U32 R82, RZ, RZ, R102 ;  /* 0x000000ffff527224 */ /* 0x000fe200078e0066 */
[----:B------:R-:W-:Y:S01]  /*b260*/  MOV R102, R138 ;  /* 0x0000008a00667202 */ /* 0x000fe20000000f00 */
[----:B------:R-:W-:Y:S02]  /*b270*/  IMAD.MOV.U32 R83, RZ, RZ, R103 ;  /* 0x000000ffff537224 */ /* 0x000fe400078e0067 */
[----:B------:R-:W-:Y:S01]  /*b280*/  IMAD.MOV.U32 R103, RZ, RZ, R139 ;  /* 0x000000ffff677224 */ /* 0x000fe200078e008b */
[----:B--2---:R-:W-:Y:S04]  /*b290*/  STL [R1+0x30c], R96 ;  /* 0x00030c6001007387 */ /* 0x004fe80000100800 */
[----:B------:R1:W-:Y:S02]  /*b2a0*/  STL [R1+0x300], R0 ;  /* 0x0003000001007387 */ /* 0x0003e40000100800 */
[----:B-1----:R-:W-:-:S05]  /*b2b0*/  MOV R0, R97 ;  /* 0x0000006100007202 */ /* 0x002fca0000000f00 */
[----:B------:R1:W-:Y:S04]  /*b2c0*/  STL [R1+0x308], R0 ;  /* 0x0003080001007387 */ /* 0x0003e80000100800 */
[----:B------:R-:W2:Y:S04]  /*b2d0*/  LDL.LU.64 R96, [R1+0x368] ;  /* 0x0003680001607983 */ /* 0x000ea80000300a00 */
[----:B---3--:R3:W-:Y:S01]  /*b2e0*/  STL [R1+0x314], R90 ;  /* 0x0003145a01007387 */ /* 0x0087e20000100800 */
[----:B-1----:R-:W-:-:S03]  /*b2f0*/  IMAD.MOV.U32 R0, RZ, RZ, R91 ;  /* 0x000000ffff007224 */ /* 0x002fc600078e005b */
[----:B----4-:R-:W-:Y:S04]  /*b300*/  STL [R1+0x31c], R92 ;  /* 0x00031c5c01007387 */ /* 0x010fe80000100800 */
[----:B------:R1:W-:Y:S04]  /*b310*/  STL [R1+0x310], R0 ;  /* 0x0003100001007387 */ /* 0x0003e80000100800 */
[----:B------:R4:W-:Y:S01]  /*b320*/  STL [R1+0x324], R94 ;  /* 0x0003245e01007387 */ /* 0x0009e20000100800 */
[----:B---3--:R-:W-:Y:S01]  /*b330*/  IMAD.MOV.U32 R90, RZ, RZ, R108 ;  /* 0x000000ffff5a7224 */ /* 0x008fe200078e006c */
[----:B------:R-:W-:Y:S01]  /*b340*/  MOV R91, R109 ;  /* 0x0000006d005b7202 */ /* 0x000fe20000000f00 */
[----:B-1----:R-:W-:-:S05]  /*b350*/  IMAD.MOV.U32 R0, RZ, RZ, R93 ;  /* 0x000000ffff007224 */ /* 0x002fca00078e005d */
[----:B------:R1:W-:Y:S01]  /*b360*/  STL [R1+0x318], R0 ;  /* 0x0003180001007387 */ /* 0x0003e20000100800 */
[----:B----4-:R-:W-:Y:S02]  /*b370*/  IMAD.MOV.U32 R94, RZ, RZ, R112 ;  /* 0x000000ffff5e7224 */ /* 0x010fe400078e0070 */
[----:B------:R-:W-:Y:S01]  /*b380*/  IMAD.MOV.U32 R112, RZ, RZ, R140 ;  /* 0x000000ffff707224 */ /* 0x000fe200078e008c */
[----:B------:R3:W-:Y:S01]  /*b390*/  STL [R1+0x32c], R98 ;  /* 0x00032c6201007387 */ /* 0x0007e20000100800 */
[----:B-1----:R-:W-:Y:S02]  /*b3a0*/  IMAD.MOV.U32 R0, RZ, RZ, R95 ;  /* 0x000000ffff007224 */ /* 0x002fe400078e005f */
[----:B------:R-:W-:Y:S02]  /*b3b0*/  IMAD.MOV.U32 R95, RZ, RZ, R113 ;  /* 0x000000ffff5f7224 */ /* 0x000fe400078e0071 */
[----:B------:R-:W-:Y:S01]  /*b3c0*/  IMAD.MOV.U32 R113, RZ, RZ, R141 ;  /* 0x000000ffff717224 */ /* 0x000fe200078e008d */
[----:B------:R1:W-:Y:S01]  /*b3d0*/  STL [R1+0x320], R0 ;  /* 0x0003200001007387 */ /* 0x0003e20000100800 */
[----:B---3--:R-:W-:-:S03]  /*b3e0*/  IMAD.MOV.U32 R98, RZ, RZ, R42 ;  /* 0x000000ffff627224 */ /* 0x008fc600078e002a */
[----:B------:R3:W-:Y:S01]  /*b3f0*/  STL [R1+0x334], R100 ;  /* 0x0003346401007387 */ /* 0x0007e20000100800 */
[----:B-1----:R-:W-:Y:S01]  /*b400*/  MOV R0, R99 ;  /* 0x0000006300007202 */ /* 0x002fe20000000f00 */
[----:B------:R-:W-:-:S04]  /*b410*/  IMAD.MOV.U32 R99, RZ, RZ, R43 ;  /* 0x000000ffff637224 */ /* 0x000fc800078e002b */
[----:B------:R1:W-:Y:S01]  /*b420*/  STL [R1+0x328], R0 ;  /* 0x0003280001007387 */ /* 0x0003e20000100800 */
[----:B---3--:R-:W-:Y:S02]  /*b430*/  IMAD.MOV.U32 R100, RZ, RZ, R136 ;  /* 0x000000ffff647224 */ /* 0x008fe400078e0088 */
[----:B------:R-:W-:Y:S01]  /*b440*/  IMAD.MOV.U32 R136, RZ, RZ, R148 ;  /* 0x000000ffff887224 */ /* 0x000fe200078e0094 */
[----:B-----5:R3:W-:Y:S01]  /*b450*/  STL [R1+0x33c], R40 ;  /* 0x00033c2801007387 */ /* 0x0207e20000100800 */
[----:B------:R-:W-:Y:S01]  /*b460*/  MOV R148, R152 ;  /* 0x0000009800947202 */ /* 0x000fe20000000f00 */
[----:B------:R-:W-:Y:S02]  /*b470*/  IMAD.MOV.U32 R152, RZ, RZ, R154 ;  /* 0x000000ffff987224 */ /* 0x000fe400078e009a */
[----:B-1----:R-:W-:Y:S02]  /*b480*/  IMAD.MOV.U32 R0, RZ, RZ, R101 ;  /* 0x000000ffff007224 */ /* 0x002fe400078e0065 */
[----:B------:R-:W-:-:S02]  /*b490*/  IMAD.MOV.U32 R101, RZ, RZ, R137 ;  /* 0x000000ffff657224 */ /* 0x000fc400078e0089 */
[----:B------:R-:W-:Y:S01]  /*b4a0*/  IMAD.MOV.U32 R137, RZ, RZ, R149 ;  /* 0x000000ffff897224 */ /* 0x000fe200078e0095 */
[----:B------:R1:W-:Y:S01]  /*b4b0*/  STL [R1+0x330], R0 ;  /* 0x0003300001007387 */ /* 0x0003e20000100800 */
[----:B---3--:R-:W-:Y:S01]  /*b4c0*/  MOV R40, R114 ;  /* 0x0000007200287202 */ /* 0x008fe20000000f00 */
[----:B------:R-:W-:Y:S01]  /*b4d0*/  IMAD.MOV.U32 R149, RZ, RZ, R153 ;  /* 0x000000ffff957224 */ /* 0x000fe200078e0099 */
[----:B------:R-:W-:Y:S01]  /*b4e0*/  MOV R114, R142 ;  /* 0x0000008e00727202 */ /* 0x000fe20000000f00 */
[----:B------:R-:W-:Y:S01]  /*b4f0*/  STL [R1+0x344], R110 ;  /* 0x0003446e01007387 */ /* 0x000fe20000100800 */
[----:B------:R-:W-:Y:S01]  /*b500*/  IMAD.MOV.U32 R153, RZ, RZ, R155 ;  /* 0x000000ffff997224 */ /* 0x000fe200078e009b */
[----:B-1----:R-:W-:Y:S01]  /*b510*/  MOV R0, R41 ;  /* 0x0000002900007202 */ /* 0x002fe20000000f00 */
[----:B------:R-:W-:Y:S02]  /*b520*/  IMAD.MOV.U32 R41, RZ, RZ, R115 ;  /* 0x000000ffff297224 */ /* 0x000fe400078e0073 */
[----:B------:R-:W-:-:S02]  /*b530*/  IMAD.MOV.U32 R115, RZ, RZ, R143 ;  /* 0x000000ffff737224 */ /* 0x000fc400078e008f */
[----:B------:R1:W-:Y:S02]  /*b540*/  STL [R1+0x338], R0 ;  /* 0x0003380001007387 */ /* 0x0003e40000100800 */
[----:B-1----:R-:W-:-:S05]  /*b550*/  IMAD.MOV.U32 R0, RZ, RZ, R111 ;  /* 0x000000ffff007224 */ /* 0x002fca00078e006f */
[----:B------:R1:W-:Y:S04]  /*b560*/  STL [R1+0x340], R0 ;  /* 0x0003400001007387 */ /* 0x0003e80000100800 */
[----:B------:R3:W-:Y:S04]  /*b570*/  STL [R1+0x34c], R86 ;  /* 0x00034c5601007387 */ /* 0x0007e80000100800 */
[----:B------:R-:W4:Y:S04]  /*b580*/  LDL.LU.64 R140, [R1+0x1b8] ;  /* 0x0001b800018c7983 */ /* 0x000f280000300a00 */
[----:B------:R-:W5:Y:S04]  /*b590*/  LDL.LU.64 R142, [R1+0x158] ;  /* 0x00015800018e7983 */ /* 0x000f680000300a00 */
[----:B------:R-:W4:Y:S04]  /*b5a0*/  LDL.LU.64 R42, [R1+0x168] ;  /* 0x00016800012a7983 */ /* 0x000f280000300a00 */
[----:B------:R-:W4:Y:S04]  /*b5b0*/  LDL.LU.64 R108, [R1+0x110] ;  /* 0x00011000016c7983 */ /* 0x000f280000300a00 */
[----:B------:R-:W4:Y:S04]  /*b5c0*/  LDL.LU.64 R154, [R1+0x740] ;  /* 0x00074000019a7983 */ /* 0x000f280000300a00 */
[----:B------:R-:W4:Y:S04]  /*b5d0*/  LDL.LU.64 R110, [R1+0x1c8] ;  /* 0x0001c800016e7983 */ /* 0x000f280000300a00 */
[----:B------:R-:W4:Y:S04]  /*b5e0*/  LDL.LU.64 R138, [R1+0x150] ;  /* 0x00015000018a7983 */ /* 0x000f280000300a00 */
[----:B------:R-:W4:Y:S01]  /*b5f0*/  LDL.LU.64 R84, [R1+0x370] ;  /* 0x0003700001547983 */ /* 0x000f220000300a00 */
[----:B-1----:R-:W-:-:S03]  /*b600*/  MOV R0, R87 ;  /* 0x0000005700007202 */ /* 0x002fc60000000f00 */
[----:B------:R-:W5:Y:S04]  /*b610*/  LDL.LU.64 R88, [R1+0x380] ;  /* 0x0003800001587983 */ /* 0x000f680000300a00 */
[----:B------:R-:W5:Y:S04]  /*b620*/  LDL.LU.64 R92, [R1+0x388] ;  /* 0x00038800015c7983 */ /* 0x000f680000300a00 */
[----:B------:R-:W-:Y:S04]  /*b630*/  STL [R1+0x354], R82 ;  /* 0x0003545201007387 */ /* 0x000fe80000100800 */
[----:B------:R1:W-:Y:S04]  /*b640*/  STL [R1+0x348], R0 ;  /* 0x0003480001007387 */ /* 0x0003e80000100800 */
[----:B---3--:R-:W3:Y:S01]  /*b650*/  LDL.LU.64 R86, [R1+0x378] ;  /* 0x0003780001567983 */ /* 0x008ee20000300a00 */
[----:B-1----:R-:W-:-:S05]  /*b660*/  IMAD.MOV.U32 R0, RZ, RZ, R83 ;  /* 0x000000ffff007224 */ /* 0x002fca00078e0053 */
[----:B------:R1:W-:Y:S04]  /*b670*/  STL [R1+0x350], R0 ;  /* 0x0003500001007387 */ /* 0x0003e80000100800 */
[----:B------:R-:W-:Y:S01]  /*b680*/  STL [R1+0x35c], R90 ;  /* 0x00035c5a01007387 */ /* 0x000fe20000100800 */
[----:B-1----:R-:W-:-:S05]  /*b690*/  IMAD.MOV.U32 R0, RZ, RZ, R91 ;  /* 0x000000ffff007224 */ /* 0x002fca00078e005b */
[----:B------:R2:W-:Y:S02]  /*b6a0*/  STL [R1+0x358], R0 ;  /* 0x0003580001007387 */ /* 0x0005e40000100800 */
[----:B--2---:R-:W-:Y:S02]  /*b6b0*/  IMAD.MOV.U32 R0, RZ, RZ, R97 ;  /* 0x000000ffff007224 */ /* 0x004fe400078e0061 */
[----:B------:R1:W-:Y:S04]  /*b6c0*/  STL [R1+0x364], R96 ;  /* 0x0003646001007387 */ /* 0x0003e80000100800 */
[----:B------:R-:W2:Y:S04]  /*b6d0*/  LDL.LU.64 R90, [R1+0x3a0] ;  /* 0x0003a000015a7983 */ /* 0x000ea80000300a00 */
[----:B----4-:R-:W-:Y:S04]  /*b6e0*/  STL [R1+0x36c], R84 ;  /* 0x00036c5401007387 */ /* 0x010fe80000100800 */
[----:B------:R4:W-:Y:S04]  /*b6f0*/  STL [R1+0x360], R0 ;  /* 0x0003600001007387 */ /* 0x0009e80000100800 */
[----:B-1----:R-:W2:Y:S01]  /*b700*/  LDL.LU.64 R96, [R1+0x390] ;  /* 0x0003900001607983 */ /* 0x002ea20000300a00 */
[----:B----4-:R-:W-:-:S03]  /*b710*/  MOV R0, R85 ;  /* 0x0000005500007202 */ /* 0x010fc60000000f00 */
[----:B---3--:R-:W-:Y:S04]  /*b720*/  STL [R1+0x374], R86 ;  /* 0x0003745601007387 */ /* 0x008fe80000100800 */
[----:B------:R1:W-:Y:S04]  /*b730*/  STL [R1+0x368], R0 ;  /* 0x0003680001007387 */ /* 0x0003e80000100800 */
[----:B------:R-:W3:Y:S01]  /*b740*/  LDL.LU.64 R84, [R1+0x398] ;  /* 0x0003980001547983 */ /* 0x000ee20000300a00 */
[----:B-1----:R-:W-:-:S05]  /*b750*/  IMAD.MOV.U32 R0, RZ, RZ, R87 ;  /* 0x000000ffff007224 */ /* 0x002fca00078e0057 */
[----:B------:R1:W-:Y:S04]  /*b760*/  STL [R1+0x370], R0 ;  /* 0x0003700001007387 */ /* 0x0003e80000100800 */
[----:B-----5:R-:W-:Y:S01]  /*b770*/  STL [R1+0x37c], R88 ;  /* 0x00037c5801007387 */ /* 0x020fe20000100800 */
[----:B-1----:R-:W-:-:S05]  /*b780*/  IMAD.MOV.U32 R0, RZ, RZ, R89 ;  /* 0x000000ffff007224 */ /* 0x002fca00078e0059 */
[----:B------:R1:W-:Y:S04]  /*b790*/  STL [R1+0x378], R0 ;  /* 0x0003780001007387 */ /* 0x0003e80000100800 */
[----:B------:R4:W-:Y:S04]  /*b7a0*/  STL [R1+0x384], R92 ;  /* 0x0003845c01007387 */ /* 0x0009e80000100800 */
[----:B------:R-:W5:Y:S01]  /*b7b0*/  LDL.LU.64 R86, [R1+0x120] ;  /* 0x0001200001567983 */ /* 0x000f620000300a00 */
[----:B-1----:R-:W-:-:S03]  /*b7c0*/  IMAD.MOV.U32 R0, RZ, RZ, R93 ;  /* 0x000000ffff007224 */ /* 0x002fc600078e005d */
[----:B--2---:R-:W-:Y:S04]  /*b7d0*/  STL [R1+0x38c], R96 ;  /* 0x00038c6001007387 */ /* 0x004fe80000100800 */
[----:B------:R1:W-:Y:S04]  /*b7e0*/  STL [R1+0x380], R0 ;  /* 0x0003800001007387 */ /* 0x0003e80000100800 */
[----:B------:R-:W2:Y:S04]  /*b7f0*/  LDL.LU.64 R88, [R1+0x128] ;  /* 0x0001280001587983 */ /* 0x000ea80000300a00 */
[----:B----4-:R-:W4:Y:S01]  /*b800*/  LDL.LU.64 R92, [R1+0x3b8] ;  /* 0x0003b800015c7983 */ /* 0x010f220000300a00 */
[----:B-1----:R-:W-:Y:S01]  /*b810*/  MOV R0, R97 ;  /* 0x0000006100007202 */ /* 0x002fe20000000f00 */
[----:B------:R-:W-:-:S02]  /*b820*/  IMAD.MOV.U32 R96, RZ, RZ, R98 ;  /* 0x000000ffff607224 */ /* 0x000fc400078e0062 */
[----:B------:R-:W-:Y:S02]  /*b830*/  IMAD.MOV.U32 R97, RZ, RZ, R99 ;  /* 0x000000ffff617224 */ /* 0x000fe400078e0063 */
[----:B------:R3:W-:Y:S04]  /*b840*/  STL [R1+0x388], R0 ;  /* 0x0003880001007387 */ /* 0x0007e80000100800 */
[----:B------:R-:W4:Y:S01]  /*b850*/  LDL.LU.64 R98, [R1+0x3c0] ;  /* 0x0003c00001627983 */ /* 0x000f220000300a00 */
[----:B---3--:R-:W-:-:S03]  /*b860*/  IMAD.MOV.U32 R0, RZ, RZ, R85 ;  /* 0x000000ffff007224 */ /* 0x008fc600078e0055 */
[----:B------:R-:W-:Y:S04]  /*b870*/  STL [R1+0x394], R84 ;  /* 0x0003945401007387 */ /* 0x000fe80000100800 */
[----:B------:R1:W-:Y:S04]  /*b880*/  STL [R1+0x390], R0 ;  /* 0x0003900001007387 */ /* 0x0003e80000100800 */
[----:B------:R3:W-:Y:S01]  /*b890*/  STL [R1+0x39c], R90 ;  /* 0x00039c5a01007387 */ /* 0x0007e20000100800 */
[----:B-1----:R-:W-:-:S05]  /*b8a0*/  MOV R0, R91 ;  /* 0x0000005b00007202 */ /* 0x002fca0000000f00 */
[----:B------:R1:W-:Y:S04]  /*b8b0*/  STL [R1+0x398], R0 ;  /* 0x0003980001007387 */ /* 0x0003e80000100800 */
[----:B-----5:R-:W-:Y:S04]  /*b8c0*/  STL [R1+0x3a4], R86 ;  /* 0x0003a45601007387 */ /* 0x020fe80000100800 */
[----:B---3--:R-:W3:Y:S01]  /*b8d0*/  LDL.LU.64 R90, [R1+0x3e8] ;  /* 0x0003e800015a7983 */ /* 0x008ee20000300a00 */
[----:B-1----:R-:W-:-:S03]  /*b8e0*/  IMAD.MOV.U32 R0, RZ, RZ, R87 ;  /* 0x000000ffff007224 */ /* 0x002fc600078e0057 */
[----:B--2---:R-:W-:Y:S04]  /*b8f0*/  STL [R1+0x3ac], R88 ;  /* 0x0003ac5801007387 */ /* 0x004fe80000100800 */
[----:B------:R1:W-:Y:S04]  /*b900*/  STL [R1+0x3a0], R0 ;  /* 0x0003a00001007387 */ /* 0x0003e80000100800 */
[----:B----4-:R-:W-:Y:S01]  /*b910*/  STL [R1+0x3b4], R92 ;  /* 0x0003b45c01007387 */ /* 0x010fe20000100800 */
[----:B-1----:R-:W-:-:S05]  /*b920*/  IMAD.MOV.U32 R0, RZ, RZ, R89 ;  /* 0x000000ffff007224 */ /* 0x002fca00078e0059 */
[----:B------:R1:W-:Y:S02]  /*b930*/  STL [R1+0x3a8], R0 ;  /* 0x0003a80001007387 */ /* 0x0003e40000100800 */
[----:B-1----:R-:W-:-:S05]  /*b940*/  IMAD.MOV.U32 R0, RZ, RZ, R93 ;  /* 0x000000ffff007224 */ /* 0x002fca00078e005d */
[----:B------:R1:W-:Y:S04]  /*b950*/  STL [R1+0x3b0], R0 ;  /* 0x0003b00001007387 */ /* 0x0003e80000100800 */
[----:B------:R-:W-:Y:S01]  /*b960*/  STL [R1+0x3bc], R98 ;  /* 0x0003bc6201007387 */ /* 0x000fe20000100800 */
[----:B-1----:R-:W-:-:S05]  /*b970*/  IMAD.MOV.U32 R0, RZ, RZ, R99 ;  /* 0x000000ffff007224 */ /* 0x002fca00078e0063 */
[----:B------:R1:W-:Y:S01]  /*b980*/  STL [R1+0x3b8], R0 ;  /* 0x0003b80001007387 */ /* 0x0003e20000100800 */
[----:B------:R-:W-:Y:S01]  /*b990*/  MOV R92, R94 ;  /* 0x0000005e005c7202 */ /* 0x000fe20000000f00 */
[----:B------:R-:W-:Y:S02]  /*b9a0*/  IMAD.MOV.U32 R93, RZ, RZ, R95 ;  /* 0x000000ffff5d7224 */ /* 0x000fe400078e005f */
[----:B------:R2:W-:Y:S01]  /*b9b0*/  STL [R1+0x3c4], R40 ;  /* 0x0003c42801007387 */ /* 0x0005e20000100800 */
[----:B-1----:R-:W-:-:S05]  /*b9c0*/  IMAD.MOV.U32 R0, RZ, RZ, R41 ;  /* 0x000000ffff007224 */ /* 0x002fca00078e0029 */
[----:B------:R1:W-:Y:S04]  /*b9d0*/  STL [R1+0x3c0], R0 ;  /* 0x0003c00001007387 */ /* 0x0003e80000100800 */
[----:B------:R-:W4:Y:S04]  /*b9e0*/  LDL.LU.64 R94, [R1+0x3f0] ;  /* 0x0003f000015e7983 */ /* 0x000f280000300a00 */
[----:B--2---:R-:W2:Y:S04]  /*b9f0*/  LDL.LU.64 R40, [R1+0x408] ;  /* 0x0004080001287983 */ /* 0x004ea80000300a00 */
[----:B------:R-:W-:Y:S04]  /*ba00*/  STL [R1+0x3cc], R54 ;  /* 0x0003cc3601007387 */ /* 0x000fe80000100800 */
[----:B------:R-:W-:Y:S04]  /*ba10*/  STL [R1+0x3c8], R55 ;  /* 0x0003c83701007387 */ /* 0x000fe80000100800 */
[----:B------:R-:W-:Y:S04]  /*ba20*/  STL [R1+0x3d4], R70 ;  /* 0x0003d44601007387 */ /* 0x000fe80000100800 */
[----:B------:R-:W5:Y:S01]  /*ba30*/  LDL.LU.64 R84, [R1+0x3f8] ;  /* 0x0003f80001547983 */ /* 0x000f620000300a00 */
[----:B-1----:R-:W-:-:S03]  /*ba40*/  MOV R0, R97 ;  /* 0x0000006100007202 */ /* 0x002fc60000000f00 */
[----:B------:R-:W2:Y:S04]  /*ba50*/  LDL.LU.64 R98, [R1+0x400] ;  /* 0x0004000001627983 */ /* 0x000ea80000300a00 */
[----:B------:R-:W-:Y:S04]  /*ba60*/  STL [R1+0x3d0], R71 ;  /* 0x0003d04701007387 */ /* 0x000fe80000100800 */
[----:B------:R-:W-:Y:S04]  /*ba70*/  STL [R1+0x3dc], R96 ;  /* 0x0003dc6001007387 */ /* 0x000fe80000100800 */
[----:B------:R1:W-:Y:S04]  /*ba80*/  STL [R1+0x3d8], R0 ;  /* 0x0003d80001007387 */ /* 0x0003e80000100800 */
[----:B---3--:R-:W-:Y:S01]  /*ba90*/  STL [R1+0x3e4], R90 ;  /* 0x0003e45a01007387 */ /* 0x008fe20000100800 */
[----:B-1----:R-:W-:-:S02]  /*baa0*/  IMAD.MOV.U32 R0, RZ, RZ, R91 ;  /* 0x000000ffff007224 */ /* 0x002fc400078e005b */
[----:B------:R-:W-:Y:S02]  /*bab0*/  IMAD.MOV.U32 R96, RZ, RZ, R100 ;  /* 0x000000ffff607224 */ /* 0x000fe400078e0064 */
[----:B------:R-:W-:Y:S02]  /*bac0*/  IMAD.MOV.U32 R97, RZ, RZ, R101 ;  /* 0x000000ffff617224 */ /* 0x000fe400078e0065 */
[----:B------:R-:W3:Y:S04]  /*bad0*/  LDL.LU.64 R100, [R1+0x430] ;  /* 0x0004300001647983 */ /* 0x000ee80000300a00 */
[----:B------:R1:W-:Y:S04]  /*bae0*/  STL [R1+0x3e0], R0 ;  /* 0x0003e00001007387 */ /* 0x0003e80000100800 */
[----:B----4-:R4:W-:Y:S04]  /*baf0*/  STL [R1+0x3ec], R94 ;  /* 0x0003ec5e01007387 */ /* 0x0109e80000100800 */
[----:B------:R-:W3:Y:S01]  /*bb00*/  LDL.LU.64 R86, [R1+0x410] ;  /* 0x0004100001567983 */ /* 0x000ee20000300a00 */
[----:B-1----:R-:W-:-:S03]  /*bb10*/  MOV R0, R95 ;  /* 0x0000005f00007202 */ /* 0x002fc60000000f00 */
[----:B------:R-:W3:Y:S04]  /*bb20*/  LDL.LU.64 R88, [R1+0x418] ;  /* 0x0004180001587983 */ /* 0x000ee80000300a00 */
[----:B----4-:R-:W4:Y:S04]  /*bb30*/  LDL.LU.64 R94, [R1+0x428] ;  /* 0x00042800015e7983 */ /* 0x010f280000300a00 */
[----:B------:R1:W-:Y:S04]  /*bb40*/  STL [R1+0x3e8], R0 ;  /* 0x0003e80001007387 */ /* 0x0003e80000100800 */
[----:B-----5:R-:W-:Y:S04]  /*bb50*/  STL [R1+0x3f4], R84 ;  /* 0x0003f45401007387 */ /* 0x020fe80000100800 */
[----:B------:R-:W5:Y:S01]  /*bb60*/  LDL.LU.64 R90, [R1+0x420] ;  /* 0x00042000015a7983 */ /* 0x000f620000300a00 */
[----:B-1----:R-:W-:-:S05]  /*bb70*/  IMAD.MOV.U32 R0, RZ, RZ, R85 ;  /* 0x000000ffff007224 */ /* 0x002fca00078e0055 */
[----:B------:R1:W-:Y:S04]  /*bb80*/  STL [R1+0x3f0], R0 ;  /* 0x0003f00001007387 */ /* 0x0003e80000100800 */
[----:B--2---:R-:W-:Y:S01]  /*bb90*/  STL [R1+0x3fc], R98 ;  /* 0x0003fc6201007387 */ /* 0x004fe20000100800 */
[----:B-1----:R-:W-:-:S03]  /*bba0*/  IMAD.MOV.U32 R0, RZ, RZ, R99 ;  /* 0x000000ffff007224 */ /* 0x002fc600078e0063 */
[----:B------:R1:W-:Y:S04]  /*bbb0*/  STL [R1+0x404], R40 ;  /* 0x0004042801007387 */ /* 0x0003e80000100800 */
[----:B------:R2:W-:Y:S01]  /*bbc0*/  STL [R1+0x3f8], R0 ;  /* 0x0003f80001007387 */ /* 0x0005e20000100800 */
[----:B-1----:R-:W-:Y:S02]  /*bbd0*/  IMAD.MOV.U32 R40, RZ, RZ, R42 ;  /* 0x000000ffff287224 */ /* 0x002fe400078e002a */
[----:B--2---:R-:W-:Y:S01]  /*bbe0*/  IMAD.MOV.U32 R0, RZ, RZ, R41 ;  /* 0x000000ffff007224 */ /* 0x004fe200078e0029 */
[----:B------:R-:W-:Y:S01]  /*bbf0*/  MOV R42, R108 ;  /* 0x0000006c002a7202 */ /* 0x000fe20000000f00 */
[----:B------:R-:W-:Y:S02]  /*bc00*/  IMAD.MOV.U32 R41, RZ, RZ, R43 ;  /* 0x000000ffff297224 */ /* 0x000fe400078e002b */
[----:B------:R-:W-:-:S02]  /*bc10*/  IMAD.MOV.U32 R43, RZ, RZ, R109 ;  /* 0x000000ffff2b7224 */ /* 0x000fc400078e006d */
[----:B------:R-:W-:Y:S01]  /*bc20*/  IMAD.MOV.U32 R108, RZ, RZ, R138 ;  /* 0x000000ffff6c7224 */ /* 0x000fe200078e008a */
[----:B------:R-:W-:Y:S01]  /*bc30*/  MOV R138, R140 ;  /* 0x0000008c008a7202 */ /* 0x000fe20000000f00 */
[----:B------:R-:W-:Y:S01]  /*bc40*/  IMAD.MOV.U32 R109, RZ, RZ, R139 ;  /* 0x000000ffff6d7224 */ /* 0x000fe200078e008b */
[----:B------:R1:W-:Y:S01]  /*bc50*/  STL [R1+0x400], R0 ;  /* 0x0004000001007387 */ /* 0x0003e20000100800 */
[----:B------:R-:W-:Y:S02]  /*bc60*/  IMAD.MOV.U32 R139, RZ, RZ, R141 ;  /* 0x000000ffff8b7224 */ /* 0x000fe400078e008d */
[----:B------:R-:W-:Y:S02]  /*bc70*/  IMAD.MOV.U32 R140, RZ, RZ, R142 ;  /* 0x000000ffff8c7224 */ /* 0x000fe400078e008e */
[----:B------:R-:W-:Y:S02]  /*bc80*/  IMAD.MOV.U32 R141, RZ, RZ, R143 ;  /* 0x000000ffff8d7224 */ /* 0x000fe400078e008f */
[----:B------:R-:W2:Y:S01]  /*bc90*/  LDL.LU.64 R142, [R1+0x438] ;  /* 0x00043800018e7983 */ /* 0x000ea20000300a00 */
[----:B------:R-:W-:Y:S01]  /*bca0*/  IMAD.MOV.U32 R98, RZ, RZ, R102 ;  /* 0x000000ffff627224 */ /* 0x000fe200078e0066 */
[----:B------:R-:W-:-:S02]  /*bcb0*/  MOV R99, R103 ;  /* 0x0000006700637202 */ /* 0x000fc40000000f00 */
[----:B---3--:R-:W-:Y:S04]  /*bcc0*/  STL [R1+0x40c], R86 ;  /* 0x00040c5601007387 */ /* 0x008fe80000100800 */
[----:B------:R-:W3:Y:S01]  /*bcd0*/  LDL.LU.64 R102, [R1+0x440] ;  /* 0x0004400001667983 */ /* 0x000ee20000300a00 */
[----:B-1----:R-:W-:-:S03]  /*bce0*/  MOV R0, R87 ;  /* 0x0000005700007202 */ /* 0x002fc60000000f00 */
[----:B------:R-:W-:Y:S04]  /*bcf0*/  STL [R1+0x414], R88 ;  /* 0x0004145801007387 */ /* 0x000fe80000100800 */
[----:B------:R1:W-:Y:S02]  /*bd00*/  STL [R1+0x408], R0 ;  /* 0x0004080001007387 */ /* 0x0003e40000100800 */
[----:B-1----:R-:W-:Y:S02]  /*bd10*/  IMAD.MOV.U32 R0, RZ, RZ, R89 ;  /* 0x000000ffff007224 */ /* 0x002fe400078e0059 */
[----:B-----5:R-:W-:Y:S04]  /*bd20*/  STL [R1+0x41c], R90 ;  /* 0x00041c5a01007387 */ /* 0x020fe80000100800 */
[----:B------:R1:W-:Y:S02]  /*bd30*/  STL [R1+0x410], R0 ;  /* 0x0004100001007387 */ /* 0x0003e40000100800 */
[----:B-1----:R-:W-:-:S05]  /*bd40*/  IMAD.MOV.U32 R0, RZ, RZ, R91 ;  /* 0x000000ffff007224 */ /* 0x002fca00078e005b */
[----:B------:R1:W-:Y:S04]  /*bd50*/  STL [R1+0x418], R0 ;  /* 0x0004180001007387 */ /* 0x0003e80000100800 */
[----:B----4-:R-:W-:Y:S01]  /*bd60*/  STL [R1+0x424], R94 ;  /* 0x0004245e01007387 */ /* 0x010fe20000100800 */
[----:B-1----:R-:W-:-:S03]  /*bd70*/  IMAD.MOV.U32 R0, RZ, RZ, R95 ;  /* 0x000000ffff007224 */ /* 0x002fc600078e005f */
[----:B------:R-:W-:Y:S04]  /*bd80*/  STL [R1+0x42c], R100 ;  /* 0x00042c6401007387 */ /* 0x000fe80000100800 */
[----:B------:R1:W-:Y:S02]  /*bd90*/  STL [R1+0x420], R0 ;  /* 0x0004200001007387 */ /* 0x0003e40000100800 */
[----:B-1----:R-:W-:-:S05]  /*bda0*/  MOV R0, R101 ;  /* 0x0000006500007202 */ /* 0x002fca0000000f00 */
[----:B------:R1:W-:Y:S01]  /*bdb0*/  STL [R1+0x428], R0 ;  /* 0x0004280001007387 */ /* 0x0003e20000100800 */
[----:B------:R-:W-:Y:S01]  /*bdc0*/  IMAD.MOV.U32 R100, RZ, RZ, R40 ;  /* 0x000000ffff647224 */ /* 0x000fe200078e0028 */
[----:B------:R-:W-:Y:S02]  /*bdd0*/  MOV R95, R43 ;  /* 0x0000002b005f7202 */ /* 0x000fe40000000f00 */
[----:B--2---:R-:W-:Y:S01]  /*bde0*/  STL [R1+0x434], R142 ;  /* 0x0004348e01007387 */ /* 0x004fe20000100800 */
[----:B------:R-:W-:Y:S02]  /*bdf0*/  IMAD.MOV.U32 R101, RZ, RZ, R41 ;  /* 0x000000ffff657224 */ /* 0x000fe400078e0029 */
[----:B-1----:R-:W-:Y:S02]  /*be00*/  IMAD.MOV.U32 R0, RZ, RZ, R143 ;  /* 0x000000ffff007224 */ /* 0x002fe400078e008f */
[----:B------:R-:W-:Y:S02]  /*be10*/  IMAD.MOV.U32 R94, RZ, RZ, R42 ;  /* 0x000000ffff5e7224 */ /* 0x000fe400078e002a */
[----:B------:R-:W-:-:S02]  /*be20*/  IMAD.MOV.U32 R40, RZ, RZ, R140 ;  /* 0x000000ffff287224 */ /* 0x000fc400078e008c */
[----:B------:R-:W-:Y:S01]  /*be30*/  IMAD.MOV.U32 R41, RZ, RZ, R141 ;  /* 0x000000ffff297224 */ /* 0x000fe200078e008d */
[----:B---3--:R-:W-:Y:S04]  /*be40*/  STL [R1+0x43c], R102 ;  /* 0x00043c6601007387 */ /* 0x008fe80000100800 */
[----:B------:R1:W-:Y:S04]  /*be50*/  STL [R1+0x430], R0 ;  /* 0x0004300001007387 */ /* 0x0003e80000100800 */
[----:B------:R-:W2:Y:S04]  /*be60*/  LDL.LU.64 R42, [R1+0x160] ;  /* 0x00016000012a7983 */ /* 0x000ea80000300a00 */
[----:B------:R-:W3:Y:S01]  /*be70*/  LDL.LU.64 R140, [R1+0x6f0] ;  /* 0x0006f000018c7983 */ /* 0x000ee20000300a00 */
[----:B-1----:R-:W-:-:S03]  /*be80*/  MOV R0, R103 ;  /* 0x0000006700007202 */ /* 0x002fc60000000f00 */
[----:B------:R-:W4:Y:S04]  /*be90*/  LDL.LU.64 R142, [R1+0x6f8] ;  /* 0x0006f800018e7983 */ /* 0x000f280000300a00 */
[----:B------:R-:W5:Y:S04]  /*bea0*/  LDL.LU.64 R102, [R1+0x468] ;  /* 0x0004680001667983 */ /* 0x000f680000300a00 */
[----:B------:R1:W-:Y:S04]  /*beb0*/  STL [R1+0x438], R0 ;  /* 0x0004380001007387 */ /* 0x0003e80000100800 */
[----:B------:R1:W-:Y:S02]  /*bec0*/  STL [R1+0x444], R92 ;  /* 0x0004445c01007387 */ /* 0x0003e40000100800 */
[----:B-1----:R-:W-:-:S05]  /*bed0*/  IMAD.MOV.U32 R0, RZ, RZ, R93 ;  /* 0x000000ffff007224 */ /* 0x002fca00078e005d */
[----:B------:R1:W-:Y:S04]  /*bee0*/  STL [R1+0x440], R0 ;  /* 0x0004400001007387 */ /* 0x0003e80000100800 */
[----:B------:R1:W-:Y:S04]  /*bef0*/  STL [R1+0x44c], R96 ;  /* 0x00044c6001007387 */ /* 0x0003e80000100800 */
[----:B------:R-:W2:Y:S01]  /*bf00*/  LDL.LU.64 R92, [R1+0x470] ;  /* 0x00047000015c7983 */ /* 0x000ea20000300a00 */
[----:B-1----:R-:W-:-:S05]  /*bf10*/  IMAD.MOV.U32 R0, RZ, RZ, R97 ;  /* 0x000000ffff007224 */ /* 0x002fca00078e0061 */
[----:B------:R1:W-:Y:S04]  /*bf20*/  STL [R1+0x448], R0 ;  /* 0x0004480001007387 */ /* 0x0003e80000100800 */
[----:B------:R-:W3:Y:S01]  /*bf30*/  LDL.LU.64 R96, [R1+0x478] ;  /* 0x0004780001607983 */ /* 0x000ee20000300a00 */
[----:B-1----:R-:W-:-:S03]  /*bf40*/  IMAD.MOV.U32 R0, RZ, RZ, R99 ;  /* 0x000000ffff007224 */ /* 0x002fc600078e0063 */
[----:B------:R1:W-:Y:S04]  /*bf50*/  STL [R1+0x454], R98 ;  /* 0x0004546201007387 */ /* 0x0003e80000100800 */
[----:B------:R1:W-:Y:S02]  /*bf60*/  STL [R1+0x450], R0 ;  /* 0x0004500001007387 */ /* 0x0003e40000100800 */
[----:B-1----:R-:W-:Y:S01]  /*bf70*/  MOV R98, R40 ;  /* 0x0000002800627202 */ /* 0x002fe20000000f00 */
[----:B------:R-:W-:Y:S02]  /*bf80*/  IMAD.MOV.U32 R99, RZ, RZ, R41 ;  /* 0x000000ffff637224 */ /* 0x000fe400078e0029 */
[----:B------:R-:W4:Y:S01]  /*bf90*/  LDL.LU.64 R40, [R1+0x480] ;  /* 0x0004800001287983 */ /* 0x000f220000300a00 */
[----:B------:R-:W-:-:S03]  /*bfa0*/  IMAD.MOV.U32 R0, RZ, RZ, R95 ;  /* 0x000000ffff007224 */ /* 0x000fc600078e005f */
[----:B------:R-:W4:Y:S04]  /*bfb0*/  LDL.LU.64 R90, [R1+0x498] ;  /* 0x00049800015a7983 */ /* 0x000f280000300a00 */
[----:B------:R-:W-:Y:S04]  /*bfc0*/  STL [R1+0x45c], R94 ;  /* 0x00045c5e01007387 */ /* 0x000fe80000100800 */
[----:B-----5:R-:W-:Y:S04]  /*bfd0*/  STL [R1+0x464], R102 ;  /* 0x0004646601007387 */ /* 0x020fe80000100800 */
[----:B------:R1:W-:Y:S04]  /*bfe0*/  STL [R1+0x458], R0 ;  /* 0x0004580001007387 */ /* 0x0003e80000100800 */
[----:B------:R-:W5:Y:S01]  /*bff0*/  LDL.LU.64 R88, [R1+0x488] ;  /* 0x0004880001587983 */ /* 0x000f620000300a00 */
[----:B-1----:R-:W-:-:S05]  /*c000*/  IMAD.MOV.U32 R0, RZ, RZ, R103 ;  /* 0x000000ffff007224 */ /* 0x002fca00078e0067 */
[----:B------:R2:W-:Y:S04]  /*c010*/  STL [R1+0x460], R0 ;  /* 0x0004600001007387 */ /* 0x0005e80000100800 */
[----:B------:R-:W5:Y:S01]  /*c020*/  LDL.LU.64 R102, [R1+0x490] ;  /* 0x0004900001667983 */ /* 0x000f620000300a00 */
[----:B--2---:R-:W-:-:S03]  /*c030*/  MOV R0, R93 ;  /* 0x0000005d00007202 */ /* 0x004fc60000000f00 */
[----:B------:R-:W-:Y:S04]  /*c040*/  STL [R1+0x46c], R92 ;  /* 0x00046c5c01007387 */ /* 0x000fe80000100800 */
[----:B------:R-:W2:Y:S04]  /*c050*/  LDL.LU.64 R94, [R1+0x4a0] ;  /* 0x0004a000015e7983 */ /* 0x000ea80000300a00 */
[----:B------:R1:W-:Y:S04]  /*c060*/  STL [R1+0x468], R0 ;  /* 0x0004680001007387 */ /* 0x0003e80000100800 */
[----:B---3--:R-:W-:Y:S01]  /*c070*/  STL [R1+0x474], R96 ;  /* 0x0004746001007387 */ /* 0x008fe20000100800 */
[----:B-1----:R-:W-:-:S05]  /*c080*/  IMAD.MOV.U32 R0, RZ, RZ, R97 ;  /* 0x000000ffff007224 */ /* 0x002fca00078e0061 */
[----:B------:R4:W-:Y:S04]  /*c090*/  STL [R1+0x470], R0 ;  /* 0x0004700001007387 */ /* 0x0009e80000100800 */
[----:B------:R-:W3:Y:S01]  /*c0a0*/  LDL.LU.64 R92, [R1+0x4a8] ;  /* 0x0004a800015c7983 */ /* 0x000ee20000300a00 */
[----:B----4-:R-:W-:-:S03]  /*c0b0*/  IMAD.MOV.U32 R0, RZ, RZ, R41 ;  /* 0x000000ffff007224 */ /* 0x010fc600078e0029 */
[----:B------:R1:W-:Y:S04]  /*c0c0*/  STL [R1+0x47c], R40 ;  /* 0x00047c2801007387 */ /* 0x0003e80000100800 */
[----:B------:R5:W-:Y:S04]  /*c0d0*/  STL [R1+0x478], R0 ;  /* 0x0004780001007387 */ /* 0x000be80000100800 */
[----:B------:R-:W4:Y:S04]  /*c0e0*/  LDL.LU.64 R96, [R1+0x4b0] ;  /* 0x0004b00001607983 */ /* 0x000f280000300a00 */
[----:B-1----:R-:W4:Y:S01]  /*c0f0*/  LDL.LU.64 R40, [R1+0x4b8] ;  /* 0x0004b80001287983 */ /* 0x002f220000300a00 */
[----:B-----5:R-:W-:-:S03]  /*c100*/  IMAD.MOV.U32 R0, RZ, RZ, R89 ;  /* 0x000000ffff007224 */ /* 0x020fc600078e0059 */
[----:B------:R-:W-:Y:S04]  /*c110*/  STL [R1+0x484], R88 ;  /* 0x0004845801007387 */ /* 0x000fe80000100800 */
[----:B------:R1:W-:Y:S04]  /*c120*/  STL [R1+0x480], R0 ;  /* 0x0004800001007387 */ /* 0x0003e80000100800 */
[----:B------:R5:W-:Y:S01]  /*c130*/  STL [R1+0x48c], R102 ;  /* 0x00048c6601007387 */ /* 0x000be20000100800 */
[----:B-1----:R-:W-:-:S03]  /*c140*/  MOV R0, R103 ;  /* 0x0000006700007202 */ /* 0x002fc60000000f00 */
[----:B-----5:R-:W5:Y:S04]  /*c150*/  LDL.LU.64 R102, [R1+0x4c0] ;  /* 0x0004c00001667983 */ /* 0x020f680000300a00 */
[----:B------:R1:W-:Y:S04]  /*c160*/  STL [R1+0x488], R0 ;  /* 0x0004880001007387 */ /* 0x0003e80000100800 */
[----:B------:R-:W-:Y:S01]  /*c170*/  STL [R1+0x494], R90 ;  /* 0x0004945a01007387 */ /* 0x000fe20000100800 */
[----:B-1----:R-:W-:-:S05]  /*c180*/  IMAD.MOV.U32 R0, RZ, RZ, R91 ;  /* 0x000000ffff007224 */ /* 0x002fca00078e005b */
[----:B------:R1:W-:Y:S04]  /*c190*/  STL [R1+0x490], R0 ;  /* 0x0004900001007387 */ /* 0x0003e80000100800 */
[----:B--2---:R2:W-:Y:S01]  /*c1a0*/  STL [R1+0x49c], R94 ;  /* 0x00049c5e01007387 */ /* 0x0045e20000100800 */
[----:B-1----:R-:W-:-:S05]  /*c1b0*/  IMAD.MOV.U32 R0, RZ, RZ, R95 ;  /* 0x000000ffff007224 */ /* 0x002fca00078e005f */
[----:B------:R1:W-:Y:S04]  /*c1c0*/  STL [R1+0x498], R0 ;  /* 0x0004980001007387 */ /* 0x0003e80000100800 */
[----:B---3--:R-:W-:Y:S04]  /*c1d0*/  STL [R1+0x4a4], R92 ;  /* 0x0004a45c01007387 */ /* 0x008fe80000100800 */
[----:B--2---:R-:W2:Y:S01]  /*c1e0*/  LDL.LU.64 R94, [R1+0x4f0] ;  /* 0x0004f000015e7983 */ /* 0x004ea20000300a00 */
[----:B-1----:R-:W-:-:S05]  /*c1f0*/  IMAD.MOV.U32 R0, RZ, RZ, R93 ;  /* 0x000000ffff007224 */ /* 0x002fca00078e005d */
[----:B------:R1:W-:Y:S04]  /*c200*/  STL [R1+0x4a0], R0 ;  /* 0x0004a00001007387 */ /* 0x0003e80000100800 */
[----:B----4-:R-:W-:Y:S01]  /*c210*/  STL [R1+0x4ac], R96 ;  /* 0x0004ac6001007387 */ /* 0x010fe20000100800 */
[----:B-1----:R-:W-:-:S03]  /*c220*/  MOV R0, R97 ;  /* 0x0000006100007202 */ /* 0x002fc60000000f00 */
[----:B------:R-:W-:Y:S04]  /*c230*/  STL [R1+0x4b4], R40 ;  /* 0x0004b42801007387 */ /* 0x000fe80000100800 */
[----:B------:R1:W-:Y:S02]  /*c240*/  STL [R1+0x4a8], R0 ;  /* 0x0004a80001007387 */ /* 0x0003e40000100800 */
[----:B-1----:R-:W-:Y:S02]  /*c250*/  IMAD.MOV.U32 R0, RZ, RZ, R41 ;  /* 0x000000ffff007224 */ /* 0x002fe400078e0029 */
[----:B------:R-:W3:Y:S04]  /*c260*/  LDL.LU.64 R40, [R1+0x4e8] ;  /* 0x0004e80001287983 */ /* 0x000ee80000300a00 */
[----:B------:R5:W-:Y:S02]  /*c270*/  STL [R1+0x4b0], R0 ;  /* 0x0004b00001007387 */ /* 0x000be40000100800 */
[----:B-----5:R-:W-:-:S02]  /*c280*/  IMAD.MOV.U32 R0, RZ, RZ, R103 ;  /* 0x000000ffff007224 */ /* 0x020fc400078e0067 */
[----:B------:R1:W-:Y:S04]  /*c290*/  STL [R1+0x4bc], R102 ;  /* 0x0004bc6601007387 */ /* 0x0003e80000100800 */
[----:B------:R4:W-:Y:S04]  /*c2a0*/  STL [R1+0x4b8], R0 ;  /* 0x0004b80001007387 */ /* 0x0009e80000100800 */
[----:B-1----:R-:W5:Y:S01]  /*c2b0*/  LDL.LU.64 R102, [R1+0x4f8] ;  /* 0x0004f80001667983 */ /* 0x002f620000300a00 */
[----:B----4-:R-:W-:-:S03]  /*c2c0*/  IMAD.MOV.U32 R0, RZ, RZ, R101 ;  /* 0x000000ffff007224 */ /* 0x010fc600078e0065 */
[----:B------:R-:W-:Y:S04]  /*c2d0*/  STL [R1+0x4c4], R100 ;  /* 0x0004c46401007387 */ /* 0x000fe80000100800 */
[----:B------:R1:W-:Y:S04]  /*c2e0*/  STL [R1+0x4c0], R0 ;  /* 0x0004c00001007387 */ /* 0x0003e80000100800 */
[----:B------:R-:W4:Y:S04]  /*c2f0*/  LDL.LU.64 R96, [R1+0x500] ;  /* 0x0005000001607983 */ /* 0x000f280000300a00 */
[----:B------:R2:W-:Y:S01]  /*c300*/  STL [R1+0x4cc], R108 ;  /* 0x0004cc6c01007387 */ /* 0x0005e20000100800 */
[----:B-1----:R-:W-:-:S03]  /*c310*/  MOV R0, R109 ;  /* 0x0000006d00007202 */ /* 0x002fc60000000f00 */
[----:B--2---:R-:W2:Y:S04]  /*c320*/  LDL.LU.64 R108, [R1+0x508] ;  /* 0x00050800016c7983 */ /* 0x004ea80000300a00 */
[----:B------:R-:W2:Y:S04]  /*c330*/  LDL.LU.64 R100, [R1+0x520] ;  /* 0x0005200001647983 */ /* 0x000ea80000300a00 */
[----:B------:R1:W-:Y:S04]  /*c340*/  STL [R1+0x4c8], R0 ;  /* 0x0004c80001007387 */ /* 0x0003e80000100800 */
[----:B------:R1:W-:Y:S02]  /*c350*/  STL [R1+0x4d4], R98 ;  /* 0x0004d46201007387 */ /* 0x0003e40000100800 */
[----:B-1----:R-:W-:-:S02]  /*c360*/  IMAD.MOV.U32 R0, RZ, RZ, R99 ;  /* 0x000000ffff007224 */ /* 0x002fc400078e0063 */
[----:B------:R-:W-:Y:S04]  /*c370*/  STL [R1+0x4dc], R42 ;  /* 0x0004dc2a01007387 */ /* 0x000fe80000100800 */
[----:B------:R1:W-:Y:S04]  /*c380*/  STL [R1+0x4d0], R0 ;  /* 0x0004d00001007387 */ /* 0x0003e80000100800 */
[----:B------:R-:W2:Y:S01]  /*c390*/  LDL.LU.64 R98, [R1+0x510] ;  /* 0x0005100001627983 */ /* 0x000ea20000300a00 */
[----:B-1----:R-:W-:-:S05]  /*c3a0*/  IMAD.MOV.U32 R0, RZ, RZ, R43 ;  /* 0x000000ffff007224 */ /* 0x002fca00078e002b */
[----:B------:R3:W-:Y:S04]  /*c3b0*/  STL [R1+0x4d8], R0 ;  /* 0x0004d80001007387 */ /* 0x0007e80000100800 */
[----:B------:R-:W2:Y:S01]  /*c3c0*/  LDL.LU.64 R42, [R1+0x518] ;  /* 0x00051800012a7983 */ /* 0x000ea20000300a00 */
[----:B---3--:R-:W-:-:S03]  /*c3d0*/  IMAD.MOV.U32 R0, RZ, RZ, R41 ;  /* 0x000000ffff007224 */ /* 0x008fc600078e0029 */
[----:B------:R1:W-:Y:S04]  /*c3e0*/  STL [R1+0x4e4], R40 ;  /* 0x0004e42801007387 */ /* 0x0003e80000100800 */
[----:B------:R-:W-:Y:S04]  /*c3f0*/  STL [R1+0x4ec], R94 ;  /* 0x0004ec5e01007387 */ /* 0x000fe80000100800 */
[----:B------:R3:W-:Y:S04]  /*c400*/  STL [R1+0x4e0], R0 ;  /* 0x0004e00001007387 */ /* 0x0007e80000100800 */
[----:B-1----:R-:W2:Y:S01]  /*c410*/  LDL.LU.64 R40, [R1+0x528] ;  /* 0x0005280001287983 */ /* 0x002ea20000300a00 */
[----:B---3--:R-:W-:-:S03]  /*c420*/  MOV R0, R95 ;  /* 0x0000005f00007202 */ /* 0x008fc60000000f00 */
[----:B-----5:R-:W-:Y:S04]  /*c430*/  STL [R1+0x4f4], R102 ;  /* 0x0004f46601007387 */ /* 0x020fe80000100800 */
[----:B------:R1:W-:Y:S02]  /*c440*/  STL [R1+0x4e8], R0 ;  /* 0x0004e80001007387 */ /* 0x0003e40000100800 */
[----:B-1----:R-:W-:Y:S02]  /*c450*/  IMAD.MOV.U32 R0, RZ, RZ, R103 ;  /* 0x000000ffff007224 */ /* 0x002fe400078e0067 */
[----:B----4-:R-:W-:Y:S04]  /*c460*/  STL [R1+0x4fc], R96 ;  /* 0x0004fc6001007387 */ /* 0x010fe80000100800 */
[----:B------:R1:W-:Y:S04]  /*c470*/  STL [R1+0x4f0], R0 ;  /* 0x0004f00001007387 */ /* 0x0003e80000100800 */
[----:B------:R-:W3:Y:S01]  /*c480*/  LDL.LU.64 R102, [R1+0x530] ;  /* 0x0005300001667983 */ /* 0x000ee20000300a00 */
[----:B-1----:R-:W-:-:S03]  /*c490*/  IMAD.MOV.U32 R0, RZ, RZ, R97 ;  /* 0x000000ffff007224 */ /* 0x002fc600078e0061 */
[----:B--2---:R-:W-:Y:S04]  /*c4a0*/  STL [R1+0x504], R108 ;  /* 0x0005046c01007387 */ /* 0x004fe80000100800 */
[----:B------:R1:W-:Y:S02]  /*c4b0*/  STL [R1+0x4f8], R0 ;  /* 0x0004f80001007387 */ /* 0x0003e40000100800 */
[----:B-1----:R-:W-:-:S05]  /*c4c0*/  IMAD.MOV.U32 R0, RZ, RZ, R109 ;  /* 0x000000ffff007224 */ /* 0x002fca00078e006d */
[----:B------:R1:W-:Y:S04]  /*c4d0*/  STL [R1+0x500], R0 ;  /* 0x0005000001007387 */ /* 0x0003e80000100800 */
[----:B------:R-:W2:Y:S04]  /*c4e0*/  LDL.LU.64 R108, [R1+0x538] ;  /* 0x00053800016c7983 */ /* 0x000ea80000300a00 */
[----:B------:R-:W4:Y:S01]  /*c4f0*/  LDL.LU.64 R96, [R1+0x540] ;  /* 0x0005400001607983 */ /* 0x000f220000300a00 */
[----:B-1----:R-:W-:-:S03]  /*c500*/  MOV R0, R99 ;  /* 0x0000006300007202 */ /* 0x002fc60000000f00 */
[----:B------:R-:W-:Y:S04]  /*c510*/  STL [R1+0x50c], R98 ;  /* 0x00050c6201007387 */ /* 0x000fe80000100800 */
[----:B------:R1:W-:Y:S04]  /*c520*/  STL [R1+0x508], R0 ;  /* 0x0005080001007387 */ /* 0x0003e80000100800 */
[----:B------:R5:W-:Y:S01]  /*c530*/  STL [R1+0x514], R42 ;  /* 0x0005142a01007387 */ /* 0x000be20000100800 */
[----:B-1----:R-:W-:-:S03]  /*c540*/  IMAD.MOV.U32 R0, RZ, RZ, R43 ;  /* 0x000000ffff007224 */ /* 0x002fc600078e002b */
[----:B-----5:R-:W5:Y:S04]  /*c550*/  LDL.LU.64 R42, [R1+0x1e0] ;  /* 0x0001e000012a7983 */ /* 0x020f680000300a00 */
[----:B------:R1:W-:Y:S04]  /*c560*/  STL [R1+0x510], R0 ;  /* 0x0005100001007387 */ /* 0x0003e80000100800 */
[----:B------:R1:W-:Y:S04]  /*c570*/  STL [R1+0x51c], R100 ;  /* 0x00051c6401007387 */ /* 0x0003e80000100800 */
[----:B------:R-:W5:Y:S01]  /*c580*/  LDL.LU.64 R98, [R1+0x170] ;  /* 0x0001700001627983 */ /* 0x000f620000300a00 */
[----:B-1----:R-:W-:-:S05]  /*c590*/  IMAD.MOV.U32 R0, RZ, RZ, R101 ;  /* 0x000000ffff007224 */ /* 0x002fca00078e0065 */
[----:B------:R1:W-:Y:S04]  /*c5a0*/  STL [R1+0x518], R0 ;  /* 0x0005180001007387 */ /* 0x0003e80000100800 */
[----:B------:R3:W-:Y:S04]  /*c5b0*/  STL [R1+0x524], R40 ;  /* 0x0005242801007387 */ /* 0x0007e80000100800 */
[----:B------:R-:W5:Y:S01]  /*c5c0*/  LDL.LU.64 R100, [R1+0x178] ;  /* 0x0001780001647983 */ /* 0x000f620000300a00 */
[----:B-1----:R-:W-:-:S05]  /*c5d0*/  IMAD.MOV.U32 R0, RZ, RZ, R41 ;  /* 0x000000ffff007224 */ /* 0x002fca00078e0029 */
[----:B------:R1:W-:Y:S04]  /*c5e0*/  STL [R1+0x520], R0 ;  /* 0x0005200001007387 */ /* 0x0003e80000100800 */
[----:B---3--:R-:W-:Y:S04]  /*c5f0*/  STL [R1+0x52c], R102 ;  /* 0x00052c6601007387 */ /* 0x008fe80000100800 */
[----:B------:R-:W3:Y:S01]  /*c600*/  LDL.LU.64 R40, [R1+0x180] ;  /* 0x0001800001287983 */ /* 0x000ee20000300a00 */
[----:B-1----:R-:W-:-:S03]  /*c610*/  MOV R0, R103 ;  /* 0x0000006700007202 */ /* 0x002fc60000000f00 */
[----:B------:R-:W3:Y:S04]  /*c620*/  LDL.LU.64 R94, [R1+0x578] ;  /* 0x00057800015e7983 */ /* 0x000ee80000300a00 */
[----:B------:R2:W-:Y:S02]  /*c630*/  STL [R1+0x528], R0 ;  /* 0x0005280001007387 */ /* 0x0005e40000100800 */
[----:B--2---:R-:W-:Y:S02]  /*c640*/  IMAD.MOV.U32 R0, RZ, RZ, R109 ;  /* 0x000000ffff007224 */ /* 0x004fe400078e006d */
[----:B------:R1:W-:Y:S04]  /*c650*/  STL [R1+0x534], R108 ;  /* 0x0005346c01007387 */ /* 0x0003e80000100800 */
[----:B------:R-:W2:Y:S04]  /*c660*/  LDL.LU.64 R102, [R1+0x568] ;  /* 0x0005680001667983 */ /* 0x000ea80000300a00 */
[----:B------:R1:W-:Y:S04]  /*c670*/  STL [R1+0x530], R0 ;  /* 0x0005300001007387 */ /* 0x0003e80000100800 */
[----:B----4-:R-:W-:Y:S04]  /*c680*/  STL [R1+0x53c], R96 ;  /* 0x00053c6001007387 */ /* 0x010fe80000100800 */
[----:B-1----:R-:W4:Y:S01]  /*c690*/  LDL.LU.64 R108, [R1+0x570] ;  /* 0x00057000016c7983 */ /* 0x002f220000300a00 */
[----:B------:R-:W-:-:S03]  /*c6a0*/  IMAD.MOV.U32 R0, RZ, RZ, R97 ;  /* 0x000000ffff007224 */ /* 0x000fc600078e0061 */
[----:B-----5:R-:W-:Y:S04]  /*c6b0*/  STL [R1+0x544], R42 ;  /* 0x0005442a01007387 */ /* 0x020fe80000100800 */
[----:B------:R1:W-:Y:S02]  /*c6c0*/  STL [R1+0x538], R0 ;  /* 0x0005380001007387 */ /* 0x0003e40000100800 */
[----:B-1----:R-:W-:-:S05]  /*c6d0*/  IMAD.MOV.U32 R0, RZ, RZ, R43 ;  /* 0x000000ffff007224 */ /* 0x002fca00078e002b */
[----:B------:R1:W-:Y:S04]  /*c6e0*/  STL [R1+0x540], R0 ;  /* 0x0005400001007387 */ /* 0x0003e80000100800 */
[----:B------:R-:W5:Y:S01]  /*c6f0*/  LDL.LU.64 R42, [R1+0x580] ;  /* 0x00058000012a7983 */ /* 0x000f620000300a00 */
[----:B-1----:R-:W-:-:S03]  /*c700*/  MOV R0, R99 ;  /* 0x0000006300007202 */ /* 0x002fc60000000f00 */
[----:B------:R-:W-:Y:S04]  /*c710*/  STL [R1+0x54c], R98 ;  /* 0x00054c6201007387 */ /* 0x000fe80000100800 */
[----:B------:R1:W-:Y:S04]  /*c720*/  STL [R1+0x548], R0 ;  /* 0x0005480001007387 */ /* 0x0003e80000100800 */
[----:B------:R-:W5:Y:S01]  /*c730*/  LDL.LU.64 R96, [R1+0x588] ;  /* 0x0005880001607983 */ /* 0x000f620000300a00 */
[----:B-1----:R-:W-:-:S03]  /*c740*/  IMAD.MOV.U32 R0, RZ, RZ, R101 ;  /* 0x000000ffff007224 */ /* 0x002fc600078e0065 */
[----:B------:R-:W-:Y:S04]  /*c750*/  STL [R1+0x554], R100 ;  /* 0x0005546401007387 */ /* 0x000fe80000100800 */
[----:B---3--:R-:W-:Y:S04]  /*c760*/  STL [R1+0x55c], R40 ;  /* 0x00055c2801007387 */ /* 0x008fe80000100800 */
[----:B------:R1:W-:Y:S04]  /*c770*/  STL [R1+0x550], R0 ;  /* 0x0005500001007387 */ /* 0x0003e80000100800 */
[----:B------:R-:W3:Y:S01]  /*c780*/  LDL.LU.64 R98, [R1+0x590] ;  /* 0x0005900001627983 */ /* 0x000ee20000300a00 */
[----:B-1----:R-:W-:-:S05]  /*c790*/  IMAD.MOV.U32 R0, RZ, RZ, R41 ;  /* 0x000000ffff007224 */ /* 0x002fca00078e0029 */
[----:B------:R2:W-:Y:S04]  /*c7a0*/  STL [R1+0x558], R0 ;  /* 0x0005580001007387 */ /* 0x0005e80000100800 */
[----:B------:R-:W3:Y:S04]  /*c7b0*/  LDL.LU.64 R100, [R1+0x598] ;  /* 0x0005980001647983 */ /* 0x000ee80000300a00 */
[----:B------:R-:W3:Y:S01]  /*c7c0*/  LDL.LU.64 R40, [R1+0x5a0] ;  /* 0x0005a00001287983 */ /* 0x000ee20000300a00 */
[----:B--2---:R-:W-:-:S03]  /*c7d0*/  IMAD.MOV.U32 R0, RZ, RZ, R103 ;  /* 0x000000ffff007224 */ /* 0x004fc600078e0067 */
[----:B------:R-:W-:Y:S04]  /*c7e0*/  STL [R1+0x564], R102 ;  /* 0x0005646601007387 */ /* 0x000fe80000100800 */
[----:B------:R1:W-:Y:S04]  /*c7f0*/  STL [R1+0x560], R0 ;  /* 0x0005600001007387 */ /* 0x0003e80000100800 */
[----:B----4-:R2:W-:Y:S01]  /*c800*/  STL [R1+0x56c], R108 ;  /* 0x00056c6c01007387 */ /* 0x0105e20000100800 */
[----:B-1----:R-:W-:-:S03]  /*c810*/  MOV R0, R109 ;  /* 0x0000006d00007202 */ /* 0x002fc60000000f00 */
[----:B--2---:R-:W2:Y:S04]  /*c820*/  LDL.LU.64 R108, [R1+0x5a8] ;  /* 0x0005a800016c7983 */ /* 0x004ea80000300a00 */
[----:B------:R1:W-:Y:S04]  /*c830*/  STL [R1+0x568], R0 ;  /* 0x0005680001007387 */ /* 0x0003e80000100800 */
[----:B------:R-:W-:Y:S04]  /*c840*/  STL [R1+0x574], R94 ;  /* 0x0005745e01007387 */ /* 0x000fe80000100800 */
[----:B------:R-:W4:Y:S01]  /*c850*/  LDL.LU.64 R102, [R1+0x5b0] ;  /* 0x0005b00001667983 */ /* 0x000f220000300a00 */
[----:B-1----:R-:W-:-:S03]  /*c860*/  IMAD.MOV.U32 R0, RZ, RZ, R95 ;  /* 0x000000ffff007224 */ /* 0x002fc600078e005f */
[----:B-----5:R-:W-:Y:S04]  /*c870*/  STL [R1+0x57c], R42 ;  /* 0x00057c2a01007387 */ /* 0x020fe80000100800 */
[----:B------:R1:W-:Y:S02]  /*c880*/  STL [R1+0x570], R0 ;  /* 0x0005700001007387 */ /* 0x0003e40000100800 */
[----:B-1----:R-:W-:Y:S02]  /*c890*/  IMAD.MOV.U32 R0, RZ, RZ, R43 ;  /* 0x000000ffff007224 */ /* 0x002fe400078e002b */
[----:B------:R-:W-:Y:S04]  /*c8a0*/  STL [R1+0x584], R96 ;  /* 0x0005846001007387 */ /* 0x000fe80000100800 */
[----:B------:R1:W-:Y:S04]  /*c8b0*/  STL [R1+0x578], R0 ;  /* 0x0005780001007387 */ /* 0x0003e80000100800 */
[----:B------:R-:W5:Y:S01]  /*c8c0*/  LDL.LU.64 R42, [R1+0x5b8] ;  /* 0x0005b800012a7983 */ /* 0x000f620000300a00 */
[----:B-1----:R-:W-:-:S03]  /*c8d0*/  IMAD.MOV.U32 R0, RZ, RZ, R97 ;  /* 0x000000ffff007224 */ /* 0x002fc600078e0061 */
[----:B---3--:R-:W-:Y:S04]  /*c8e0*/  STL [R1+0x58c], R98 ;  /* 0x00058c6201007387 */ /* 0x008fe80000100800 */
[----:B------:R1:W-:Y:S02]  /*c8f0*/  STL [R1+0x580], R0 ;  /* 0x0005800001007387 */ /* 0x0003e40000100800 */
[----:B-1----:R-:W-:-:S05]  /*c900*/  MOV R0, R99 ;  /* 0x0000006300007202 */ /* 0x002fca0000000f00 */
[----:B------:R1:W-:Y:S04]  /*c910*/  STL [R1+0x588], R0 ;  /* 0x0005880001007387 */ /* 0x0003e80000100800 */
[----:B------:R3:W-:Y:S01]  /*c920*/  STL [R1+0x594], R100 ;  /* 0x0005946401007387 */ /* 0x0007e20000100800 */
[----:B-1----:R-:W-:-:S03]  /*c930*/  IMAD.MOV.U32 R0, RZ, RZ, R101 ;  /* 0x000000ffff007224 */ /* 0x002fc600078e0065 */
[----:B---3--:R-:W3:Y:S04]  /*c940*/  LDL.LU.64 R100, [R1+0x5c0] ;  /* 0x0005c00001647983 */ /* 0x008ee80000300a00 */
[----:B------:R1:W-:Y:S04]  /*c950*/  STL [R1+0x590], R0 ;  /* 0x0005900001007387 */ /* 0x0003e80000100800 */
[----:B------:R-:W-:Y:S04]  /*c960*/  STL [R1+0x59c], R40 ;  /* 0x00059c2801007387 */ /* 0x000fe80000100800 */
[----:B------:R-:W3:Y:S01]  /*c970*/  LDL.LU.64 R92, [R1+0x1c0] ;  /* 0x0001c000015c7983 */ /* 0x000ee20000300a00 */
[----:B-1----:R-:W-:-:S03]  /*c980*/  IMAD.MOV.U32 R0, RZ, RZ, R41 ;  /* 0x000000ffff007224 */ /* 0x002fc600078e0029 */
[----:B------:R-:W3:Y:S04]  /*c990*/  LDL.LU.64 R94, [R1+0x1a0] ;  /* 0x0001a000015e7983 */ /* 0x000ee80000300a00 */
[----:B------:R1:W-:Y:S04]  /*c9a0*/  STL [R1+0x598], R0 ;  /* 0x0005980001007387 */ /* 0x0003e80000100800 */
[----:B--2---:R2:W-:Y:S01]  /*c9b0*/  STL [R1+0x5a4], R108 ;  /* 0x0005a46c01007387 */ /* 0x0045e20000100800 */
[----:B-1----:R-:W-:-:S05]  /*c9c0*/  IMAD.MOV.U32 R0, RZ, RZ, R109 ;  /* 0x000000ffff007224 */ /* 0x002fca00078e006d */
[----:B------:R1:W-:Y:S04]  /*c9d0*/  STL [R1+0x5a0], R0 ;  /* 0x0005a00001007387 */ /* 0x0003e80000100800 */
[----:B------:R-:W3:Y:S01]  /*c9e0*/  LDL.LU.64 R40, [R1+0x1b0] ;  /* 0x0001b00001287983 */ /* 0x000ee20000300a00 */
[----:B--2---:R-:W-:Y:S01]  /*c9f0*/  MOV R108, R110 ;  /* 0x0000006e006c7202 */ /* 0x004fe20000000f00 */
[----:B------:R-:W-:Y:S02]  /*ca00*/  IMAD.MOV.U32 R109, RZ, RZ, R111 ;  /* 0x000000ffff6d7224 */ /* 0x000fe400078e006f */
[----:B----4-:R-:W-:Y:S01]  /*ca10*/  STL [R1+0x5ac], R102 ;  /* 0x0005ac6601007387 */ /* 0x010fe20000100800 */
[----:B-1----:R-:W-:-:S03]  /*ca20*/  IMAD.MOV.U32 R0, RZ, RZ, R103 ;  /* 0x000000ffff007224 */ /* 0x002fc600078e0067 */
[----:B------:R-:W2:Y:S04]  /*ca30*/  LDL.LU.64 R110, [R1+0x1a8] ;  /* 0x0001a800016e7983 */ /* 0x000ea80000300a00 */
[----:B------:R1:W-:Y:S04]  /*ca40*/  STL [R1+0x5a8], R0 ;  /* 0x0005a80001007387 */ /* 0x0003e80000100800 */
[----:B-----5:R4:W-:Y:S04]  /*ca50*/  STL [R1+0x5b4], R42 ;  /* 0x0005b42a01007387 */ /* 0x0209e80000100800 */
[----:B------:R-:W5:Y:S04]  /*ca60*/  LDL.LU.64 R96, [R1+0x5e8] ;  /* 0x0005e80001607983 */ /* 0x000f680000300a00 */
[----:B------:R-:W5:Y:S01]  /*ca70*/  LDL.LU.64 R98, [R1+0x5f0] ;  /* 0x0005f00001627983 */ /* 0x000f620000300a00 */
[----:B-1----:R-:W-:-:S05]  /*ca80*/  IMAD.MOV.U32 R0, RZ, RZ, R43 ;  /* 0x000000ffff007224 */ /* 0x002fca00078e002b */
[----:B------:R3:W-:Y:S04]  /*ca90*/  STL [R1+0x5b0], R0 ;  /* 0x0005b00001007387 */ /* 0x0007e80000100800 */
[----:B----4-:R-:W4:Y:S04]  /*caa0*/  LDL.LU.64 R42, [R1+0x5f8] ;  /* 0x0005f800012a7983 */ /* 0x010f280000300a00 */
[----:B------:R-:W4:Y:S01]  /*cab0*/  LDL.LU.64 R102, [R1+0x608] ;  /* 0x0006080001667983 */ /* 0x000f220000300a00 */
[----:B---3--:R-:W-:-:S03]  /*cac0*/  MOV R0, R101 ;  /* 0x0000006500007202 */ /* 0x008fc60000000f00 */
[----:B------:R1:W-:Y:S04]  /*cad0*/  STL [R1+0x5bc], R100 ;  /* 0x0005bc6401007387 */ /* 0x0003e80000100800 */
[----:B------:R3:W-:Y:S04]  /*cae0*/  STL [R1+0x5b8], R0 ;  /* 0x0005b80001007387 */ /* 0x0007e80000100800 */
[----:B------:R-:W-:Y:S04]  /*caf0*/  STL [R1+0x5c4], R92 ;  /* 0x0005c45c01007387 */ /* 0x000fe80000100800 */
[----:B-1----:R-:W4:Y:S01]  /*cb00*/  LDL.LU.64 R100, [R1+0x600] ;  /* 0x0006000001647983 */ /* 0x002f220000300a00 */
[----:B---3--:R-:W-:-:S03]  /*cb10*/  IMAD.MOV.U32 R0, RZ, RZ, R93 ;  /* 0x000000ffff007224 */ /* 0x008fc600078e005d */
[----:B------:R-:W-:Y:S04]  /*cb20*/  STL [R1+0x5cc], R94 ;  /* 0x0005cc5e01007387 */ /* 0x000fe80000100800 */
[----:B------:R1:W-:Y:S02]  /*cb30*/  STL [R1+0x5c0], R0 ;  /* 0x0005c00001007387 */ /* 0x0003e40000100800 */
[----:B-1----:R-:W-:-:S05]  /*cb40*/  IMAD.MOV.U32 R0, RZ, RZ, R95 ;  /* 0x000000ffff007224 */ /* 0x002fca00078e005f */
[----:B------:R1:W-:Y:S04]  /*cb50*/  STL [R1+0x5c8], R0 ;  /* 0x0005c80001007387 */ /* 0x0003e80000100800 */
[----:B------:R3:W-:Y:S01]  /*cb60*/  STL [R1+0x5d4], R40 ;  /* 0x0005d42801007387 */ /* 0x0007e20000100800 */
[----:B-1----:R-:W-:-:S05]  /*cb70*/  IMAD.MOV.U32 R0, RZ, RZ, R41 ;  /* 0x000000ffff007224 */ /* 0x002fca00078e0029 */
[----:B------:R2:W-:Y:S04]  /*cb80*/  STL [R1+0x5d0], R0 ;  /* 0x0005d00001007387 */ /* 0x0005e80000100800 */
[----:B---3--:R-:W3:Y:S01]  /*cb90*/  LDL.LU.64 R40, [R1+0x610] ;  /* 0x0006100001287983 */ /* 0x008ee20000300a00 */
[----:B--2---:R-:W-:-:S03]  /*cba0*/  MOV R0, R111 ;  /* 0x0000006f00007202 */ /* 0x004fc60000000f00 */
[----:B------:R1:W-:Y:S04]  /*cbb0*/  STL [R1+0x5dc], R110 ;  /* 0x0005dc6e01007387 */ /* 0x0003e80000100800 */
[----:B-----5:R-:W-:Y:S04]  /*cbc0*/  STL [R1+0x5e4], R96 ;  /* 0x0005e46001007387 */ /* 0x020fe80000100800 */
[----:B------:R2:W-:Y:S04]  /*cbd0*/  STL [R1+0x5d8], R0 ;  /* 0x0005d80001007387 */ /* 0x0005e80000100800 */
[----:B-1----:R-:W5:Y:S01]  /*cbe0*/  LDL.LU.64 R110, [R1+0x618] ;  /* 0x00061800016e7983 */ /* 0x002f620000300a00 */
[----:B--2---:R-:W-:-:S03]  /*cbf0*/  IMAD.MOV.U32 R0, RZ, RZ, R97 ;  /* 0x000000ffff007224 */ /* 0x004fc600078e0061 */
[----:B------:R-:W-:Y:S04]  /*cc00*/  STL [R1+0x5ec], R98 ;  /* 0x0005ec6201007387 */ /* 0x000fe80000100800 */
[----:B------:R1:W-:Y:S04]  /*cc10*/  STL [R1+0x5e0], R0 ;  /* 0x0005e00001007387 */ /* 0x0003e80000100800 */
[----:B------:R-:W2:Y:S01]  /*cc20*/  LDL.LU.64 R90, [R1+0x620] ;  /* 0x00062000015a7983 */ /* 0x000ea20000300a00 */
[----:B-1----:R-:W-:-:S03]  /*cc30*/  IMAD.MOV.U32 R0, RZ, RZ, R99 ;  /* 0x000000ffff007224 */ /* 0x002fc600078e0063 */
[----:B----4-:R-:W-:Y:S04]  /*cc40*/  STL [R1+0x5f4], R42 ;  /* 0x0005f42a01007387 */ /* 0x010fe80000100800 */
[----:B------:R1:W-:Y:S02]  /*cc50*/  STL [R1+0x5e8], R0 ;  /* 0x0005e80001007387 */ /* 0x0003e40000100800 */
[----:B-1----:R-:W-:Y:S02]  /*cc60*/  IMAD.MOV.U32 R0, RZ, RZ, R43 ;  /* 0x000000ffff007224 */ /* 0x002fe400078e002b */
[----:B------:R-:W-:Y:S04]  /*cc70*/  STL [R1+0x5fc], R100 ;  /* 0x0005fc6401007387 */ /* 0x000fe80000100800 */
[----:B------:R1:W-:Y:S04]  /*cc80*/  STL [R1+0x5f0], R0 ;  /* 0x0005f00001007387 */ /* 0x0003e80000100800 */
[----:B------:R-:W4:Y:S01]  /*cc90*/  LDL.LU.64 R42, [R1+0x628] ;  /* 0x00062800012a7983 */ /* 0x000f220000300a00 */
[----:B-1----:R-:W-:-:S05]  /*cca0*/  MOV R0, R101 ;  /* 0x0000006500007202 */ /* 0x002fca0000000f00 */
[----:B------:R1:W-:Y:S04]  /*ccb0*/  STL [R1+0x5f8], R0 ;  /* 0x0005f80001007387 */ /* 0x0003e80000100800 */
[----:B------:R-:W-:Y:S04]  /*ccc0*/  STL [R1+0x604], R102 ;  /* 0x0006046601007387 */ /* 0x000fe80000100800 */
[----:B------:R-:W4:Y:S01]  /*ccd0*/  LDL.LU.64 R92, [R1+0x630] ;  /* 0x00063000015c7983 */ /* 0x000f220000300a00 */
[----:B-1----:R-:W-:-:S05]  /*cce0*/  IMAD.MOV.U32 R0, RZ, RZ, R103 ;  /* 0x000000ffff007224 */ /* 0x002fca00078e0067 */
[----:B------:R1:W-:Y:S04]  /*ccf0*/  STL [R1+0x600], R0 ;  /* 0x0006000001007387 */ /* 0x0003e80000100800 */
[----:B------:R-:W4:Y:S04]  /*cd00*/  LDL.LU.64 R94, [R1+0x638] ;  /* 0x00063800015e7983 */ /* 0x000f280000300a00 */
[----:B---3--:R-:W-:Y:S01]  /*cd10*/  STL [R1+0x60c], R40 ;  /* 0x00060c2801007387 */ /* 0x008fe20000100800 */
[----:B-1----:R-:W-:-:S03]  /*cd20*/  IMAD.MOV.U32 R0, RZ, RZ, R41 ;  /* 0x000000ffff007224 */ /* 0x002fc600078e0029 */
[----:B------:R-:W3:Y:S04]  /*cd30*/  LDL.LU.64 R96, [R1+0x640] ;  /* 0x0006400001607983 */ /* 0x000ee80000300a00 */
[----:B------:R1:W-:Y:S04]  /*cd40*/  STL [R1+0x608], R0 ;  /* 0x0006080001007387 */ /* 0x0003e80000100800 */
[----:B-----5:R5:W-:Y:S04]  /*cd50*/  STL [R1+0x614], R110 ;  /* 0x0006146e01007387 */ /* 0x020be80000100800 */
[----:B------:R-:W3:Y:S01]  /*cd60*/  LDL.LU.64 R98, [R1+0x648] ;  /* 0x0006480001627983 */ /* 0x000ee20000300a00 */
[----:B-1----:R-:W-:-:S03]  /*cd70*/  IMAD.MOV.U32 R0, RZ, RZ, R111 ;  /* 0x000000ffff007224 */ /* 0x002fc600078e006f */
[----:B------:R-:W3:Y:S04]  /*cd80*/  LDL.LU.64 R100, [R1+0x198] ;  /* 0x0001980001647983 */ /* 0x000ee80000300a00 */
[----:B------:R1:W-:Y:S04]  /*cd90*/  STL [R1+0x610], R0 ;  /* 0x0006100001007387 */ /* 0x0003e80000100800 */
[----:B-----5:R-:W5:Y:S04]  /*cda0*/  LDL.LU.64 R110, [R1+0x190] ;  /* 0x00019000016e7983 */ /* 0x020f680000300a00 */
[----:B--2---:R-:W-:Y:S04]  /*cdb0*/  STL [R1+0x61c], R90 ;  /* 0x00061c5a01007387 */ /* 0x004fe80000100800 */
[----:B------:R-:W2:Y:S01]  /*cdc0*/  LDL.LU.64 R102, [R1+0x188] ;  /* 0x0001880001667983 */ /* 0x000ea20000300a00 */
[----:B-1----:R-:W-:-:S03]  /*cdd0*/  MOV R0, R91 ;  /* 0x0000005b00007202 */ /* 0x002fc60000000f00 */
[----:B------:R-:W2:Y:S04]  /*cde0*/  LDL.LU.64 R40, [R1+0x668] ;  /* 0x0006680001287983 */ /* 0x000ea80000300a00 */
[----:B----4-:R-:W-:Y:S04]  /*cdf0*/  STL [R1+0x624], R42 ;  /* 0x0006242a01007387 */ /* 0x010fe80000100800 */
[----:B------:R1:W-:Y:S02]  /*ce00*/  STL [R1+0x618], R0 ;  /* 0x0006180001007387 */ /* 0x0003e40000100800 */
[----:B-1----:R-:W-:-:S05]  /*ce10*/  IMAD.MOV.U32 R0, RZ, RZ, R43 ;  /* 0x000000ffff007224 */ /* 0x002fca00078e002b */
[----:B------:R1:W-:Y:S04]  /*ce20*/  STL [R1+0x620], R0 ;  /* 0x0006200001007387 */ /* 0x0003e80000100800 */
[----:B------:R-:W4:Y:S01]  /*ce30*/  LDL.LU.64 R42, [R1+0x1d8] ;  /* 0x0001d800012a7983 */ /* 0x000f220000300a00 */
[----:B-1----:R-:W-:-:S03]  /*ce40*/  IMAD.MOV.U32 R0, RZ, RZ, R93 ;  /* 0x000000ffff007224 */ /* 0x002fc600078e005d */
[----:B------:R-:W-:Y:S04]  /*ce50*/  STL [R1+0x62c], R92 ;  /* 0x00062c5c01007387 */ /* 0x000fe80000100800 */
[----:B------:R1:W-:Y:S04]  /*ce60*/  STL [R1+0x628], R0 ;  /* 0x0006280001007387 */ /* 0x0003e80000100800 */
[----:B------:R-:W-:Y:S01]  /*ce70*/  STL [R1+0x634], R94 ;  /* 0x0006345e01007387 */ /* 0x000fe20000100800 */
[----:B-1----:R-:W-:-:S03]  /*ce80*/  IMAD.MOV.U32 R0, RZ, RZ, R95 ;  /* 0x000000ffff007224 */ /* 0x002fc600078e005f */
[----:B---3--:R-:W-:Y:S04]  /*ce90*/  STL [R1+0x63c], R96 ;  /* 0x00063c6001007387 */ /* 0x008fe80000100800 */
[----:B------:R1:W-:Y:S02]  /*cea0*/  STL [R1+0x630], R0 ;  /* 0x0006300001007387 */ /* 0x0003e40000100800 */
[----:B-1----:R-:W-:Y:S02]  /*ceb0*/  MOV R0, R97 ;  /* 0x0000006100007202 */ /* 0x002fe40000000f00 */
[----:B------:R-:W-:Y:S04]  /*cec0*/  STL [R1+0x644], R98 ;  /* 0x0006446201007387 */ /* 0x000fe80000100800 */
[----:B------:R1:W-:Y:S04]  /*ced0*/  STL [R1+0x638], R0 ;  /* 0x0006380001007387 */ /* 0x0003e80000100800 */
[----:B------:R-:W-:Y:S01]  /*cee0*/  STL [R1+0x64c], R100 ;  /* 0x00064c6401007387 */ /* 0x000fe20000100800 */
[----:B-1----:R-:W-:-:S05]  /*cef0*/  IMAD.MOV.U32 R0, RZ, RZ, R99 ;  /* 0x000000ffff007224 */ /* 0x002fca00078e0063 */
[----:B------:R1:W-:Y:S02]  /*cf00*/  STL [R1+0x640], R0 ;  /* 0x0006400001007387 */ /* 0x0003e40000100800 */
[----:B-1----:R-:W-:-:S05]  /*cf10*/  IMAD.MOV.U32 R0, RZ, RZ, R101 ;  /* 0x000000ffff007224 */ /* 0x002fca00078e0065 */
[----:B------:R1:W-:Y:S04]  /*cf20*/  STL [R1+0x648], R0 ;  /* 0x0006480001007387 */ /* 0x0003e80000100800 */
[----:B-----5:R3:W-:Y:S01]  /*cf30*/  STL [R1+0x654], R110 ;  /* 0x0006546e01007387 */ /* 0x0207e20000100800 */
[----:B-1----:R-:W-:-:S05]  /*cf40*/  IMAD.MOV.U32 R0, RZ, RZ, R111 ;  /* 0x000000ffff007224 */ /* 0x002fca00078e006f */
[----:B------:R1:W-:Y:S04]  /*cf50*/  STL [R1+0x650], R0 ;  /* 0x0006500001007387 */ /* 0x0003e80000100800 */
[----:B--2---:R-:W-:Y:S04]  /*cf60*/  STL [R1+0x65c], R102 ;  /* 0x00065c6601007387 */ /* 0x004fe80000100800 */
[----:B---3--:R-:W2:Y:S01]  /*cf70*/  LDL.LU.64 R110, [R1+0x6a8] ;  /* 0x0006a800016e7983 */ /* 0x008ea20000300a00 */
[----:B-1----:R-:W-:-:S05]  /*cf80*/  MOV R0, R103 ;  /* 0x0000006700007202 */ /* 0x002fca0000000f00 */
[----:B------:R1:W-:Y:S04]  /*cf90*/  STL [R1+0x658], R0 ;  /* 0x0006580001007387 */ /* 0x0003e80000100800 */
[----:B------:R-:W-:Y:S01]  /*cfa0*/  STL [R1+0x664], R40 ;  /* 0x0006642801007387 */ /* 0x000fe20000100800 */
[----:B-1----:R-:W-:-:S05]  /*cfb0*/  IMAD.MOV.U32 R0, RZ, RZ, R41 ;  /* 0x000000ffff007224 */ /* 0x002fca00078e0029 */
[----:B------:R4:W-:Y:S02]  /*cfc0*/  STL [R1+0x660], R0 ;  /* 0x0006600001007387 */ /* 0x0009e40000100800 */
[----:B----4-:R-:W-:Y:S02]  /*cfd0*/  IMAD.MOV.U32 R0, RZ, RZ, R43 ;  /* 0x000000ffff007224 */ /* 0x010fe400078e002b */
[----:B------:R-:W-:Y:S04]  /*cfe0*/  STL [R1+0x66c], R42 ;  /* 0x00066c2a01007387 */ /* 0x000fe80000100800 */
[----:B------:R-:W-:Y:S04]  /*cff0*/  STL [R1+0x674], R108 ;  /* 0x0006746c01007387 */ /* 0x000fe80000100800 */
[----:B------:R1:W-:Y:S04]  /*d000*/  STL [R1+0x668], R0 ;  /* 0x0006680001007387 */ /* 0x0003e80000100800 */
[----:B------:R-:W-:Y:S01]  /*d010*/  STL [R1+0x67c], R138 ;  /* 0x00067c8a01007387 */ /* 0x000fe20000100800 */
[----:B-1----:R-:W-:-:S05]  /*d020*/  IMAD.MOV.U32 R0, RZ, RZ, R109 ;  /* 0x000000ffff007224 */ /* 0x002fca00078e006d */
[----:B------:R1:W-:Y:S04]  /*d030*/  STL [R1+0x670], R0 ;  /* 0x0006700001007387 */ /* 0x0003e80000100800 */
[----:B------:R-:W-:Y:S01]  /*d040*/  STL [R1+0x684], R56 ;  /* 0x0006843801007387 */ /* 0x000fe20000100800 */
[----:B-1----:R-:W-:-:S05]  /*d050*/  MOV R0, R139 ;  /* 0x0000008b00007202 */ /* 0x002fca0000000f00 */
[----:B------:R2:W-:Y:S04]  /*d060*/  STL [R1+0x678], R0 ;  /* 0x0006780001007387 */ /* 0x0005e80000100800 */
[----:B------:R-:W-:Y:S04]  /*d070*/  STL [R1+0x680], R57 ;  /* 0x0006803901007387 */ /* 0x000fe80000100800 */
[----:B------:R-:W-:Y:S04]  /*d080*/  STL [R1+0x68c], R46 ;  /* 0x00068c2e01007387 */ /* 0x000fe80000100800 */
[----:B------:R-:W3:Y:S04]  /*d090*/  LDL.LU.64 R138, [R1+0x6e8] ;  /* 0x0006e800018a7983 */ /* 0x000ee80000300a00 */
[----:B------:R-:W-:Y:S04]  /*d0a0*/  STL [R1+0x688], R47 ;  /* 0x0006882f01007387 */ /* 0x000fe80000100800 */
[----:B------:R-:W-:Y:S04]  /*d0b0*/  STL [R1+0x694], R44 ;  /* 0x0006942c01007387 */ /* 0x000fe80000100800 */
[----:B------:R-:W-:Y:S04]  /*d0c0*/  STL [R1+0x690], R45 ;  /* 0x0006902d01007387 */ /* 0x000fe80000100800 */
[----:B------:R-:W-:Y:S04]  /*d0d0*/  STL [R1+0x69c], R10 ;  /* 0x00069c0a01007387 */ /* 0x000fe80000100800 */
[----:B------:R-:W-:Y:S01]  /*d0e0*/  STL [R1+0x698], R11 ;  /* 0x0006980b01007387 */ /* 0x000fe20000100800 */
[----:B--2---:R-:W-:-:S03]  /*d0f0*/  IMAD.MOV.U32 R0, RZ, RZ, R111 ;  /* 0x000000ffff007224 */ /* 0x004fc600078e006f */
[----:B------:R-:W-:Y:S04]  /*d100*/  STL [R1+0x6a4], R110 ;  /* 0x0006a46e01007387 */ /* 0x000fe80000100800 */
[----:B------:R-:W-:Y:S04]  /*d110*/  STL [R1+0x6ac], R112 ;  /* 0x0006ac7001007387 */ /* 0x000fe80000100800 */
[----:B------:R1:W-:Y:S04]  /*d120*/  STL [R1+0x6a0], R0 ;  /* 0x0006a00001007387 */ /* 0x0003e80000100800 */
[----:B------:R-:W-:Y:S01]  /*d130*/  STL [R1+0x6b4], R114 ;  /* 0x0006b47201007387 */ /* 0x000fe20000100800 */
[----:B-1----:R-:W-:-:S05]  /*d140*/  IMAD.MOV.U32 R0, RZ, RZ, R113 ;  /* 0x000000ffff007224 */ /* 0x002fca00078e0071 */
[----:B------:R1:W-:Y:S02]  /*d150*/  STL [R1+0x6a8], R0 ;  /* 0x0006a80001007387 */ /* 0x0003e40000100800 */
[----:B-1----:R-:W-:-:S05]  /*d160*/  IMAD.MOV.U32 R0, RZ, RZ, R115 ;  /* 0x000000ffff007224 */ /* 0x002fca00078e0073 */
[----:B------:R1:W-:Y:S04]  /*d170*/  STL [R1+0x6b0], R0 ;  /* 0x0006b00001007387 */ /* 0x0003e80000100800 */
[----:B------:R-:W-:Y:S01]  /*d180*/  STL [R1+0x6bc], R136 ;  /* 0x0006bc8801007387 */ /* 0x000fe20000100800 */
[----:B-1----:R-:W-:-:S05]  /*d190*/  MOV R0, R137 ;  /* 0x0000008900007202 */ /* 0x002fca0000000f00 */
[----:B------:R1:W-:Y:S04]  /*d1a0*/  STL [R1+0x6b8], R0 ;  /* 0x0006b80001007387 */ /* 0x0003e80000100800 */
[----:B------:R2:W-:Y:S01]  /*d1b0*/  STL [R1+0x6c4], R244 ;  /* 0x0006c4f401007387 */ /* 0x0005e20000100800 */
[----:B-1----:R-:W-:-:S03]  /*d1c0*/  IMAD.MOV.U32 R0, RZ, RZ, R245 ;  /* 0x000000ffff007224 */ /* 0x002fc600078e00f5 */
[----:B--2---:R-:W2:Y:S04]  /*d1d0*/  LDL.LU.64 R244, [R1+0x748] ;  /* 0x0007480001f47983 */ /* 0x004ea80000300a00 */
[----:B------:R3:W-:Y:S04]  /*d1e0*/  STL [R1+0x6c0], R0 ;  /* 0x0006c00001007387 */ /* 0x0007e80000100800 */
[----:B------:R-:W-:Y:S04]  /*d1f0*/  STL [R1+0x6cc], R60 ;  /* 0x0006cc3c01007387 */ /* 0x000fe80000100800 */
[----:B------:R-:W-:Y:S04]  /*d200*/  STL [R1+0x6c8], R61 ;  /* 0x0006c83d01007387 */ /* 0x000fe80000100800 */
[----:B------:R-:W-:Y:S04]  /*d210*/  STL [R1+0x6d4], R58 ;  /* 0x0006d43a01007387 */ /* 0x000fe80000100800 */
[----:B------:R-:W-:Y:S04]  /*d220*/  STL [R1+0x6d0], R59 ;  /* 0x0006d03b01007387 */ /* 0x000fe80000100800 */
[----:B------:R-:W-:Y:S04]  /*d230*/  STL [R1+0x6dc], R48 ;  /* 0x0006dc3001007387 */ /* 0x000fe80000100800 */
[----:B------:R-:W-:Y:S01]  /*d240*/  STL [R1+0x6d8], R49 ;  /* 0x0006d83101007387 */ /* 0x000fe20000100800 */
[----:B---3--:R-:W-:-:S03]  /*d250*/  IMAD.MOV.U32 R0, RZ, RZ, R139 ;  /* 0x000000ffff007224 */ /* 0x008fc600078e008b */
        /* <DEDUP_REMOVED lines=9> */
[----:B------:R-:W-:Y:S01]  /*d2f0*/  STL [R1+0x704], R146 ;  /* 0x0007049201007387 */ /* 0x000fe20000100800 */
[----:B-1----:R-:W-:-:S05]  /*d300*/  IMAD.MOV.U32 R0, RZ, RZ, R145 ;  /* 0x000000ffff007224 */ /* 0x002fca00078e0091 */
[----:B------:R1:W-:Y:S04]  /*d310*/  STL [R1+0x6f8], R0 ;  /* 0x0006f80001007387 */ /* 0x0003e80000100800 */
[----:B------:R-:W-:Y:S01]  /*d320*/  STL [R1+0x70c], R62 ;  /* 0x00070c3e01007387 */ /* 0x000fe20000100800 */
[----:B-1----:R-:W-:-:S05]  /*d330*/  IMAD.MOV.U32 R0, RZ, RZ, R147 ;  /* 0x000000ffff007224 */ /* 0x002fca00078e0093 */
[----:B------:R1:W-:Y:S04]  /*d340*/  STL [R1+0x700], R0 ;  /* 0x0007000001007387 */ /* 0x0003e80000100800 */
[----:B------:R-:W-:Y:S04]  /*d350*/  STL [R1+0x708], R63 ;  /* 0x0007083f01007387 */ /* 0x000fe80000100800 */
[----:B------:R-:W-:Y:S01]  /*d360*/  STL [R1+0x714], R50 ;  /* 0x0007143201007387 */ /* 0x000fe20000100800 */
[----:B-1----:R-:W-:-:S03]  /*d370*/  IMAD.MOV.U32 R0, RZ, RZ, R149 ;  /* 0x000000ffff007224 */ /* 0x002fc600078e0095 */
[----:B------:R-:W-:Y:S04]  /*d380*/  STL [R1+0x710], R51 ;  /* 0x0007103301007387 */ /* 0x000fe80000100800 */
[----:B------:R-:W-:Y:S04]  /*d390*/  STL [R1+0x71c], R52 ;  /* 0x00071c3401007387 */ /* 0x000fe80000100800 */
[----:B------:R-:W-:Y:S04]  /*d3a0*/  STL [R1+0x718], R53 ;  /* 0x0007183501007387 */ /* 0x000fe80000100800 */
[----:B------:R-:W-:Y:S04]  /*d3b0*/  STL [R1+0x724], R148 ;  /* 0x0007249401007387 */ /* 0x000fe80000100800 */
[----:B------:R-:W-:Y:S04]  /*d3c0*/  STL [R1+0x72c], R150 ;  /* 0x00072c9601007387 */ /* 0x000fe80000100800 */
[----:B------:R1:W-:Y:S04]  /*d3d0*/  STL [R1+0x720], R0 ;  /* 0x0007200001007387 */ /* 0x0003e80000100800 */
[----:B------:R-:W-:Y:S01]  /*d3e0*/  STL [R1+0x734], R152 ;  /* 0x0007349801007387 */ /* 0x000fe20000100800 */
[----:B-1----:R-:W-:-:S05]  /*d3f0*/  MOV R0, R151 ;  /* 0x0000009700007202 */ /* 0x002fca0000000f00 */
[----:B------:R1:W-:Y:S04]  /*d400*/  STL [R1+0x728], R0 ;  /* 0x0007280001007387 */ /* 0x0003e80000100800 */
[----:B------:R-:W-:Y:S01]  /*d410*/  STL [R1+0x73c], R154 ;  /* 0x00073c9a01007387 */ /* 0x000fe20000100800 */
[----:B-1----:R-:W-:-:S05]  /*d420*/  IMAD.MOV.U32 R0, RZ, RZ, R153 ;  /* 0x000000ffff007224 */ /* 0x002fca00078e0099 */
[----:B------:R1:W-:Y:S04]  /*d430*/  STL [R1+0x730], R0 ;  /* 0x0007300001007387 */ /* 0x0003e80000100800 */
[----:B--2---:R-:W-:Y:S01]  /*d440*/  STL [R1+0x744], R244 ;  /* 0x000744f401007387 */ /* 0x004fe20000100800 */
[----:B-1----:R-:W-:-:S05]  /*d450*/  IMAD.MOV.U32 R0, RZ, RZ, R155 ;  /* 0x000000ffff007224 */ /* 0x002fca00078e009b */
[----:B------:R1:W-:Y:S04]  /*d460*/  STL [R1+0x738], R0 ;  /* 0x0007380001007387 */ /* 0x0003e80000100800 */
[----:B------:R-:W2:Y:S04]  /*d470*/  LDL.LU.64 R90, [R1+0x768] ;  /* 0x00076800015a7983 */ /* 0x000ea80000300a00 */
[----:B------:R-:W3:Y:S01]  /*d480*/  LDL.LU.64 R94, [R1+0x770] ;  /* 0x00077000015e7983 */ /* 0x000ee20000300a00 */
[----:B-1----:R-:W-:-:S03]  /*d490*/  IMAD.MOV.U32 R0, RZ, RZ, R245 ;  /* 0x000000ffff007224 */ /* 0x002fc600078e00f5 */
[----:B------:R-:W4:Y:S04]  /*d4a0*/  LDL.LU.64 R110, [R1+0x780] ;  /* 0x00078000016e7983 */ /* 0x000f280000300a00 */
[----:B------:R-:W5:Y:S04]  /*d4b0*/  LDL.LU.64 R92, [R1+0x798] ;  /* 0x00079800015c7983 */ /* 0x000f680000300a00 */
[----:B------:R-:W4:Y:S04]  /*d4c0*/  LDL.LU.64 R96, [R1+0x778] ;  /* 0x0007780001607983 */ /* 0x000f280000300a00 */
[----:B------:R2:W-:Y:S04]  /*d4d0*/  STL [R1+0x740], R0 ;  /* 0x0007400001007387 */ /* 0x0005e80000100800 */
[----:B------:R-:W5:Y:S04]  /*d4e0*/  LDL.LU.64 R144, [R1+0x788] ;  /* 0x0007880001907983 */ /* 0x000f680000300a00 */
[----:B------:R-:W5:Y:S04]  /*d4f0*/  LDL.LU.64 R98, [R1+0x7a0] ;  /* 0x0007a00001627983 */ /* 0x000f680000300a00 */
[----:B------:R-:W5:Y:S04]  /*d500*/  LDL.LU.64 R100, [R1+0x7a8] ;  /* 0x0007a80001647983 */ /* 0x000f680000300a00 */
[----:B------:R-:W5:Y:S04]  /*d510*/  LDL.LU.64 R40, [R1+0x7e0] ;  /* 0x0007e00001287983 */ /* 0x000f680000300a00 */
[----:B------:R-:W5:Y:S04]  /*d520*/  LDL.LU.64 R42, [R1+0x7e8] ;  /* 0x0007e800012a7983 */ /* 0x000f680000300a00 */
[----:B------:R-:W5:Y:S04]  /*d530*/  LDL.LU.64 R152, [R1+0x858] ;  /* 0x0008580001987983 */ /* 0x000f680000300a00 */
[----:B------:R-:W-:Y:S04]  /*d540*/  STL [R1+0x74c], R64 ;  /* 0x00074c4001007387 */ /* 0x000fe80000100800 */
        /* <DEDUP_REMOVED lines=15> */
[----:B------:R-:W5:Y:S04]  /*d640*/  LDL.LU.64 R244, [R1+0x790] ;  /* 0x0007900001f47983 */ /* 0x000f680000300a00 */
[----:B------:R-:W-:Y:S04]  /*d650*/  STL [R1+0x75c], R68 ;  /* 0x00075c4401007387 */ /* 0x000fe80000100800 */
[----:B------:R-:W-:Y:S01]  /*d660*/  STL [R1+0x758], R69 ;  /* 0x0007584501007387 */ /* 0x000fe20000100800 */
[----:B--2---:R-:W-:-:S03]  /*d670*/  MOV R0, R91 ;  /* 0x0000005b00007202 */ /* 0x004fc60000000f00 */
[----:B------:R-:W-:Y:S04]  /*d680*/  STL [R1+0x764], R90 ;  /* 0x0007645a01007387 */ /* 0x000fe80000100800 */
[----:B---3--:R-:W-:Y:S04]  /*d690*/  STL [R1+0x76c], R94 ;  /* 0x00076c5e01007387 */ /* 0x008fe80000100800 */
[----:B------:R1:W-:Y:S02]  /*d6a0*/  STL [R1+0x760], R0 ;  /* 0x0007600001007387 */ /* 0x0003e40000100800 */
[----:B-1----:R-:W-:-:S02]  /*d6b0*/  IMAD.MOV.U32 R0, RZ, RZ, R95 ;  /* 0x000000ffff007224 */ /* 0x002fc400078e005f */
[----:B----4-:R-:W-:Y:S04]  /*d6c0*/  STL [R1+0x774], R96 ;  /* 0x0007746001007387 */ /* 0x010fe80000100800 */
[----:B------:R1:W-:Y:S02]  /*d6d0*/  STL [R1+0x768], R0 ;  /* 0x0007680001007387 */ /* 0x0003e40000100800 */
[----:B-1----:R-:W-:-:S05]  /*d6e0*/  MOV R0, R97 ;  /* 0x0000006100007202 */ /* 0x002fca0000000f00 */
[----:B------:R1:W-:Y:S04]  /*d6f0*/  STL [R1+0x770], R0 ;  /* 0x0007700001007387 */ /* 0x0003e80000100800 */
[----:B------:R-:W-:Y:S01]  /*d700*/  STL [R1+0x77c], R110 ;  /* 0x00077c6e01007387 */ /* 0x000fe20000100800 */
[----:B-1----:R-:W-:-:S05]  /*d710*/  IMAD.MOV.U32 R0, RZ, RZ, R111 ;  /* 0x000000ffff007224 */ /* 0x002fca00078e006f */
[----:B------:R1:W-:Y:S01]  /*d720*/  STL [R1+0x778], R0 ;  /* 0x0007780001007387 */ /* 0x0003e20000100800 */
[----:B-----5:R-:W-:Y:S02]  /*d730*/  IMAD.MOV.U32 R90, RZ, RZ, R92 ;  /* 0x000000ffff5a7224 */ /* 0x020fe400078e005c */
[----:B------:R-:W-:Y:S01]  /*d740*/  IMAD.MOV.U32 R91, RZ, RZ, R93 ;  /* 0x000000ffff5b7224 */ /* 0x000fe200078e005d */
[----:B------:R-:W-:Y:S01]  /*d750*/  STL [R1+0x784], R144 ;  /* 0x0007849001007387 */ /* 0x000fe20000100800 */
[----:B-1----:R-:W-:Y:S01]  /*d760*/  MOV R0, R145 ;  /* 0x0000009100007202 */ /* 0x002fe20000000f00 */
[----:B------:R-:W-:Y:S01]  /*d770*/  IMAD.MOV.U32 R92, RZ, RZ, R98 ;  /* 0x000000ffff5c7224 */ /* 0x000fe200078e0062 */
[----:B------:R-:W-:Y:S01]  /*d780*/  MOV R110, R112 ;  /* 0x00000070006e7202 */ /* 0x000fe20000000f00 */
[----:B------:R-:W-:Y:S02]  /*d790*/  IMAD.MOV.U32 R111, RZ, RZ, R113 ;  /* 0x000000ffff6f7224 */ /* 0x000fe400078e0071 */
[----:B------:R1:W-:Y:S01]  /*d7a0*/  STL [R1+0x780], R0 ;  /* 0x0007800001007387 */ /* 0x0003e20000100800 */
[----:B------:R-:W-:-:S02]  /*d7b0*/  IMAD.MOV.U32 R93, RZ, RZ, R99 ;  /* 0x000000ffff5d7224 */ /* 0x000fc400078e0063 */
[----:B------:R-:W-:Y:S02]  /*d7c0*/  IMAD.MOV.U32 R96, RZ, RZ, R102 ;  /* 0x000000ffff607224 */ /* 0x000fe400078e0066 */
[----:B------:R-:W-:Y:S01]  /*d7d0*/  IMAD.MOV.U32 R97, RZ, RZ, R103 ;  /* 0x000000ffff617224 */ /* 0x000fe200078e0067 */
[----:B------:R-:W-:Y:S01]  /*d7e0*/  MOV R112, R136 ;  /* 0x0000008800707202 */ /* 0x000fe20000000f00 */
[----:B------:R-:W-:Y:S02]  /*d7f0*/  IMAD.MOV.U32 R113, RZ, RZ, R137 ;  /* 0x000000ffff717224 */ /* 0x000fe400078e0089 */
[----:B------:R-:W-:Y:S02]  /*d800*/  IMAD.MOV.U32 R98, RZ, RZ, R114 ;  /* 0x000000ffff627224 */ /* 0x000fe400078e0072 */
[----:B------:R-:W-:Y:S01]  /*d810*/  IMAD.MOV.U32 R99, RZ, RZ, R115 ;  /* 0x000000ffff637224 */ /* 0x000fe200078e0073 */
[----:B------:R-:W-:Y:S01]  /*d820*/  MOV R95, R101 ;  /* 0x00000065005f7202 */ /* 0x000fe20000000f00 */
[----:B------:R-:W-:-:S02]  /*d830*/  IMAD.MOV.U32 R114, RZ, RZ, R138 ;  /* 0x000000ffff727224 */ /* 0x000fc400078e008a */
[----:B------:R-:W-:Y:S02]  /*d840*/  IMAD.MOV.U32 R115, RZ, RZ, R139 ;  /* 0x000000ffff737224 */ /* 0x000fe400078e008b */
[----:B------:R-:W-:Y:S02]  /*d850*/  IMAD.MOV.U32 R94, RZ, RZ, R100 ;  /* 0x000000ffff5e7224 */ /* 0x000fe400078e0064 */
[----:B------:R-:W-:Y:S02]  /*d860*/  IMAD.MOV.U32 R136, RZ, RZ, R142 ;  /* 0x000000ffff887224 */ /* 0x000fe400078e008e */
[----:B------:R-:W-:Y:S01]  /*d870*/  IMAD.MOV.U32 R137, RZ, RZ, R143 ;  /* 0x000000ffff897224 */ /* 0x000fe200078e008f */
[----:B------:R-:W-:Y:S01]  /*d880*/  MOV R100, R140 ;  /* 0x0000008c00647202 */ /* 0x000fe20000000f00 */
[----:B------:R-:W-:Y:S02]  /*d890*/  IMAD.MOV.U32 R101, RZ, RZ, R141 ;  /* 0x000000ffff657224 */ /* 0x000fe400078e008d */
[----:B------:R-:W-:-:S02]  /*d8a0*/  IMAD.MOV.U32 R138, RZ, RZ, R146 ;  /* 0x000000ffff8a7224 */ /* 0x000fc400078e0092 */
[----:B------:R-:W-:Y:S02]  /*d8b0*/  IMAD.MOV.U32 R139, RZ, RZ, R147 ;  /* 0x000000ffff8b7224 */ /* 0x000fe400078e0093 */
[----:B------:R-:W-:Y:S01]  /*d8c0*/  IMAD.MOV.U32 R102, RZ, RZ, R148 ;  /* 0x000000ffff667224 */ /* 0x000fe200078e0094 */
[----:B------:R-:W-:Y:S01]  /*d8d0*/  MOV R103, R149 ;  /* 0x0000009500677202 */ /* 0x000fe20000000f00 */
[----:B------:R2:W-:Y:S01]  /*d8e0*/  STL [R1+0x78c], R244 ;  /* 0x00078cf401007387 */ /* 0x0005e20000100800 */
[----:B-1----:R-:W-:-:S03]  /*d8f0*/  IMAD.MOV.U32 R0, RZ, RZ, R245 ;  /* 0x000000ffff007224 */ /* 0x002fc600078e00f5 */
[----:B------:R-:W3:Y:S04]  /*d900*/  LDL.LU.64 R142, [R1+0x828] ;  /* 0x00082800018e7983 */ /* 0x000ee80000300a00 */
[----:B------:R-:W4:Y:S01]  /*d910*/  LDL.LU.64 R148, [R1+0x7d0] ;  /* 0x0007d00001947983 */ /* 0x000f220000300a00 */
[----:B------:R-:W-:-:S03]  /*d920*/  IMAD.MOV.U32 R140, RZ, RZ, R150 ;  /* 0x000000ffff8c7224 */ /* 0x000fc600078e0096 */
[----:B------:R-:W5:Y:S01]  /*d930*/  LDL.LU.64 R144, [R1+0x830] ;  /* 0x0008300001907983 */ /* 0x000f620000300a00 */
[----:B------:R-:W-:-:S03]  /*d940*/  IMAD.MOV.U32 R141, RZ, RZ, R151 ;  /* 0x000000ffff8d7224 */ /* 0x000fc600078e0097 */
[----:B------:R-:W3:Y:S04]  /*d950*/  LDL.LU.64 R146, [R1+0x838] ;  /* 0x0008380001927983 */ /* 0x000ee80000300a00 */
[----:B------:R1:W-:Y:S04]  /*d960*/  STL [R1+0x788], R0 ;  /* 0x0007880001007387 */ /* 0x0003e80000100800 */
[----:B------:R-:W-:Y:S04]  /*d970*/  STL [R1+0x794], R90 ;  /* 0x0007945a01007387 */ /* 0x000fe80000100800 */
[----:B------:R-:W3:Y:S04]  /*d980*/  LDL.LU.64 R150, [R1+0x840] ;  /* 0x0008400001967983 */ /* 0x000ee80000300a00 */
[----:B--2---:R-:W2:Y:S01]  /*d990*/  LDL.LU.64 R244, [R1+0x7d8] ;  /* 0x0007d80001f47983 */ /* 0x004ea20000300a00 */
[----:B-1----:R-:W-:-:S03]  /*d9a0*/  MOV R0, R91 ;  /* 0x0000005b00007202 */ /* 0x002fc60000000f00 */
[----:B------:R-:W-:Y:S04]  /*d9b0*/  STL [R1+0x79c], R92 ;  /* 0x00079c5c01007387 */ /* 0x000fe80000100800 */
[----:B------:R1:W-:Y:S02]  /*d9c0*/  STL [R1+0x790], R0 ;  /* 0x0007900001007387 */ /* 0x0003e40000100800 */
[----:B-1----:R-:W-:-:S05]  /*d9d0*/  IMAD.MOV.U32 R0, RZ, RZ, R93 ;  /* 0x000000ffff007224 */ /* 0x002fca00078e005d */
[----:B------:R1:W-:Y:S04]  /*d9e0*/  STL [R1+0x798], R0 ;  /* 0x0007980001007387 */ /* 0x0003e80000100800 */
[----:B------:R-:W-:Y:S01]  /*d9f0*/  STL [R1+0x7a4], R94 ;  /* 0x0007a45e01007387 */ /* 0x000fe20000100800 */
[----:B-1----:R-:W-:-:S05]  /*da00*/  IMAD.MOV.U32 R0, RZ, RZ, R95 ;  /* 0x000000ffff007224 */ /* 0x002fca00078e005f */
        /* <DEDUP_REMOVED lines=12> */
[----:B------:R4:W-:Y:S02]  /*dad0*/  STL [R1+0x7c0], R0 ;  /* 0x0007c00001007387 */ /* 0x0009e40000100800 */
[----:B----4-:R-:W-:Y:S02]  /*dae0*/  IMAD.MOV.U32 R0, RZ, RZ, R149 ;  /* 0x000000ffff007224 */ /* 0x010fe400078e0095 */
[----:B------:R3:W-:Y:S04]  /*daf0*/  STL [R1+0x7cc], R148 ;  /* 0x0007cc9401007387 */ /* 0x0007e80000100800 */
[----:B------:R1:W-:Y:S01]  /*db00*/  STL [R1+0x7c8], R0 ;  /* 0x0007c80001007387 */ /* 0x0003e20000100800 */
[----:B---3--:R-:W-:Y:S01]  /*db10*/  MOV R148, R150 ;  /* 0x0000009600947202 */ /* 0x008fe20000000f00 */
[----:B------:R-:W-:-:S02]  /*db20*/  IMAD.MOV.U32 R149, RZ, RZ, R151 ;  /* 0x000000ffff957224 */ /* 0x000fc400078e0097 */
[----:B--2---:R2:W-:Y:S04]  /*db30*/  STL [R1+0x7d4], R244 ;  /* 0x0007d4f401007387 */ /* 0x0045e80000100800 */
[----:B------:R-:W3:Y:S01]  /*db40*/  LDL.LU.64 R150, [R1+0x848] ;  /* 0x0008480001967983 */ /* 0x000ee20000300a00 */
[----:B-1----:R-:W-:-:S03]  /*db50*/  IMAD.MOV.U32 R0, RZ, RZ, R245 ;  /* 0x000000ffff007224 */ /* 0x002fc600078e00f5 */
[----:B--2---:R-:W2:Y:S04]  /*db60*/  LDL.LU.64 R244, [R1+0x850] ;  /* 0x0008500001f47983 */ /* 0x004ea80000300a00 */
[----:B------:R1:W-:Y:S04]  /*db70*/  STL [R1+0x7d0], R0 ;  /* 0x0007d00001007387 */ /* 0x0003e80000100800 */
[----:B------:R-:W-:Y:S01]  /*db80*/  STL [R1+0x7dc], R40 ;  /* 0x0007dc2801007387 */ /* 0x000fe20000100800 */
[----:B-1----:R-:W-:-:S05]  /*db90*/  IMAD.MOV.U32 R0, RZ, RZ, R41 ;  /* 0x000000ffff007224 */ /* 0x002fca00078e0029 */
[----:B------:R1:W-:Y:S04]  /*dba0*/  STL [R1+0x7d8], R0 ;  /* 0x0007d80001007387 */ /* 0x0003e80000100800 */
[----:B------:R-:W-:Y:S01]  /*dbb0*/  STL [R1+0x7e4], R42 ;  /* 0x0007e42a01007387 */ /* 0x000fe20000100800 */
[----:B-1----:R-:W-:-:S03]  /*dbc0*/  MOV R0, R43 ;  /* 0x0000002b00007202 */ /* 0x002fc60000000f00 */
[----:B------:R-:W-:Y:S04]  /*dbd0*/  STL [R1+0x7ec], R108 ;  /* 0x0007ec6c01007387 */ /* 0x000fe80000100800 */
        /* <DEDUP_REMOVED lines=22> */
[----:B-----5:R-:W-:Y:S01]  /*dd40*/  STL [R1+0x82c], R144 ;  /* 0x00082c9001007387 */ /* 0x020fe20000100800 */
        /* <DEDUP_REMOVED lines=8> */
[----:B-1----:R-:W-:Y:S02]  /*ddd0*/  IMAD.MOV.U32 R0, RZ, RZ, R149 ;  /* 0x000000ffff007224 */ /* 0x002fe400078e0095 */
[----:B------:R-:W-:Y:S01]  /*dde0*/  IMAD.MOV.U32 R5, RZ, RZ, R155 ;  /* 0x000000ffff057224 */ /* 0x000fe200078e009b */
[----:B------:R-:W-:-:S04]  /*ddf0*/  SHF.R.S32.HI R9, RZ, 0x1f, R252 ;  /* 0x0000001fff097819 */ /* 0x000fc800000114fc */
[----:B------:R-:W-:Y:S01]  /*de00*/  LEA.HI R9, R9, R252, RZ, 0x5 ;  /* 0x000000fc09097211 */ /* 0x000fe200078f28ff */
[----:B------:R-:W-:Y:S01]  /*de10*/  IMAD.MOV.U32 R252, RZ, RZ, RZ ;  /* 0x000000fffffc7224 */ /* 0x000fe200078e00ff */
        /* <DEDUP_REMOVED lines=16> */
[----:B---3--:R-:W-:Y:S04]  /*df20*/  STL [R1+0x844], R150 ;  /* 0x0008449601007387 */ /* 0x008fe80000100800 */
[----:B------:R1:W-:Y:S04]  /*df30*/  STL [R1+0x838], R0 ;  /* 0x0008380001007387 */ /* 0x0003e80000100800 */
[----:B--2---:R-:W-:Y:S01]  /*df40*/  STL [R1+0x84c], R244 ;  /* 0x00084cf401007387 */ /* 0x004fe20000100800 */
[----:B-1----:R-:W-:-:S05]  /*df50*/  MOV R0, R151 ;  /* 0x0000009700007202 */ /* 0x002fca0000000f00 */
[----:B------:R1:W-:Y:S02]  /*df60*/  STL [R1+0x840], R0 ;  /* 0x0008400001007387 */ /* 0x0003e40000100800 */
[----:B-1----:R-:W-:-:S05]  /*df70*/  IMAD.MOV.U32 R0, RZ, RZ, R245 ;  /* 0x000000ffff007224 */ /* 0x002fca00078e00f5 */
[----:B------:R1:W-:Y:S04]  /*df80*/  STL [R1+0x848], R0 ;  /* 0x0008480001007387 */ /* 0x0003e80000100800 */
[----:B------:R-:W-:Y:S01]  /*df90*/  STL [R1+0x854], R152 ;  /* 0x0008549801007387 */ /* 0x000fe20000100800 */
[----:B-1----:R-:W-:-:S03]  /*dfa0*/  IMAD.MOV.U32 R0, RZ, RZ, R153 ;  /* 0x000000ffff007224 */ /* 0x002fc600078e0099 */
[----:B------:R-:W-:Y:S04]  /*dfb0*/  STL [R1+0x85c], R154 ;  /* 0x00085c9a01007387 */ /* 0x000fe80000100800 */
[----:B------:R1:W-:Y:S04]  /*dfc0*/  STL [R1+0x850], R0 ;  /* 0x0008500001007387 */ /* 0x0003e80000100800 */
[----:B------:R2:W-:Y:S04]  /*dfd0*/  STL [R1+0x858], R5 ;  /* 0x0008580501007387 */ /* 0x0005e80000100800 */
[----:B------:R-:W-:Y:S04]  /*dfe0*/  STL [R1+0x60], RZ ;  /* 0x000060ff01007387 */ /* 0x000fe80000100800 */
[----:B------:R-:W-:Y:S04]  /*dff0*/  STL [R1+0x64], RZ ;  /* 0x000064ff01007387 */ /* 0x000fe80000100800 */
[----:B------:R-:W-:Y:S04]  /*e000*/  STL [R1+0x68], RZ ;  /* 0x000068ff01007387 */ /* 0x000fe80000100800 */
[----:B------:R-:W-:Y:S04]  /*e010*/  STL [R1+0x6c], RZ ;  /* 0x00006cff01007387 */ /* 0x000fe80000100800 */
[----:B------:R-:W-:Y:S04]  /*e020*/  STL [R1+0x50], RZ ;  /* 0x000050ff01007387 */ /* 0x000fe80000100800 */
[----:B------:R-:W-:Y:S04]  /*e030*/  STL [R1+0x54], RZ ;  /* 0x000054ff01007387 */ /* 0x000fe80000100800 */
[----:B------:R-:W-:Y:S01]  /*e040*/  STL [R1+0x58], RZ ;  /* 0x000058ff01007387 */ /* 0x000fe20000100800 */
[----:B------:R-:W3:Y:S03]  /*e050*/  S2R R245, SR_TID.X ;  /* 0x0000000000f57919 */ /* 0x000ee60000002100 */
[----:B------:R-:W-:Y:S04]  /*e060*/  STL [R1+0x5c], RZ ;  /* 0x00005cff01007387 */ /* 0x000fe80000100800 */
        /* <DEDUP_REMOVED lines=16> */
[----:B------:R-:W-:Y:S04]  /*e170*/  STL [R1], RZ ;  /* 0x000000ff01007387 */ /* 0x000fe80000100800 */
        /* <DEDUP_REMOVED lines=10> */
[----:B------:R-:W-:Y:S01]  /*e220*/  STL [R1+0x23c], RZ ;  /* 0x00023cff01007387 */ /* 0x000fe20000100800 */
[----:B---3--:R-:W-:-:S03]  /*e230*/  LOP3.LUT R246, R245, 0x7, RZ, 0xc0, !PT ;  /* 0x00000007f5f67812 */ /* 0x008fc600078ec0ff */
[----:B------:R-:W-:Y:S04]  /*e240*/  STL [R1+0x220], RZ ;  /* 0x000220ff01007387 */ /* 0x000fe80000100800 */
[----:B------:R-:W-:Y:S04]  /*e250*/  STL [R1+0x224], RZ ;  /* 0x000224ff01007387 */ /* 0x000fe80000100800 */
[----:B------:R-:W-:Y:S01]  /*e260*/  STL [R1+0x228], RZ ;  /* 0x000228ff01007387 */ /* 0x000fe20000100800 */
[----:B------:R-:W-:-:S03]  /*e270*/  LOP3.LUT R2, R245, 0x3, RZ, 0xc0, !PT ;  /* 0x00000003f5027812 */ /* 0x000fc600078ec0ff */
[----:B------:R-:W-:Y:S01]  /*e280*/  STL [R1+0x22c], RZ ;  /* 0x00022cff01007387 */ /* 0x000fe20000100800 */
[----:B-1----:R-:W-:-:S03]  /*e290*/  LOP3.LUT R0, R245, 0x1c, RZ, 0xc0, !PT ;  /* 0x0000001cf5007812 */ /* 0x002fc600078ec0ff */
[----:B------:R-:W-:Y:S01]  /*e2a0*/  STL [R1+0x210], RZ ;  /* 0x000210ff01007387 */ /* 0x000fe20000100800 */
[----:B------:R-:W-:-:S03]  /*e2b0*/  SHF.R.S32.HI R244, RZ, 0x1f, R8 ;  /* 0x0000001ffff47819 */ /* 0x000fc60000011408 */
[----:B------:R-:W-:Y:S01]  /*e2c0*/  STL [R1+0x214], RZ ;  /* 0x000214ff01007387 */ /* 0x000fe20000100800 */
[----:B------:R-:W-:-:S03]  /*e2d0*/  IMAD R246, R246, 0x90, RZ ;  /* 0x00000090f6f67824 */ /* 0x000fc600078e02ff */
[----:B------:R-:W-:Y:S01]  /*e2e0*/  STL [R1+0x218], RZ ;  /* 0x000218ff01007387 */ /* 0x000fe20000100800 */
[----:B------:R-:W-:-:S03]  /*e2f0*/  SHF.L.U32 R4, R245, 0x1, RZ ;  /* 0x00000001f5047819 */ /* 0x000fc600000006ff */
[----:B------:R-:W-:Y:S01]  /*e300*/  STL [R1+0x21c], RZ ;  /* 0x00021cff01007387 */ /* 0x000fe20000100800 */
[C---:B------:R-:W-:Y:S01]  /*e310*/  SHF.L.U64.HI R244, R8.reuse, 0x2, R244 ;  /* 0x0000000208f47819 */ /* 0x040fe200000102f4 */
[----:B------:R-:W-:Y:S02]  /*e320*/  IMAD.SHL.U32 R245, R8, 0x4, RZ ;  /* 0x0000000408f57824 */ /* 0x000fe400078e00ff */
[----:B------:R-:W-:Y:S01]  /*e330*/  STL [R1+0x200], RZ ;  /* 0x000200ff01007387 */ /* 0x000fe20000100800 */
[----:B------:R-:W-:Y:S01]  /*e340*/  IMAD R0, R2, 0x220, R0 ;  /* 0x0000022002007824 */ /* 0x000fe200078e0200 */
[----:B------:R-:W-:Y:S02]  /*e350*/  SHF.R.S32.HI R8, RZ, 0x5, R9 ;  /* 0x00000005ff087819 */ /* 0x000fe40000011409 */
[----:B------:R-:W-:Y:S01]  /*e360*/  STL [R1+0x204], RZ ;  /* 0x000204ff01007387 */ /* 0x000fe20000100800 */
[----:B------:R-:W-:-:S03]  /*e370*/  SHF.R.S32.HI R2, RZ, 0x1f, R3 ;  /* 0x0000001fff027819 */ /* 0x000fc60000011403 */
[----:B------:R-:W-:Y:S01]  /*e380*/  STL [R1+0x208], RZ ;  /* 0x000208ff01007387 */ /* 0x000fe20000100800 */
[----:B------:R-:W-:-:S03]  /*e390*/  LOP3.LUT R246, R246, 0x30, R4, 0x78, !PT ;  /* 0x00000030f6f67812 */ /* 0x000fc600078e7804 */
[----:B------:R-:W-:Y:S04]  /*e3a0*/  STL [R1+0x20c], RZ ;  /* 0x00020cff01007387 */ /* 0x000fe80000100800 */
[----:B------:R-:W-:Y:S01]  /*e3b0*/  STL [R1+0x1f0], RZ ;  /* 0x0001f0ff01007387 */ /* 0x000fe20000100800 */
[----:B------:R-:W-:-:S03]  /*e3c0*/  SHF.L.U64.HI R2, R3, 0x2, R2 ;  /* 0x0000000203027819 */ /* 0x000fc60000010202 */
[----:B------:R-:W-:Y:S01]  /*e3d0*/  STL [R1+0x1f4], RZ ;  /* 0x0001f4ff01007387 */ /* 0x000fe20000100800 */
[----:B------:R-:W-:-:S03]  /*e3e0*/  IMAD.SHL.U32 R3, R3, 0x4, RZ ;  /* 0x0000000403037824 */ /* 0x000fc600078e00ff */
[----:B------:R-:W-:Y:S01]  /*e3f0*/  STL [R1+0x1f8], RZ ;  /* 0x0001f8ff01007387 */ /* 0x000fe20000100800 */
[----:B------:R-:W-:Y:S02]  /*e400*/  CS2R R132, SRZ ;  /* 0x0000000000847805 */ /* 0x000fe4000001ff00 */
[----:B------:R-:W-:Y:S01]  /*e410*/  CS2R R134, SRZ ;  /* 0x0000000000867805 */ /* 0x000fe2000001ff00 */
[----:B------:R-:W-:Y:S01]  /*e420*/  STL [R1+0x1fc], RZ ;  /* 0x0001fcff01007387 */ /* 0x000fe20000100800 */
[----:B------:R-:W-:Y:S02]  /*e430*/  CS2R R160, SRZ ;  /* 0x0000000000a07805 */ /* 0x000fe4000001ff00 */
[----:B------:R-:W-:Y:S02]  /*e440*/  CS2R R162, SRZ ;  /* 0x0000000000a27805 */ /* 0x000fe4000001ff00 */
[----:B------:R-:W-:Y:S01]  /*e450*/  CS2R R164, SRZ ;  /* 0x0000000000a47805 */ /* 0x000fe2000001ff00 */
[----:B------:R1:W-:Y:S01]  /*e460*/  STL [R1+0x86c], R8 ;  /* 0x00086c0801007387 */ /* 0x0003e20000100800 */
        /* <DEDUP_REMOVED lines=15> */
[----:B--2---:R-:W-:Y:S02]  /*e560*/  CS2R R4, SRZ ;  /* 0x0000000000047805 */ /* 0x004fe4000001ff00 */
        /* <DEDUP_REMOVED lines=65> */
[----:B-1----:R-:W-:Y:S01]  /*e980*/  LOP3.LUT R8, R246, 0x40, RZ, 0x3c, !PT ;  /* 0x00000040f6087812 */ /* 0x002fe200078e3cff */
[----:B------:R-:W-:Y:S01]  /*e990*/  UMOV UR5, 0x1 ;  /* 0x0000000100057882 */ /* 0x000fe20000000000 */
[----:B------:R-:W-:-:S05]  /*e9a0*/  UMOV UR6, 0xffffffff ;  /* 0xffffffff00067882 */ /* 0x000fca0000000000 */
.L_x_1:
[----:B------:R-:W-:Y:S01]  /*e9b0*/  STL.64 [R1+0xb18], R110 ;  /* 0x000b186e01007387 */ /* 0x000fe20000100a00 */
[----:B------:R-:W-:-:S04]  /*e9c0*/  DEPBAR.LE SB0, 0x2 ;  /* 0x000080800000791a */ /* 0x000fc80000000000 */
[----:B------:R1:W-:Y:S04]  /*e9d0*/  STL.64 [R1+0xb10], R108 ;  /* 0x000b106c01007387 */ /* 0x0003e80000100a00 */
[----:B-1----:R-:W2:Y:S04]  /*e9e0*/  LDL.LU.64 R108, [R1+0x60] ;  /* 0x00006000016c7983 */ /* 0x002ea80000300a00 */
[----:B------:R-:W2:Y:S04]  /*e9f0*/  LDL.LU.64 R110, [R1+0x68] ;  /* 0x00006800016e7983 */ /* 0x000ea80000300a00 */
[----:B------:R-:W-:Y:S04]  /*ea00*/  STL.64 [R1+0xb08], R114 ;  /* 0x000b087201007387 */ /* 0x000fe80000100a00 */
[----:B------:R-:W-:Y:S01]  /*ea10*/  STL.64 [R1+0xb00], R112 ;  /* 0x000b007001007387 */ /* 0x000fe20000100a00 */
[----:B------:R-:W-:-:S03]  /*ea20*/  UIADD3 UR6, UPT, UPT, UR6, 0x1, URZ ;  /* 0x0000000106067890 */ /* 0x000fc6000fffe0ff */
[----:B------:R-:W-:Y:S04]  /*ea30*/  STL.64 [R1+0xaf8], R138 ;  /* 0x000af88a01007387 */ /* 0x000fe80000100a00 */
[----:B------:R-:W-:Y:S04]  /*ea40*/  STL.64 [R1+0xaf0], R136 ;  /* 0x000af08801007387 */ /* 0x000fe80000100a00 */
[----:B------:R-:W-:Y:S04]  /*ea50*/  STL.64 [R1+0xae8], R142 ;  /* 0x000ae88e01007387 */ /* 0x000fe80000100a00 */
[----:B------:R-:W-:Y:S01]  /*ea60*/  STL.64 [R1+0xae0], R140 ;  /* 0x000ae08c01007387 */ /* 0x000fe20000100a00 */
[----:B------:R-:W-:-:S03]  /*ea70*/  UISETP.GT.AND UP0, UPT, UR6, 0x1, UPT ;  /* 0x000000010600788c */ /* 0x000fc6000bf04270 */
[----:B------:R-:W-:Y:S04]  /*ea80*/  STL [R1+0xadc], R144 ;  /* 0x000adc9001007387 */ /* 0x000fe80000100800 */
[----:B------:R1:W-:Y:S04]  /*ea90*/  STL [R1+0xad8], R145 ;  /* 0x000ad89101007387 */ /* 0x0003e80000100800 */
[----:B------:R-:W-:Y:S04]  /*eaa0*/  STL [R1+0xad4], R146 ;  /* 0x000ad49201007387 */ /* 0x000fe80000100800 */
[----:B------:R3:W-:Y:S01]  /*eab0*/  STL [R1+0xad0], R147 ;  /* 0x000ad09301007387 */ /* 0x0007e20000100800 */
[----:B------:R-:W-:-:S03]  /*eac0*/  USEL UR6, UR6, URZ, !UP0 ;  /* 0x000000ff06067287 */ /* 0x000fc6000c000000 */
[----:B-1----:R-:W4:Y:S04]  /*ead0*/  LDL.LU.64 R144, [R1+0x50] ;  /* 0x0000500001907983 */ /* 0x002f280000300a00 */
[----:B---3--:R-:W4:Y:S01]  /*eae0*/  LDL.LU.64 R146, [R1+0x58] ;  /* 0x0000580001927983 */ /* 0x008f220000300a00 */
[----:B------:R-:W-:Y:S02]  /*eaf0*/  ULEA UR7, UR6, UR4, 0xe ;  /* 0x0000000406077291 */ /* 0x000fe4000f8e70ff */
[----:B------:R-:W-:Y:S01]  /*eb00*/  ULEA UR8, UR6, UR4, 0xd ;  /* 0x0000000406087291 */ /* 0x000fe2000f8e68ff */
[----:B------:R-:W-:Y:S06]  /*eb10*/  BAR.SYNC.DEFER_BLOCKING 0x0 ;  /* 0x0000000000007b1d */ /* 0x000fec0000010000 */
[----:B------:R-:W-:Y:S04]  /*eb20*/  STL [R1+0xacc], R148 ;  /* 0x000acc9401007387 */ /* 0x000fe80000100800 */
[----:B------:R-:W-:Y:S04]  /*eb30*/  STL [R1+0xac8], R149 ;  /* 0x000ac89501007387 */ /* 0x000fe80000100800 */
[----:B------:R-:W-:Y:S04]  /*eb40*/  STL [R1+0xac4], R150 ;  /* 0x000ac49601007387 */ /* 0x000fe80000100800 */
[----:B------:R-:W-:Y:S04]  /*eb50*/  STL [R1+0xac0], R151 ;  /* 0x000ac09701007387 */ /* 0x000fe80000100800 */
[----:B------:R-:W-:Y:S04]  /*eb60*/  STL [R1+0xabc], R152 ;  /* 0x000abc9801007387 */ /* 0x000fe80000100800 */
[----:B------:R-:W-:Y:S04]  /*eb70*/  STL [R1+0xab8], R153 ;  /* 0x000ab89901007387 */ /* 0x000fe80000100800 */
[----:B------:R-:W-:Y:S04]  /*eb80*/  STL [R1+0xab4], R154 ;  /* 0x000ab49a01007387 */ /* 0x000fe80000100800 */
[----:B------:R-:W-:Y:S04]  /*eb90*/  STL [R1+0xab0], R155 ;  /* 0x000ab09b01007387 */ /* 0x000fe80000100800 */
[----:B------:R1:W-:Y:S04]  /*eba0*/  STL [R1+0x8b0], R252 ;  /* 0x0008b0fc01007387 */ /* 0x0003e80000100800 */
[----:B------:R-:W-:Y:S04]  /*ebb0*/  LDS R156, [R0+UR7] ;  /* 0x00000007009c7984 */ /* 0x000fe80008000800 */
[----:B------:R-:W-:Y:S01]  /*ebc0*/  LDS R158, [R0+UR7+0x800] ;  /* 0x00080007009e7984 */ /* 0x000fe20008000800 */
[----:B-1----:R-:W-:-:S03]  /*ebd0*/  LOP3.LUT R252, R0, 0x20, RZ, 0x3c, !PT ;  /* 0x0000002000fc7812 */ /* 0x002fc600078e3cff */
[----:B-----5:R-:W1:Y:S04]  /*ebe0*/  LDSM.16.M88.4 R8, [R246+UR8+0x8000] ;  /* 0x00800008f608783b */ /* 0x020e680008000200 */
[----:B------:R-:W-:Y:S04]  /*ebf0*/  LDS R157, [R252+UR7] ;  /* 0x00000007fc9d7984 */ /* 0x000fe80008000800 */
[----:B------:R-:W-:Y:S04]  /*ec00*/  LDS R159, [R252+UR7+0x800] ;  /* 0x00080007fc9f7984 */ /* 0x000fe80008000800 */
[----:B------:R-:W3:Y:S04]  /*ec10*/  LDSM.16.M88.4 R64, [R246+UR8+0x8800] ;  /* 0x00880008f640783b */ /* 0x000ee80008000200 */
[----:B------:R-:W3:Y:S04]  /*ec20*/  LDSM.16.M88.4 R60, [R246+UR8+0x8c00] ;  /* 0x008c0008f63c783b */ /* 0x000ee80008000200 */
[----:B------:R-:W3:Y:S04]  /*ec30*/  LDSM.16.M88.4 R56, [R246+UR8+0x9000] ;  /* 0x00900008f638783b */ /* 0x000ee80008000200 */
[----:B------:R-:W3:Y:S04]  /*ec40*/  LDSM.16.M88.4 R52, [R246+UR8+0x9400] ;  /* 0x00940008f634783b */ /* 0x000ee80008000200 */
[----:B------:R-:W3:Y:S04]  /*ec50*/  LDSM.16.M88.4 R48, [R246+UR8+0x9800] ;  /* 0x00980008f630783b */ /* 0x000ee80008000200 */
[----:B------:R-:W3:Y:S04]  /*ec60*/  LDSM.16.M88.4 R44, [R246+UR8+0x9c00] ;  /* 0x009c0008f62c783b */ /* 0x000ee80008000200 */
[----:B------:R1:W-:Y:S04]  /*ec70*/  STL [R1+0x8ac], R3 ;  /* 0x0008ac0301007387 */ /* 0x0003e80000100800 */
[----:B------:R3:W-:Y:S04]  /*ec80*/  STL [R1+0x8a8], R2 ;  /* 0x0008a80201007387 */ /* 0x0007e80000100800 */
[----:B-1----:R-:W-:Y:S01]  /*ec90*/  STL [R1+0xaac], R11 ;  /* 0x000aac0b01007387 */ /* 0x002fe20000100800 */
[----:B------:R-:W-:-:S03]  /*eca0*/  LOP3.LUT R3, R0, 0x60, RZ, 0x3c, !PT ;  /* 0x0000006000037812 */ /* 0x000fc600078e3cff */
[----:B------:R-:W4:Y:S01]  /*ecb0*/  LDSM.16.M88.4 R68, [R246+UR8+0x8400] ;  /* 0x00840008f644783b */ /* 0x000f220008000200 */
[----:B---3--:R-:W-:-:S03]  /*ecc0*/  LOP3.LUT R2, R0, 0x40, RZ, 0x3c, !PT ;  /* 0x0000004000027812 */ /* 0x008fc600078e3cff */
        /* <DEDUP_REMOVED lines=12> */
[----:B------:R-:W-:Y:S04]  /*ed90*/  STL.64 [R1+0x8a0], R246 ;  /* 0x0008a0f601007387 */ /* 0x000fe80000100a00 */
[----:B------:R1:W-:Y:S04]  /*eda0*/  STL.64 [R1+0x898], R244 ;  /* 0x000898f401007387 */ /* 0x0003e80000100a00 */
[----:B------:R-:W-:Y:S04]  /*edb0*/  LDS R196, [R2+UR7] ;  /* 0x0000000702c47984 */ /* 0x000fe80008000800 */
[----:B------:R-:W-:Y:S04]  /*edc0*/  LDS R198, [R2+UR7+0x800] ;  /* 0x0008000702c67984 */ /* 0x000fe80008000800 */
[----:B------:R-:W-:Y:S04]  /*edd0*/  LDS R197, [R3+UR7] ;  /* 0x0000000703c57984 */ /* 0x000fe80008000800 */
[----:B------:R-:W3:Y:S01]  /*ede0*/  LDS R199, [R3+UR7+0x800] ;  /* 0x0008000703c77984 */ /* 0x000ee20008000800 */
[----:B--2---:R-:W-:-:S15]  /*edf0*/  HMMA.1688.F32.TF32 R108, R156, R8, R108 ;  /* 0x000000089c6c723c */ /* 0x004fde000008106c */
[----:B------:R-:W-:-:S04]  /*ee00*/  NOP ;  /* 0x0000000000007918 */ /* 0x000fc80000000000 */
[----:B------:R-:W-:Y:S01]  /*ee10*/  MOV R152, R108 ;  /* 0x0000006c00987202 */ /* 0x000fe20000000f00 */
[----:B------:R-:W-:Y:S02]  /*ee20*/  IMAD.MOV.U32 R153, RZ, RZ, R109 ;  /* 0x000000ffff997224 */ /* 0x000fe400078e006d */
[----:B------:R-:W-:Y:S01]  /*ee30*/  IMAD.MOV.U32 R154, RZ, RZ, R110 ;  /* 0x000000ffff9a7224 */ /* 0x000fe200078e006e */
[----:B------:R-:W2:Y:S01]  /*ee40*/  LDL.LU.64 R108, [R1+0x40] ;  /* 0x00004000016c7983 */ /* 0x000ea20000300a00 */
[----:B------:R-:W-:-:S03]  /*ee50*/  IMAD.MOV.U32 R155, RZ, RZ, R111 ;  /* 0x000000ffff9b7224 */ /* 0x000fc600078e006f */
[----:B------:R-:W2:Y:S04]  /*ee60*/  LDL.LU.64 R110, [R1+0x48] ;  /* 0x00004800016e7983 */ /* 0x000ea80000300a00 */
[----:B------:R-:W2:Y:S04]  /*ee70*/  LDL.LU.64 R112, [R1+0x30] ;  /* 0x0000300001707983 */ /* 0x000ea80000300a00 */
[----:B------:R-:W2:Y:S04]  /*ee80*/  LDL.LU.64 R114, [R1+0x38] ;  /* 0x0000380001727983 */ /* 0x000ea80000300a00 */
[----:B------:R-:W2:Y:S04]  /*ee90*/  LDL.LU.64 R136, [R1+0x20] ;  /* 0x0000200001887983 */ /* 0x000ea80000300a00 */
[----:B------:R-:W2:Y:S04]  /*eea0*/  LDL.LU.64 R138, [R1+0x28] ;  /* 0x00002800018a7983 */ /* 0x000ea80000300a00 */
[----:B------:R-:W2:Y:S04]  /*eeb0*/  LDL.LU.64 R140, [R1+0x10] ;  /* 0x00001000018c7983 */ /* 0x000ea80000300a00 */
[----:B------:R-:W2:Y:S04]  /*eec0*/  LDL.LU.64 R142, [R1+0x18] ;  /* 0x00001800018e7983 */ /* 0x000ea80000300a00 */
[----:B-1----:R-:W2:Y:S04]  /*eed0*/  LDL.LU.64 R244, [R1] ;  /* 0x0000000001f47983 */ /* 0x002ea80000300a00 */
[----:B------:R-:W2:Y:S01]  /*eee0*/  LDL.LU.64 R246, [R1+0x8] ;  /* 0x0000080001f67983 */ /* 0x000ea20000300a00 */
[----:B----4-:R-:W-:-:S15]  /*eef0*/  HMMA.1688.F32.TF32 R144, R156, R68, R144 ;  /* 0x000000449c90723c */ /* 0x010fde0000081090 */
[----:B------:R-:W-:-:S04]  /*ef00*/  NOP ;  /* 0x0000000000007918 */ /* 0x000fc80000000000 */
[----:B------:R-:W-:Y:S01]  /*ef10*/  IMAD.MOV.U32 R150, RZ, RZ, R146 ;  /* 0x000000ffff967224 */ /* 0x000fe200078e0092 */
[----:B------:R-:W-:Y:S01]  /*ef20*/  MOV R148, R144 ;  /* 0x0000009000947202 */ /* 0x000fe20000000f00 */
[----:B------:R-:W-:Y:S02]  /*ef30*/  IMAD.MOV.U32 R151, RZ, RZ, R147 ;  /* 0x000000ffff977224 */ /* 0x000fe400078e0093 */
[----:B------:R-:W-:Y:S01]  /*ef40*/  IMAD.MOV.U32 R149, RZ, RZ, R145 ;  /* 0x000000ffff957224 */ /* 0x000fe200078e0091 */
[----:B---3--:R-:W-:Y:S08]  /*ef50*/  HMMA.1688.F32.TF32 R120, R196, R56, R120 ;  /* 0x00000038c478723c */ /* 0x008ff00000081078 */
[C---:B--2---:R-:W-:Y:S08]  /*ef60*/  HMMA.1688.F32.TF32 R108, R156.reuse, R64, R108 ;  /* 0x000000409c6c723c */ /* 0x044ff0000008106c */
[C---:B------:R-:W-:Y:S08]  /*ef70*/  HMMA.1688.F32.TF32 R112, R156.reuse, R60, R112 ;  /* 0x0000003c9c70723c */ /* 0x040ff00000081070 */
[C---:B------:R-:W-:Y:S08]  /*ef80*/  HMMA.1688.F32.TF32 R136, R156.reuse, R56, R136 ;  /* 0x000000389c88723c */ /* 0x040ff00000081088 */
[----:B------:R-:W-:Y:S01]  /*ef90*/  HMMA.1688.F32.TF32 R140, R156, R52, R140 ;  /* 0x000000349c8c723c */ /* 0x000fe2000008108c */
[----:B------:R-:W-:Y:S01]  /*efa0*/  IMAD.MOV.U32 R146, RZ, RZ, R110 ;  /* 0x000000ffff927224 */ /* 0x000fe200078e006e */
[----:B------:R-:W-:Y:S01]  /*efb0*/  MOV R144, R108 ;  /* 0x0000006c00907202 */ /* 0x000fe20000000f00 */
[----:B------:R-:W-:-:S05]  /*efc0*/  IMAD.MOV.U32 R147, RZ, RZ, R111 ;  /* 0x000000ffff937224 */ /* 0x000fca00078e006f */
[----:B------:R-:W-:Y:S01]  /*efd0*/  HMMA.1688.F32.TF32 R244, R156, R48, R244 ;  /* 0x000000309cf4723c */ /* 0x000fe200000810f4 */
[----:B------:R-:W-:Y:S01]  /*efe0*/  IMAD.MOV.U32 R145, RZ, RZ, R109 ;  /* 0x000000ffff917224 */ /* 0x000fe200078e006d */
[----:B------:R-:W2:Y:S01]  /*eff0*/  LDL.LU.64 R110, [R1+0xb18] ;  /* 0x000b1800016e7983 */ /* 0x000ea20000300a00 */
[----:B------:R-:W-:-:S03]  /*f000*/  MOV R11, R112 ;  /* 0x00000070000b7202 */ /* 0x000fc60000000f00 */
[----:B------:R-:W2:Y:S02]  /*f010*/  LDL.LU.64 R108, [R1+0xb10] ;  /* 0x000b1000016c7983 */ /* 0x000ea40000300a00 */
[----:B------:R-:W-:Y:S02]  /*f020*/  HMMA.1688.F32.TF32 R156, R156, R44, R248 ;  /* 0x0000002c9c9c723c */ /* 0x000fe400000810f8 */
[----:B------:R-:W-:Y:S04]  /*f030*/  STL [R1+0x104], R113 ;  /* 0x0001047101007387 */ /* 0x000fe80000100800 */
[----:B------:R1:W-:Y:S01]  /*f040*/  STL.64 [R1+0x108], R114 ;  /* 0x0001087201007387 */ /* 0x0003e20000100a00 */
[----:B------:R-:W-:Y:S02]  /*f050*/  IMAD.MOV.U32 R67, RZ, RZ, R142 ;  /* 0x000000ffff437224 */ /* 0x000fe400078e008e */
[----:B------:R-:W-:Y:S01]  /*f060*/  IMAD.MOV.U32 R66, RZ, RZ, R141 ;  /* 0x000000ffff427224 */ /* 0x000fe200078e008d */
[----:B-1----:R-:W3:Y:S04]  /*f070*/  LDL.LU.64 R114, [R1+0xb08] ;  /* 0x000b080001727983 */ /* 0x002ee80000300a00 */
[----:B------:R-:W3:Y:S04]  /*f080*/  LDL.LU.64 R112, [R1+0xb00] ;  /* 0x000b000001707983 */ /* 0x000ee80000300a00 */
[----:B------:R-:W-:Y:S04]  /*f090*/  STL.64 [R1+0xf0], R136 ;  /* 0x0000f08801007387 */ /* 0x000fe80000100a00 */
[----:B------:R1:W-:Y:S04]  /*f0a0*/  STL.64 [R1+0xf8], R138 ;  /* 0x0000f88a01007387 */ /* 0x0003e80000100a00 */
[----:B-1----:R-:W4:Y:S04]  /*f0b0*/  LDL.LU.64 R138, [R1+0xaf8] ;  /* 0x000af800018a7983 */ /* 0x002f280000300a00 */
[----:B------:R-:W4:Y:S04]  /*f0c0*/  LDL.LU.64 R136, [R1+0xaf0] ;  /* 0x000af00001887983 */ /* 0x000f280000300a00 */
[----:B------:R-:W-:Y:S04]  /*f0d0*/  STL [R1+0xe0], R140 ;  /* 0x0000e08c01007387 */ /* 0x000fe80000100800 */
[----:B------:R1:W-:Y:S04]  /*f0e0*/  STL [R1+0xec], R143 ;  /* 0x0000ec8f01007387 */ /* 0x0003e80000100800 */
[----:B-1----:R-:W2:Y:S04]  /*f0f0*/  LDL.LU.64 R142, [R1+0xae8] ;  /* 0x000ae800018e7983 */ /* 0x002ea80000300a00 */
[----:B------:R-:W2:Y:S04]  /*f100*/  LDL.LU.64 R140, [R1+0xae0] ;  /* 0x000ae000018c7983 */ /* 0x000ea80000300a00 */
[----:B------:R1:W-:Y:S04]  /*f110*/  STL [R1+0xaa8], R67 ;  /* 0x000aa84301007387 */ /* 0x0003e80000100800 */
[----:B------:R-:W-:Y:S04]  /*f120*/  STL.64 [R1+0xd0], R244 ;  /* 0x0000d0f401007387 */ /* 0x000fe80000100a00 */
[----:B------:R-:W-:Y:S01]  /*f130*/  STL [R1+0xc4], R157 ;  /* 0x0000c49d01007387 */ /* 0x000fe20000100800 */
[----:B-1----:R-:W-:-:S03]  /*f140*/  IMAD.MOV.U32 R67, RZ, RZ, R156 ;  /* 0x000000ffff437224 */ /* 0x002fc600078e009c */
[----:B------:R1:W-:Y:S02]  /*f150*/  STL.64 [R1+0xc8], R158 ;  /* 0x0000c89e01007387 */ /* 0x0003e40000100a00 */
[----:B-1----:R-:W-:-:S15]  /*f160*/  HMMA.1688.F32.TF32 R156, R196, R8, R240 ;  /* 0x00000008c49c723c */ /* 0x002fde00000810f0 */
[----:B------:R-:W-:-:S04]  /*f170*/  NOP ;  /* 0x0000000000007918 */ /* 0x000fc80000000000 */
[----:B------:R-:W-:Y:S01]  /*f180*/  IMAD.MOV.U32 R58, RZ, RZ, R158 ;  /* 0x000000ffff3a7224 */ /* 0x000fe200078e009e */
[----:B------:R1:W-:Y:S01]  /*f190*/  STL.64 [R1+0xb0], R156 ;  /* 0x0000b09c01007387 */ /* 0x0003e20000100a00 */
[----:B------:R-:W-:Y:S02]  /*f1a0*/  IMAD.MOV.U32 R59, RZ, RZ, R159 ;  /* 0x000000ffff3b7224 */ /* 0x000fe400078e009f */
[----:B-1----:R-:W-:-:S15]  /*f1b0*/  HMMA.1688.F32.TF32 R156, R196, R68, R236 ;  /* 0x00000044c49c723c */ /* 0x002fde00000810ec */
[----:B------:R-:W-:-:S04]  /*f1c0*/  NOP ;  /* 0x0000000000007918 */ /* 0x000fc80000000000 */
[----:B------:R-:W-:Y:S01]  /*f1d0*/  MOV R54, R158 ;  /* 0x0000009e00367202 */ /* 0x000fe20000000f00 */
[----:B------:R1:W-:Y:S01]  /*f1e0*/  STL.64 [R1+0xa0], R156 ;  /* 0x0000a09c01007387 */ /* 0x0003e20000100a00 */
[----:B------:R-:W-:Y:S02]  /*f1f0*/  IMAD.MOV.U32 R55, RZ, RZ, R159 ;  /* 0x000000ffff377224 */ /* 0x000fe400078e009f */
[----:B-1----:R-:W-:Y:S01]  /*f200*/  HMMA.1688.F32.TF32 R156, R196, R64, R232 ;  /* 0x00000040c49c723c */ /* 0x002fe200000810e8 */
[----:B------:R-:W-:Y:S01]  /*f210*/  IMAD.MOV.U32 R62, RZ, RZ, R246 ;  /* 0x000000ffff3e7224 */ /* 0x000fe200078e00f6 */
[----:B------:R-:W-:Y:S01]  /*f220*/  MOV R63, R247 ;  /* 0x000000f7003f7202 */ /* 0x000fe20000000f00 */
[----:B------:R-:W-:Y:S04]  /*f230*/  LDS R232, [R0+UR7+0x80] ;  /* 0x0000800700e87984 */ /* 0x000fe80008000800 */
[----:B------:R-:W-:Y:S04]  /*f240*/  LDS R234, [R0+UR7+0x880] ;  /* 0x0008800700ea7984 */ /* 0x000fe80008000800 */
[----:B------:R-:W-:Y:S04]  /*f250*/  LDS R233, [R252+UR7+0x80] ;  /* 0x00008007fce97984 */ /* 0x000fe80008000800 */
[----:B------:R-:W1:Y:S04]  /*f260*/  LDS R235, [R252+UR7+0x880] ;  /* 0x00088007fceb7984 */ /* 0x000e680008000800 */
[----:B------:R-:W-:Y:S01]  /*f270*/  IMAD.MOV.U32 R50, RZ, RZ, R156 ;  /* 0x000000ffff327224 */ /* 0x000fe200078e009c */
[----:B------:R-:W-:Y:S01]  /*f280*/  MOV R46, R158 ;  /* 0x0000009e002e7202 */ /* 0x000fe20000000f00 */
[----:B------:R-:W-:-:S02]  /*f290*/  IMAD.MOV.U32 R51, RZ, RZ, R157 ;  /* 0x000000ffff337224 */ /* 0x000fc400078e009d */
[----:B------:R-:W-:Y:S02]  /*f2a0*/  IMAD.MOV.U32 R47, RZ, RZ, R159 ;  /* 0x000000ffff2f7224 */ /* 0x000fe400078e009f */
[C---:B------:R-:W-:Y:S08]  /*f2b0*/  HMMA.1688.F32.TF32 R156, R196.reuse, R60, R116 ;  /* 0x0000003cc49c723c */ /* 0x040ff00000081074 */
[C---:B------:R-:W-:Y:S11]  /*f2c0*/  HMMA.1688.F32.TF32 R116, R196.reuse, R52, R124 ;  /* 0x00000034c474723c */ /* 0x040ff6000008107c */
[----:B------:R1:W-:Y:S04]  /*f2d0*/  STL.64 [R1+0x80], R156 ;  /* 0x0000809c01007387 */ /* 0x0003e80000100a00 */
[----:B------:R1:W-:Y:S04]  /*f2e0*/  STL.64 [R1+0x88], R158 ;  /* 0x0000889e01007387 */ /* 0x0003e80000100a00 */
[----:B------:R-:W2:Y:S04]  /*f2f0*/  LDL.LU.64 R244, [R1+0x240] ;  /* 0x0002400001f47983 */ /* 0x000ea80000300a00 */
[----:B------:R-:W-:Y:S04]  /*f300*/  STL.64 [R1+0x70], R120 ;  /* 0x0000707801007387 */ /* 0x000fe80000100a00 */
[----:B------:R-:W-:Y:S04]  /*f310*/  STL.64 [R1+0x78], R122 ;  /* 0x0000787a01007387 */ /* 0x000fe80000100a00 */
[----:B------:R-:W2:Y:S04]  /*f320*/  LDL.LU.64 R246, [R1+0x248] ;  /* 0x0002480001f67983 */ /* 0x000ea80000300a00 */
[----:B------:R-:W-:Y:S04]  /*f330*/  STL.64 [R1+0x60], R116 ;  /* 0x0000607401007387 */ /* 0x000fe80000100a00 */
[----:B------:R1:W-:Y:S04]  /*f340*/  STL.64 [R1+0x68], R118 ;  /* 0x0000687601007387 */ /* 0x0003e80000100a00 */
[----:B------:R-:W3:Y:S04]  /*f350*/  LDL.LU.64 R236, [R1+0x230] ;  /* 0x0002300001ec7983 */ /* 0x000ee80000300a00 */
[----:B------:R-:W3:Y:S01]  /*f360*/  LDL.LU.64 R238, [R1+0x238] ;  /* 0x0002380001ee7983 */ /* 0x000ee20000300a00 */
[C---:B------:R-:W-:Y:S03]  /*f370*/  HMMA.1688.F32.TF32 R240, R196.reuse, R44, R132 ;  /* 0x0000002cc4f0723c */ /* 0x040fe60000081084 */
[----:B-1----:R-:W4:Y:S04]  /*f380*/  LDL.LU.64 R156, [R1+0x220] ;  /* 0x00022000019c7983 */ /* 0x002f280000300a00 */
[----:B------:R-:W4:Y:S01]  /*f390*/  LDL.LU.64 R158, [R1+0x228] ;  /* 0x00022800019e7983 */ /* 0x000f220000300a00 */
[----:B------:R-:W-:Y:S03]  /*f3a0*/  HMMA.1688.F32.TF32 R116, R196, R48, R128 ;  /* 0x00000030c474723c */ /* 0x000fe60000081080 */
[----:B------:R-:W-:Y:S04]  /*f3b0*/  LDS R120, [R2+UR7+0x80] ;  /* 0x0000800702787984 */ /* 0x000fe80008000800 */
[----:B------:R-:W-:Y:S04]  /*f3c0*/  LDS R122, [R2+UR7+0x880] ;  /* 0x00088007027a7984 */ /* 0x000fe80008000800 */
[----:B------:R-:W-:Y:S04]  /*f3d0*/  LDS R121, [R3+UR7+0x80] ;  /* 0x0000800703797984 */ /* 0x000fe80008000800 */
[----:B------:R-:W1:Y:S04]  /*f3e0*/  LDS R123, [R3+UR7+0x880] ;  /* 0x00088007037b7984 */ /* 0x000e680008000800 */
[----:B------:R-:W-:Y:S04]  /*f3f0*/  STL.64 [R1+0x50], R116 ;  /* 0x0000507401007387 */ /* 0x000fe80000100a00 */
[----:B------:R-:W-:Y:S04]  /*f400*/  STL.64 [R1+0x58], R118 ;  /* 0x0000587601007387 */ /* 0x000fe80000100a00 */
[----:B------:R-:W-:Y:S04]  /*f410*/  STL [R1+0xa54], R240 ;  /* 0x000a54f001007387 */ /* 0x000fe80000100800 */
[----:B------:R-:W-:Y:S04]  /*f420*/  STL [R1+0xa50], R241 ;  /* 0x000a50f101007387 */ /* 0x000fe80000100800 */
[----:B------:R-:W-:Y:S04]  /*f430*/  STL [R1+0xa4c], R242 ;  /* 0x000a4cf201007387 */ /* 0x000fe80000100800 */
[----:B------:R-:W-:Y:S04]  /*f440*/  STL [R1+0xa48], R243 ;  /* 0x000a48f301007387 */ /* 0x000fe80000100800 */
[----:B------:R-:W4:Y:S04]  /*f450*/  LDL.LU.64 R132, [R1+0x210] ;  /* 0x0002100001847983 */ /* 0x000f280000300a00 */
[----:B------:R-:W4:Y:S04]  /*f460*/  LDL.LU.64 R134, [R1+0x218] ;  /* 0x0002180001867983 */ /* 0x000f280000300a00 */
[----:B------:R-:W-:Y:S01]  /*f470*/  LDS R117, [R252+UR7+0x100] ;  /* 0x00010007fc757984 */ /* 0x000fe20008000800 */
[C---:B--2---:R-:W-:Y:S03]  /*f480*/  HMMA.1688.F32.TF32 R128, R232.reuse, R8, R244 ;  /* 0x00000008e880723c */ /* 0x044fe600000810f4 */
[----:B------:R-:W-:Y:S04]  /*f490*/  LDS R119, [R252+UR7+0x900] ;  /* 0x00090007fc777984 */ /* 0x000fe80008000800 */
[----:B------:R-:W-:Y:S01]  /*f4a0*/  LDS R116, [R0+UR7+0x100] ;  /* 0x0001000700747984 */ /* 0x000fe20008000800 */
[----:B---3--:R-:W-:Y:S03]  /*f4b0*/  HMMA.1688.F32.TF32 R124, R232, R68, R236 ;  /* 0x00000044e87c723c */ /* 0x008fe600000810ec */
[----:B------:R-:W-:Y:S08]  /*f4c0*/  LDS R118, [R0+UR7+0x900] ;  /* 0x0009000700767984 */ /* 0x000ff00008000800 */
[----:B------:R2:W-:Y:S04]  /*f4d0*/  STL.64 [R1+0x40], R128 ;  /* 0x0000408001007387 */ /* 0x0005e80000100a00 */
[----:B------:R3:W-:Y:S04]  /*f4e0*/  STL.64 [R1+0x48], R130 ;  /* 0x0000488201007387 */ /* 0x0007e80000100a00 */
[----:B--2---:R-:W2:Y:S01]  /*f4f0*/  LDL.LU.64 R128, [R1+0x200] ;  /* 0x0002000001807983 */ /* 0x004ea20000300a00 */
[----:B------:R-:W-:Y:S01]  /*f500*/  IMAD.MOV.U32 R240, RZ, RZ, R124 ;  /* 0x000000fffff07224 */ /* 0x000fe200078e007c */
[----:B------:R-:W-:Y:S01]  /*f510*/  MOV R242, R126 ;  /* 0x0000007e00f27202 */ /* 0x000fe20000000f00 */
[----:B------:R-:W-:Y:S01]  /*f520*/  IMAD.MOV.U32 R241, RZ, RZ, R125 ;  /* 0x000000fffff17224 */ /* 0x000fe200078e007d */
[----:B---3--:R-:W2:Y:S01]  /*f530*/  LDL.LU.64 R130, [R1+0x208] ;  /* 0x0002080001827983 */ /* 0x008ea20000300a00 */
[----:B------:R-:W-:-:S03]  /*f540*/  IMAD.MOV.U32 R243, RZ, RZ, R127 ;  /* 0x000000fffff37224 */ /* 0x000fc600078e007f */
[----:B------:R-:W3:Y:S04]  /*f550*/  LDL.LU.64 R124, [R1+0x1f0] ;  /* 0x0001f000017c7983 */ /* 0x000ee80000300a00 */
[----:B------:R-:W3:Y:S01]  /*f560*/  LDL.LU.64 R126, [R1+0x1f8] ;  /* 0x0001f800017e7983 */ /* 0x000ee20000300a00 */
[C---:B----4-:R-:W-:Y:S03]  /*f570*/  HMMA.1688.F32.TF32 R156, R232.reuse, R64, R156 ;  /* 0x00000040e89c723c */ /* 0x050fe6000008109c */
[----:B------:R-:W-:Y:S05]  /*f580*/  STL.64 [R1+0xa60], R242 ;  /* 0x000a60f201007387 */ /* 0x000fea0000100a00 */
[----:B------:R-:W-:Y:S11]  /*f590*/  HMMA.1688.F32.TF32 R132, R232, R60, R132 ;  /* 0x0000003ce884723c */ /* 0x000ff60000081084 */
[----:B------:R-:W-:-:S02]  /*f5a0*/  IMAD.MOV.U32 R247, RZ, RZ, R158 ;  /* 0x000000fffff77224 */ /* 0x000fc400078e009e */
[----:B------:R-:W-:Y:S01]  /*f5b0*/  IMAD.MOV.U32 R246, RZ, RZ, R159 ;  /* 0x000000fffff67224 */ /* 0x000fe200078e009f */
[----:B------:R4:W-:Y:S04]  /*f5c0*/  STL.64 [R1+0xa58], R240 ;  /* 0x000a58f001007387 */ /* 0x0009e80000100a00 */
[----:B------:R-:W-:Y:S04]  /*f5d0*/  STL.64 [R1+0x20], R156 ;  /* 0x0000209c01007387 */ /* 0x000fe80000100a00 */
[----:B------:R-:W-:Y:S01]  /*f5e0*/  STL.64 [R1+0xa70], R246 ;  /* 0x000a70f601007387 */ /* 0x000fe20000100a00 */
[----:B------:R-:W-:Y:S01]  /*f5f0*/  MOV R245, R132 ;  /* 0x0000008400f57202 */ /* 0x000fe20000000f00 */
[----:B------:R-:W-:-:S05]  /*f600*/  IMAD.MOV.U32 R244, RZ, RZ, R133 ;  /* 0x000000fffff47224 */ /* 0x000fca00078e0085 */
[----:B------:R4:W-:Y:S01]  /*f610*/  STL.64 [R1+0xa68], R244 ;  /* 0x000a68f401007387 */ /* 0x0009e20000100a00 */
[----:B------:R-:W-:Y:S02]  /*f620*/  IMAD.MOV.U32 R3, RZ, RZ, R134 ;  /* 0x000000ffff037224 */ /* 0x000fe400078e0086 */
[----:B------:R-:W-:Y:S01]  /*f630*/  IMAD.MOV.U32 R2, RZ, RZ, R135 ;  /* 0x000000ffff027224 */ /* 0x000fe200078e0087 */
[----:B-1----:R-:W-:Y:S01]  /*f640*/  HMMA.1688.F32.TF32 R196, R120, R8, R168 ;  /* 0x0000000878c4723c */ /* 0x002fe200000810a8 */
[----:B----4-:R-:W-:-:S07]  /*f650*/  IMAD.MOV.U32 R240, RZ, RZ, R148 ;  /* 0x000000fffff07224 */ /* 0x010fce00078e0094 */
[----:B------:R-:W-:Y:S01]  /*f660*/  HMMA.1688.F32.TF32 R172, R120, R68, R172 ;  /* 0x0000004478ac723c */ /* 0x000fe200000810ac */
[----:B------:R-:W-:-:S07]  /*f670*/  IMAD.MOV.U32 R241, RZ, RZ, R149 ;  /* 0x000000fffff17224 */ /* 0x000fce00078e0095 */
[C---:B------:R-:W-:Y:S08]  /*f680*/  HMMA.1688.F32.TF32 R176, R120.reuse, R64, R176 ;  /* 0x0000004078b0723c */ /* 0x040ff000000810b0 */
[C---:B------:R-:W-:Y:S08]  /*f690*/  HMMA.1688.F32.TF32 R180, R120.reuse, R60, R180 ;  /* 0x0000003c78b4723c */ /* 0x040ff000000810b4 */
[C---:B------:R-:W-:Y:S08]  /*f6a0*/  HMMA.1688.F32.TF32 R184, R120.reuse, R56, R184 ;  /* 0x0000003878b8723c */ /* 0x040ff000000810b8 */
[C---:B------:R-:W-:Y:S08]  /*f6b0*/  HMMA.1688.F32.TF32 R188, R120.reuse, R52, R188 ;  /* 0x0000003478bc723c */ /* 0x040ff000000810bc */
[C---:B------:R-:W-:Y:S08]  /*f6c0*/  HMMA.1688.F32.TF32 R192, R120.reuse, R48, R192 ;  /* 0x0000003078c0723c */ /* 0x040ff000000810c0 */
[----:B------:R-:W-:Y:S01]  /*f6d0*/  HMMA.1688.F32.TF32 R4, R120, R44, R4 ;  /* 0x0000002c7804723c */ /* 0x000fe20000081004 */
[----:B------:R-:W-:Y:S01]  /*f6e0*/  IMAD.MOV.U32 R242, RZ, RZ, R150 ;  /* 0x000000fffff27224 */ /* 0x000fe200078e0096 */
[----:B------:R-:W-:Y:S01]  /*f6f0*/  MOV R243, R151 ;  /* 0x0000009700f37202 */ /* 0x000fe20000000f00 */
[----:B------:R-:W-:Y:S01]  /*f700*/  IMAD.MOV.U32 R244, RZ, RZ, R152 ;  /* 0x000000fffff47224 */ /* 0x000fe200078e0098 */
[----:B------:R-:W-:Y:S01]  /*f710*/  MOV R246, R154 ;  /* 0x0000009a00f67202 */ /* 0x000fe20000000f00 */
[----:B------:R-:W-:-:S02]  /*f720*/  IMAD.MOV.U32 R245, RZ, RZ, R153 ;  /* 0x000000fffff57224 */ /* 0x000fc400078e0099 */
[----:B------:R-:W-:Y:S01]  /*f730*/  IMAD.MOV.U32 R247, RZ, RZ, R155 ;  /* 0x000000fffff77224 */ /* 0x000fe200078e009b */
[C---:B--2---:R-:W-:Y:S08]  /*f740*/  HMMA.1688.F32.TF32 R128, R232.reuse, R56, R128 ;  /* 0x00000038e880723c */ /* 0x044ff00000081080 */
[----:B---3--:R-:W-:Y:S11]  /*f750*/  HMMA.1688.F32.TF32 R248, R232, R52, R124 ;  /* 0x00000034e8f8723c */ /* 0x008ff6000008107c */
[----:B------:R-:W-:Y:S04]  /*f760*/  STL.64 [R1], R128 ;  /* 0x0000008001007387 */ /* 0x000fe80000100a00 */
[----:B------:R-:W-:Y:S04]  /*f770*/  STL [R1+0x8], R130 ;  /* 0x0000088201007387 */ /* 0x000fe80000100800 */
[----:B------:R1:W-:Y:S01]  /*f780*/  STL.64 [R1+0xa40], R250 ;  /* 0x000a40fa01007387 */ /* 0x0003e20000100a00 */
[----:B------:R-:W-:-:S03]  /*f790*/  MOV R252, R131 ;  /* 0x0000008300fc7202 */ /* 0x000fc60000000f00 */
[----:B------:R-:W-:Y:S04]  /*f7a0*/  LDS R128, [R0+UR7+0x180] ;  /* 0x0001800700807984 */ /* 0x000fe80008000800 */
[----:B------:R-:W-:Y:S01]  /*f7b0*/  LDS R130, [R0+UR7+0x980] ;  /* 0x0009800700827984 */ /* 0x000fe20008000800 */
[C---:B-1----:R-:W-:Y:S02]  /*f7c0*/  LOP3.LUT R250, R0.reuse, 0x40, RZ, 0x3c, !PT ;  /* 0x0000004000fa7812 */ /* 0x042fe400078e3cff */
[----:B------:R-:W-:-:S03]  /*f7d0*/  LOP3.LUT R251, R0, 0x60, RZ, 0x3c, !PT ;  /* 0x0000006000fb7812 */ /* 0x000fc600078e3cff */
[----:B------:R-:W-:Y:S04]  /*f7e0*/  LDS R132, [R250+UR7+0x100] ;  /* 0x00010007fa847984 */ /* 0x000fe80008000800 */
[----:B------:R-:W-:Y:S04]  /*f7f0*/  LDS R134, [R250+UR7+0x900] ;  /* 0x00090007fa867984 */ /* 0x000fe80008000800 */
[----:B------:R-:W-:Y:S04]  /*f800*/  LDS R133, [R251+UR7+0x100] ;  /* 0x00010007fb857984 */ /* 0x000fe80008000800 */
[----:B------:R-:W1:Y:S04]  /*f810*/  LDS R135, [R251+UR7+0x900] ;  /* 0x00090007fb877984 */ /* 0x000e680008000800 */
[----:B------:R2:W-:Y:S04]  /*f820*/  STL.64 [R1+0xa38], R248 ;  /* 0x000a38f801007387 */ /* 0x0005e80000100a00 */
[----:B------:R-:W-:Y:S04]  /*f830*/  LDS R124, [R250+UR7+0x180] ;  /* 0x00018007fa7c7984 */ /* 0x000fe80008000800 */
[----:B------:R-:W-:Y:S04]  /*f840*/  LDS R126, [R250+UR7+0x980] ;  /* 0x00098007fa7e7984 */ /* 0x000fe80008000800 */
[----:B------:R-:W-:Y:S04]  /*f850*/  LDS R125, [R251+UR7+0x180] ;  /* 0x00018007fb7d7984 */ /* 0x000fe80008000800 */
[----:B------:R-:W3:Y:S01]  /*f860*/  LDS R127, [R251+UR7+0x980] ;  /* 0x00098007fb7f7984 */ /* 0x000ee20008000800 */
[----:B-1----:R-:W-:Y:S01]  /*f870*/  HMMA.1688.F32.TF32 R120, R132, R8, R104 ;  /* 0x000000088478723c */ /* 0x002fe20000081068 */
[----:B------:R-:W-:-:S02]  /*f880*/  IMAD.MOV.U32 R104, RZ, RZ, R144 ;  /* 0x000000ffff687224 */ /* 0x000fc400078e0090 */
[----:B------:R-:W4:Y:S01]  /*f890*/  LDL.LU R144, [R1+0xadc] ;  /* 0x000adc0001907983 */ /* 0x000f220000300800 */
[----:B------:R-:W-:Y:S01]  /*f8a0*/  IMAD.MOV.U32 R105, RZ, RZ, R145 ;  /* 0x000000ffff697224 */ /* 0x000fe200078e0091 */
[----:B------:R-:W-:Y:S01]  /*f8b0*/  MOV R107, R147 ;  /* 0x00000093006b7202 */ /* 0x000fe20000000f00 */
[----:B------:R-:W-:Y:S01]  /*f8c0*/  IMAD.MOV.U32 R106, RZ, RZ, R146 ;  /* 0x000000ffff6a7224 */ /* 0x000fe200078e0092 */
[----:B------:R-:W4:Y:S04]  /*f8d0*/  LDL.LU R145, [R1+0xad8] ;  /* 0x000ad80001917983 */ /* 0x000f280000300800 */
        /* <DEDUP_REMOVED lines=9> */
[----:B------:R-:W4:Y:S01]  /*f970*/  LDL.LU R155, [R1+0xab0] ;  /* 0x000ab000019b7983 */ /* 0x000f220000300800 */
[----:B--2---:R-:W-:-:S05]  /*f980*/  LOP3.LUT R249, R0, 0x20, RZ, 0x3c, !PT ;  /* 0x0000002000f97812 */ /* 0x004fca00078e3cff */
[----:B------:R-:W-:Y:S04]  /*f990*/  LDS R129, [R249+UR7+0x180] ;  /* 0x00018007f9817984 */ /* 0x000fe80008000800 */
[----:B------:R-:W1:Y:S01]  /*f9a0*/  LDS R131, [R249+UR7+0x980] ;  /* 0x00098007f9837984 */ /* 0x000e620008000800 */
[C---:B------:R-:W-:Y:S08]  /*f9b0*/  HMMA.1688.F32.TF32 R236, R232.reuse, R48, R160 ;  /* 0x00000030e8ec723c */ /* 0x040ff000000810a0 */
[----:B------:R-:W-:Y:S08]  /*f9c0*/  HMMA.1688.F32.TF32 R232, R232, R44, R164 ;  /* 0x0000002ce8e8723c */ /* 0x000ff000000810a4 */
[----:B---3--:R-:W-:Y:S01]  /*f9d0*/  HMMA.1688.F32.TF32 R164, R124, R68, R108 ;  /* 0x000000447ca4723c */ /* 0x008fe2000008106c */
[----:B------:R-:W-:-:S02]  /*f9e0*/  IMAD.MOV.U32 R108, RZ, RZ, R11 ;  /* 0x000000ffff6c7224 */ /* 0x000fc400078e000b */
[----:B------:R-:W2:Y:S04]  /*f9f0*/  LDL.LU R11, [R1+0xaac] ;  /* 0x000aac00010b7983 */ /* 0x000ea80000300800 */
[----:B------:R-:W3:Y:S01]  /*fa00*/  LDL.LU R109, [R1+0x104] ;  /* 0x00010400016d7983 */ /* 0x000ee20000300800 */
[C---:B------:R-:W-:Y:S03]  /*fa10*/  HMMA.1688.F32.TF32 R40, R124.reuse, R8, R40 ;  /* 0x000000087c28723c */ /* 0x040fe60000081028 */
[----:B------:R-:W3:Y:S04]  /*fa20*/  LDL.LU R110, [R1+0x108] ;  /* 0x00010800016e7983 */ /* 0x000ee80000300800 */
[----:B------:R-:W3:Y:S01]  /*fa30*/  LDL.LU R111, [R1+0x10c] ;  /* 0x00010c00016f7983 */ /* 0x000ee20000300800 */
[----:B------:R-:W-:Y:S03]  /*fa40*/  HMMA.1688.F32.TF32 R168, R124, R64, R112 ;  /* 0x000000407ca8723c */ /* 0x000fe60000081070 */
[----:B------:R-:W3:Y:S05]  /*fa50*/  LDL.LU R248, [R1+0xf0] ;  /* 0x0000f00001f87983 */ /* 0x000eea0000300800 */
[----:B-1----:R-:W-:Y:S01]  /*fa60*/  HMMA.1688.F32.TF32 R72, R128, R8, R72 ;  /* 0x000000088048723c */ /* 0x002fe20000081048 */
[----:B------:R-:W-:-:S07]  /*fa70*/  MOV R112, R67 ;  /* 0x0000004300707202 */ /* 0x000fce0000000f00 */
[C---:B------:R-:W-:Y:S08]  /*fa80*/  HMMA.1688.F32.TF32 R156, R128.reuse, R68, R76 ;  /* 0x00000044809c723c */ /* 0x040ff0000008104c */
[C---:B------:R-:W-:Y:S08]  /*fa90*/  HMMA.1688.F32.TF32 R160, R128.reuse, R64, R80 ;  /* 0x0000004080a0723c */ /* 0x040ff00000081050 */
[C---:B------:R-:W-:Y:S08]  /*faa0*/  HMMA.1688.F32.TF32 R84, R128.reuse, R60, R84 ;  /* 0x0000003c8054723c */ /* 0x040ff00000081054 */
[C---:B------:R-:W-:Y:S08]  /*fab0*/  HMMA.1688.F32.TF32 R88, R128.reuse, R56, R88 ;  /* 0x000000388058723c */ /* 0x040ff00000081058 */
[C---:B------:R-:W-:Y:S08]  /*fac0*/  HMMA.1688.F32.TF32 R92, R128.reuse, R52, R92 ;  /* 0x00000034805c723c */ /* 0x040ff0000008105c */
[----:B------:R-:W-:Y:S08]  /*fad0*/  HMMA.1688.F32.TF32 R96, R128, R48, R96 ;  /* 0x000000308060723c */ /* 0x000ff00000081060 */
[C---:B------:R-:W-:Y:S08]  /*fae0*/  HMMA.1688.F32.TF32 R136, R124.reuse, R60, R136 ;  /* 0x0000003c7c88723c */ /* 0x040ff00000081088 */
[----:B------:R-:W-:Y:S08]  /*faf0*/  HMMA.1688.F32.TF32 R140, R124, R56, R140 ;  /* 0x000000387c8c723c */ /* 0x000ff0000008108c */
[C---:B------:R-:W-:Y:S08]  /*fb00*/  HMMA.1688.F32.TF32 R200, R116.reuse, R8, R200 ;  /* 0x0000000874c8723c */ /* 0x040ff000000810c8 */
[C---:B------:R-:W-:Y:S08]  /*fb10*/  HMMA.1688.F32.TF32 R204, R116.reuse, R68, R204 ;  /* 0x0000004474cc723c */ /* 0x040ff000000810cc */
[C---:B------:R-:W-:Y:S08]  /*fb20*/  HMMA.1688.F32.TF32 R208, R116.reuse, R64, R208 ;  /* 0x0000004074d0723c */ /* 0x040ff000000810d0 */
[C---:B------:R-:W-:Y:S08]  /*fb30*/  HMMA.1688.F32.TF32 R212, R116.reuse, R60, R212 ;  /* 0x0000003c74d4723c */ /* 0x040ff000000810d4 */
[C---:B------:R-:W-:Y:S08]  /*fb40*/  HMMA.1688.F32.TF32 R216, R116.reuse, R56, R216 ;  /* 0x0000003874d8723c */ /* 0x040ff000000810d8 */
[C---:B------:R-:W-:Y:S08]  /*fb50*/  HMMA.1688.F32.TF32 R220, R116.reuse, R52, R220 ;  /* 0x0000003474dc723c */ /* 0x040ff000000810dc */
[----:B------:R-:W-:Y:S08]  /*fb60*/  HMMA.1688.F32.TF32 R224, R116, R48, R224 ;  /* 0x0000003074e0723c */ /* 0x000ff000000810e0 */
[-C--:B------:R-:W-:Y:S01]  /*fb70*/  HMMA.1688.F32.TF32 R128, R128, R44.reuse, R100 ;  /* 0x0000002c8080723c */ /* 0x080fe20000081064 */
[----:B------:R-:W-:Y:S04]  /*fb80*/  LDS R101, [R249+UR7+0x1000] ;  /* 0x00100007f9657984 */ /* 0x000fe80008000800 */
[----:B------:R-:W-:Y:S03]  /*fb90*/  LDS R103, [R249+UR7+0x1800] ;  /* 0x00180007f9677984 */ /* 0x000fe60008000800 */
[----:B------:R-:W-:Y:S01]  /*fba0*/  HMMA.1688.F32.TF32 R116, R116, R44, R228 ;  /* 0x0000002c7474723c */ /* 0x000fe200000810e4 */
[----:B------:R-:W-:Y:S04]  /*fbb0*/  LDS R228, [R250+UR7+0x1080] ;  /* 0x00108007fae47984 */ /* 0x000fe80008000800 */
[----:B------:R-:W-:Y:S03]  /*fbc0*/  LDS R230, [R250+UR7+0x1880] ;  /* 0x00188007fae67984 */ /* 0x000fe60008000800 */
[C---:B------:R-:W-:Y:S01]  /*fbd0*/  HMMA.1688.F32.TF32 R12, R132.reuse, R68, R12 ;  /* 0x00000044840c723c */ /* 0x040fe2000008100c */
[----:B------:R-:W-:Y:S04]  /*fbe0*/  LDS R229, [R251+UR7+0x1080] ;  /* 0x00108007fbe57984 */ /* 0x000fe80008000800 */
[----:B------:R-:W-:Y:S03]  /*fbf0*/  LDS R231, [R251+UR7+0x1880] ;  /* 0x00188007fbe77984 */ /* 0x000fe60008000800 */
[C---:B------:R-:W-:Y:S01]  /*fc00*/  HMMA.1688.F32.TF32 R16, R132.reuse, R64, R16 ;  /* 0x000000408410723c */ /* 0x040fe20000081010 */
[----:B------:R-:W-:Y:S04]  /*fc10*/  LDS R100, [R0+UR7+0x1000] ;  /* 0x0010000700647984 */ /* 0x000fe80008000800 */
[----:B------:R-:W1:Y:S03]  /*fc20*/  LDS R102, [R0+UR7+0x1800] ;  /* 0x0018000700667984 */ /* 0x000e660008000800 */
[C---:B------:R-:W-:Y:S08]  /*fc30*/  HMMA.1688.F32.TF32 R20, R132.reuse, R60, R20 ;  /* 0x0000003c8414723c */ /* 0x040ff00000081014 */
[C---:B------:R-:W-:Y:S08]  /*fc40*/  HMMA.1688.F32.TF32 R24, R132.reuse, R56, R24 ;  /* 0x000000388418723c */ /* 0x040ff00000081018 */
[C---:B------:R-:W-:Y:S08]  /*fc50*/  HMMA.1688.F32.TF32 R28, R132.reuse, R52, R28 ;  /* 0x00000034841c723c */ /* 0x040ff0000008101c */
[C---:B------:R-:W-:Y:S08]  /*fc60*/  HMMA.1688.F32.TF32 R32, R132.reuse, R48, R32 ;  /* 0x000000308420723c */ /* 0x040ff00000081020 */
[----:B------:R-:W-:Y:S01]  /*fc70*/  HMMA.1688.F32.TF32 R36, R132, R44, R36 ;  /* 0x0000002c8424723c */ /* 0x000fe20000081024 */
[----:B------:R-:W-:Y:S04]  /*fc80*/  LDS R132, [R250+UR7+0x1000] ;  /* 0x00100007fa847984 */ /* 0x000fe80008000800 */
[----:B------:R-:W-:Y:S04]  /*fc90*/  LDS R134, [R250+UR7+0x1800] ;  /* 0x00180007fa867984 */ /* 0x000fe80008000800 */
[----:B------:R-:W-:Y:S04]  /*fca0*/  LDS R133, [R251+UR7+0x1000] ;  /* 0x00100007fb857984 */ /* 0x000fe80008000800 */
[----:B------:R-:W1:Y:S01]  /*fcb0*/  LDS R135, [R251+UR7+0x1800] ;  /* 0x00180007fb877984 */ /* 0x000e620008000800 */
[C---:B----4-:R-:W-:Y:S08]  /*fcc0*/  HMMA.1688.F32.TF32 R144, R124.reuse, R52, R144 ;  /* 0x000000347c90723c */ /* 0x050ff00000081090 */
[C---:B------:R-:W-:Y:S08]  /*fcd0*/  HMMA.1688.F32.TF32 R148, R124.reuse, R48, R148 ;  /* 0x000000307c94723c */ /* 0x040ff00000081094 */
[----:B------:R-:W-:Y:S01]  /*fce0*/  HMMA.1688.F32.TF32 R124, R124, R44, R152 ;  /* 0x0000002c7c7c723c */ /* 0x000fe20000081098 */
[----:B------:R-:W-:Y:S04]  /*fcf0*/  LDS R153, [R249+UR7+0x1080] ;  /* 0x00108007f9997984 */ /* 0x000fe80008000800 */
[----:B------:R4:W-:Y:S03]  /*fd00*/  LDS R155, [R249+UR7+0x1880] ;  /* 0x00188007f99b7984 */ /* 0x0009e60008000800 */
[C---:B-1----:R-:W-:Y:S01]  /*fd10*/  HMMA.1688.F32.TF32 R76, R100.reuse, R70, R240 ;  /* 0x00000046644c723c */ /* 0x042fe200000810f0 */
[----:B------:R-:W-:Y:S04]  /*fd20*/  LDS R152, [R0+UR7+0x1080] ;  /* 0x0010800700987984 */ /* 0x000fe80008000800 */
[----:B----4-:R-:W4:Y:S04]  /*fd30*/  LDL.LU R249, [R1+0xf4] ;  /* 0x0000f40001f97983 */ /* 0x010f280000300800 */
[----:B------:R-:W4:Y:S04]  /*fd40*/  LDL.LU R250, [R1+0xf8] ;  /* 0x0000f80001fa7983 */ /* 0x000f280000300800 */
[----:B------:R-:W4:Y:S04]  /*fd50*/  LDL.LU R251, [R1+0xfc] ;  /* 0x0000fc0001fb7983 */ /* 0x000f280000300800 */
[----:B------:R-:W3:Y:S04]  /*fd60*/  LDL.LU R67, [R1+0xaa8] ;  /* 0x000aa80001437983 */ /* 0x000ee80000300800 */
[----:B------:R-:W4:Y:S01]  /*fd70*/  LDL.LU R113, [R1+0xc4] ;  /* 0x0000c40001717983 */ /* 0x000f220000300800 */
[----:B--2---:R-:W-:Y:S01]  /*fd80*/  HMMA.1688.F32.TF32 R80, R100, R10, R244 ;  /* 0x0000000a6450723c */ /* 0x004fe200000810f4 */
[----:B------:R-:W-:-:S02]  /*fd90*/  IMAD.MOV.U32 R245, RZ, RZ, R66 ;  /* 0x000000fffff57224 */ /* 0x000fc400078e0042 */
[----:B------:R-:W2:Y:S04]  /*fda0*/  LDL.LU R114, [R1+0xc8] ;  /* 0x0000c80001727983 */ /* 0x000ea80000300800 */
[----:B------:R-:W2:Y:S04]  /*fdb0*/  LDL.LU R115, [R1+0xcc] ;  /* 0x0000cc0001737983 */ /* 0x000ea80000300800 */
[----:B------:R-:W2:Y:S04]  /*fdc0*/  LDL.LU R244, [R1+0xe0] ;  /* 0x0000e00001f47983 */ /* 0x000ea80000300800 */
[----:B------:R-:W2:Y:S04]  /*fdd0*/  LDL.LU R66, [R1+0xaa4] ;  /* 0x000aa40001427983 */ /* 0x000ea80000300800 */
[----:B------:R-:W1:Y:S01]  /*fde0*/  LDS R154, [R0+UR7+0x1880] ;  /* 0x00188007009a7984 */ /* 0x000e620008000800 */
[----:B---3--:R-:W-:-:S03]  /*fdf0*/  IMAD.MOV.U32 R246, RZ, RZ, R67 ;  /* 0x000000fffff67224 */ /* 0x008fc600078e0043 */
[----:B------:R-:W2:Y:S01]  /*fe00*/  LDL.LU R67, [R1+0xaa0] ;  /* 0x000aa00001437983 */ /* 0x000ea20000300800 */
[----:B------:R-:W-:-:S03]  /*fe10*/  MOV R242, R62 ;  /* 0x0000003e00f27202 */ /* 0x000fc60000000f00 */
[----:B------:R-:W3:Y:S01]  /*fe20*/  LDL.LU R247, [R1+0xec] ;  /* 0x0000ec0001f77983 */ /* 0x000ee20000300800 */
[----:B------:R-:W-:-:S03]  /*fe30*/  IMAD.MOV.U32 R243, RZ, RZ, R63 ;  /* 0x000000fffff37224 */ /* 0x000fc600078e003f */
[----:B------:R-:W3:Y:S04]  /*fe40*/  LDL.LU R240, [R1+0xd0] ;  /* 0x0000d00001f07983 */ /* 0x000ee80000300800 */
[----:B------:R-:W3:Y:S04]  /*fe50*/  LDL.LU R241, [R1+0xd4] ;  /* 0x0000d40001f17983 */ /* 0x000ee80000300800 */
[----:B------:R-:W3:Y:S04]  /*fe60*/  LDL.LU R62, [R1+0xa9c] ;  /* 0x000a9c00013e7983 */ /* 0x000ee80000300800 */
[----:B------:R-:W3:Y:S01]  /*fe70*/  LDL.LU R63, [R1+0xa98] ;  /* 0x000a9800013f7983 */ /* 0x000ee20000300800 */
[----:B--2---:R-:W-:-:S15]  /*fe80*/  HMMA.1688.F32.TF32 R104, R100, R66, R104 ;  /* 0x000000426468723c */ /* 0x004fde0000081068 */
[----:B------:R-:W-:-:S04]  /*fe90*/  NOP ;  /* 0x0000000000007918 */ /* 0x000fc80000000000 */
[----:B------:R-:W-:Y:S01]  /*fea0*/  IMAD.MOV.U32 R45, RZ, RZ, R104 ;  /* 0x000000ffff2d7224 */ /* 0x000fe200078e0068 */
[----:B------:R-:W-:Y:S01]  /*feb0*/  MOV R44, R105 ;  /* 0x00000069002c7202 */ /* 0x000fe20000000f00 */
[----:B------:R-:W-:Y:S01]  /*fec0*/  IMAD.MOV.U32 R9, RZ, RZ, R106 ;  /* 0x000000ffff097224 */ /* 0x000fe200078e006a */
[----:B------:R-:W2:Y:S01]  /*fed0*/  LDL.LU R104, [R1+0xb0] ;  /* 0x0000b00001687983 */ /* 0x000ea20000300800 */
[----:B------:R-:W-:Y:S01]  /*fee0*/  IMAD.MOV.U32 R8, RZ, RZ, R107 ;  /* 0x000000ffff087224 */ /* 0x000fe200078e006b */
[----:B------:R-:W-:Y:S01]  /*fef0*/  MOV R106, R58 ;  /* 0x0000003a006a7202 */ /* 0x000fe20000000f00 */
[----:B------:R-:W-:Y:S01]  /*ff00*/  IMAD.MOV.U32 R107, RZ, RZ, R59 ;  /* 0x000000ffff6b7224 */ /* 0x000fe200078e003b */
[----:B------:R-:W2:Y:S04]  /*ff10*/  LDL.LU R105, [R1+0xb4] ;  /* 0x0000b40001697983 */ /* 0x000ea80000300800 */
[----:B------:R-:W4:Y:S04]  /*ff20*/  LDL.LU R58, [R1+0xa94] ;  /* 0x000a9400013a7983 */ /* 0x000f280000300800 */
[----:B------:R-:W4:Y:S01]  /*ff30*/  LDL.LU R59, [R1+0xa90] ;  /* 0x000a9000013b7983 */ /* 0x000f220000300800 */
[----:B---3--:R-:W-:-:S15]  /*ff40*/  HMMA.1688.F32.TF32 R108, R100, R62, R108 ;  /* 0x0000003e646c723c */ /* 0x008fde000008106c */
[----:B------:R-:W-:-:S04]  /*ff50*/  NOP ;  /* 0x0000000000007918 */ /* 0x000fc80000000000 */
[----:B------:R-:W-:Y:S01]  /*ff60*/  IMAD.MOV.U32 R53, RZ, RZ, R108 ;  /* 0x000000ffff357224 */ /* 0x000fe200078e006c */
[----:B------:R-:W-:Y:S01]  /*ff70*/  MOV R52, R109 ;  /* 0x0000006d00347202 */ /* 0x000fe20000000f00 */
[----:B------:R-:W-:Y:S01]  /*ff80*/  IMAD.MOV.U32 R49, RZ, RZ, R110 ;  /* 0x000000ffff317224 */ /* 0x000fe200078e006e */
[----:B------:R-:W3:Y:S01]  /*ff90*/  LDL.LU R108, [R1+0xa0] ;  /* 0x0000a000016c7983 */ /* 0x000ee20000300800 */
[----:B------:R-:W-:Y:S01]  /*ffa0*/  IMAD.MOV.U32 R48, RZ, RZ, R111 ;  /* 0x000000ffff307224 */ /* 0x000fe200078e006f */
[----:B------:R-:W-:Y:S01]  /*ffb0*/  MOV R110, R54 ;  /* 0x00000036006e7202 */ /* 0x000fe20000000f00 */
[----:B------:R-:W-:Y:S01]  /*ffc0*/  IMAD.MOV.U32 R111, RZ, RZ, R55 ;  /* 0x000000ffff6f7224 */ /* 0x000fe200078e0037 */
[----:B------:R-:W3:Y:S04]  /*ffd0*/  LDL.LU R109, [R1+0xa4] ;  /* 0x0000a400016d7983 */ /* 0x000ee80000300800 */
[----:B------:R-:W2:Y:S04]  /*ffe0*/  LDL.LU R54, [R1+0xa8c] ;  /* 0x000a8c0001367983 */ /* 0x000ea80000300800 */
[----:B------:R-:W2:Y:S01]  /*fff0*/  LDL.LU R55, [R1+0xa88] ;  /* 0x000a880001377983 */ /* 0x000ea20000300800 */
[----:B----4-:R-:W-:-:S15]  /*10000*/  HMMA.1688.F32.TF32 R248, R100, R58, R248 ;  /* 0x0000003a64f8723c */ /* 0x010fde00000810f8 */
[----:B------:R-:W-:-:S04]  /*10010*/  NOP ;  /* 0x0000000000007918 */ /* 0x000fc80000000000 */
[----:B------:R-:W-:Y:S01]  /*10020*/  IMAD.MOV.U32 R61, RZ, RZ, R248 ;  /* 0x000000ffff3d7224 */ /* 0x000fe200078e00f8 */
[----:B------:R-:W-:Y:S01]  /*10030*/  MOV R60, R249 ;  /* 0x000000f9003c7202 */ /* 0x000fe20000000f00 */
[----:B------:R-:W-:Y:S01]  /*10040*/  IMAD.MOV.U32 R249, RZ, RZ, R51 ;  /* 0x000000fffff97224 */ /* 0x000fe200078e0033 */
[----:B------:R-:W-:Y:S02]  /*10050*/  MOV R248, R50 ;  /* 0x0000003200f87202 */ /* 0x000fe40000000f00 */
[----:B------:R-:W4:Y:S01]  /*10060*/  LDL.LU R50, [R1+0xa84] ;  /* 0x000a840001327983 */ /* 0x000f220000300800 */
[----:B------:R-:W-:-:S03]  /*10070*/  IMAD.MOV.U32 R57, RZ, RZ, R250 ;  /* 0x000000ffff397224 */ /* 0x000fc600078e00fa */
[----:B------:R-:W4:Y:S01]  /*10080*/  LDL.LU R51, [R1+0xa80] ;  /* 0x000a800001337983 */ /* 0x000f220000300800 */
[----:B------:R-:W-:Y:S01]  /*10090*/  IMAD.MOV.U32 R56, RZ, RZ, R251 ;  /* 0x000000ffff387224 */ /* 0x000fe200078e00fb */
[----:B------:R-:W-:Y:S01]  /*100a0*/  MOV R251, R47 ;  /* 0x0000002f00fb7202 */ /* 0x000fe20000000f00 */
[----:B------:R-:W-:Y:S02]  /*100b0*/  IMAD.MOV.U32 R250, RZ, RZ, R46 ;  /* 0x000000fffffa7224 */ /* 0x000fe400078e002e */
[----:B------:R-:W4:Y:S04]  /*100c0*/  LDL.LU R46, [R1+0xa7c] ;  /* 0x000a7c00012e7983 */ /* 0x000f280000300800 */
[----:B------:R-:W4:Y:S01]  /*100d0*/  LDL.LU R47, [R1+0xa78] ;  /* 0x000a7800012f7983 */ /* 0x000f220000300800 */
[----:B--2---:R-:W-:Y:S08]  /*100e0*/  HMMA.1688.F32.TF32 R244, R100, R54, R244 ;  /* 0x0000003664f4723c */ /* 0x004ff000000810f4 */
[----:B------:R-:W-:Y:S11]  /*100f0*/  HMMA.1688.F32.TF32 R104, R132, R10, R104 ;  /* 0x0000000a8468723c */ /* 0x000ff60000081068 */
[----:B------:R-:W-:Y:S01]  /*10100*/  MOV R65, R246 ;  /* 0x000000f600417202 */ /* 0x000fe20000000f00 */
[----:B------:R-:W-:-:S02]  /*10110*/  IMAD.MOV.U32 R64, RZ, RZ, R247 ;  /* 0x000000ffff407224 */ /* 0x000fc400078e00f7 */
[----:B------:R-:W-:Y:S01]  /*10120*/  IMAD.MOV.U32 R69, RZ, RZ, R244 ;  /* 0x000000ffff457224 */ /* 0x000fe200078e00f4 */
[----:B------:R-:W2:Y:S01]  /*10130*/  LDL.LU.64 R246, [R1+0xa70] ;  /* 0x000a700001f67983 */ /* 0x000ea20000300a00 */
[----:B------:R-:W-:Y:S01]  /*10140*/  IMAD.MOV.U32 R68, RZ, RZ, R245 ;  /* 0x000000ffff447224 */ /* 0x000fe200078e00f5 */
[----:B---3--:R-:W-:Y:S02]  /*10150*/  HMMA.1688.F32.TF32 R108, R132, R70, R108 ;  /* 0x00000046846c723c */ /* 0x008fe4000008106c */
[----:B------:R-:W3:Y:S06]  /*10160*/  LDL.LU.64 R244, [R1+0xa68] ;  /* 0x000a680001f47983 */ /* 0x000eec0000300a00 */
[C---:B----4-:R-:W-:Y:S08]  /*10170*/  HMMA.1688.F32.TF32 R240, R100.reuse, R50, R240 ;  /* 0x0000003264f0723c */ /* 0x050ff000000810f0 */
[----:B------:R-:W-:Y:S11]  /*10180*/  HMMA.1688.F32.TF32 R100, R100, R46, R112 ;  /* 0x0000002e6464723c */ /* 0x000ff60000081070 */
[----:B------:R-:W-:Y:S04]  /*10190*/  STL.64 [R1+0xd0], R240 ;  /* 0x0000d0f001007387 */ /* 0x000fe80000100a00 */
[----:B------:R4:W-:Y:S01]  /*101a0*/  STL.64 [R1+0xd8], R242 ;  /* 0x0000d8f201007387 */ /* 0x0009e20000100a00 */
[C---:B------:R-:W-:Y:S03]  /*101b0*/  HMMA.1688.F32.TF32 R112, R132.reuse, R66, R248 ;  /* 0x000000428470723c */ /* 0x040fe600000810f8 */
[----:B----4-:R-:W4:Y:S04]  /*101c0*/  LDL.LU.64 R242, [R1+0xa60] ;  /* 0x000a600001f27983 */ /* 0x010f280000300a00 */
[----:B------:R-:W2:Y:S04]  /*101d0*/  LDL.LU.64 R240, [R1+0xa58] ;  /* 0x000a580001f07983 */ /* 0x000ea80000300a00 */
[----:B------:R1:W-:Y:S04]  /*101e0*/  STL [R1+0x9ec], R100 ;  /* 0x0009ec6401007387 */ /* 0x0003e80000100800 */
[----:B------:R1:W-:Y:S04]  /*101f0*/  STL [R1+0x9e8], R101 ;  /* 0x0009e86501007387 */ /* 0x0003e80000100800 */
[----:B------:R3:W-:Y:S04]  /*10200*/  STL [R1+0x9e4], R102 ;  /* 0x0009e46601007387 */ /* 0x0007e80000100800 */
[----:B------:R3:W-:Y:S04]  /*10210*/  STL [R1+0x9e0], R103 ;  /* 0x0009e06701007387 */ /* 0x0007e80000100800 */
[----:B-1----:R-:W2:Y:S04]  /*10220*/  LDL.LU R100, [R1+0x50] ;  /* 0x0000500001647983 */ /* 0x002ea80000300800 */
[----:B------:R-:W2:Y:S04]  /*10230*/  LDL.LU R101, [R1+0x54] ;  /* 0x0000540001657983 */ /* 0x000ea80000300800 */
[----:B---3--:R-:W3:Y:S04]  /*10240*/  LDL.LU R102, [R1+0x58] ;  /* 0x0000580001667983 */ /* 0x008ee80000300800 */
[----:B------:R-:W3:Y:S04]  /*10250*/  LDL.LU R103, [R1+0x5c] ;  /* 0x00005c0001677983 */ /* 0x000ee80000300800 */
[----:B------:R1:W-:Y:S04]  /*10260*/  STL [R1+0x9f8], R104 ;  /* 0x0009f86801007387 */ /* 0x0003e80000100800 */
[----:B------:R1:W-:Y:S04]  /*10270*/  STL [R1+0x9f4], R105 ;  /* 0x0009f46901007387 */ /* 0x0003e80000100800 */
[----:B------:R1:W-:Y:S04]  /*10280*/  STL [R1+0x9f0], R106 ;  /* 0x0009f06a01007387 */ /* 0x0003e80000100800 */
[----:B------:R1:W-:Y:S04]  /*10290*/  STL [R1+0x9dc], R107 ;  /* 0x0009dc6b01007387 */ /* 0x0003e80000100800 */
[----:B-1----:R-:W2:Y:S04]  /*102a0*/  LDL.LU R104, [R1+0x60] ;  /* 0x0000600001687983 */ /* 0x002ea80000300800 */
[----:B------:R-:W2:Y:S04]  /*102b0*/  LDL.LU R105, [R1+0x64] ;  /* 0x0000640001697983 */ /* 0x000ea80000300800 */
[----:B------:R-:W2:Y:S04]  /*102c0*/  LDL.LU R106, [R1+0x68] ;  /* 0x00006800016a7983 */ /* 0x000ea80000300800 */
[----:B------:R-:W2:Y:S04]  /*102d0*/  LDL.LU R107, [R1+0x6c] ;  /* 0x00006c00016b7983 */ /* 0x000ea80000300800 */
        /* <DEDUP_REMOVED lines=8> */
[----:B------:R-:W2:Y:S04]  /*10360*/  LDL.LU R248, [R1+0x40] ;  /* 0x0000400001f87983 */ /* 0x000ea80000300800 */
        /* <DEDUP_REMOVED lines=10> */
[----:B------:R-:W2:Y:S02]  /*10410*/  LDL.LU R115, [R1+0x8c] ;  /* 0x00008c0001737983 */ /* 0x000ea40000300800 */
[----:B--2---:R-:W-:-:S15]  /*10420*/  HMMA.1688.F32.TF32 R112, R132, R62, R112 ;  /* 0x0000003e8470723c */ /* 0x004fde0000081070 */
[----:B------:R-:W-:-:S04]  /*10430*/  NOP ;  /* 0x0000000000007918 */ /* 0x000fc80000000000 */
[----:B------:R-:W-:Y:S04]  /*10440*/  STL.64 [R1+0xa0], R112 ;  /* 0x0000a07001007387 */ /* 0x000fe80000100a00 */
[----:B------:R1:W-:Y:S02]  /*10450*/  STL.64 [R1+0xa8], R114 ;  /* 0x0000a87201007387 */ /* 0x0003e40000100a00 */
[----:B-1----:R-:W-:Y:S01]  /*10460*/  HMMA.1688.F32.TF32 R112, R132, R58, R108 ;  /* 0x0000003a8470723c */ /* 0x002fe2000008106c */
[----:B------:R-:W-:Y:S02]  /*10470*/  IMAD.MOV.U32 R108, RZ, RZ, R240 ;  /* 0x000000ffff6c7224 */ /* 0x000fe400078e00f0 */
[----:B------:R-:W2:Y:S01]  /*10480*/  LDL.LU R240, [R1+0xa54] ;  /* 0x000a540001f07983 */ /* 0x000ea20000300800 */
[----:B------:R-:W-:Y:S01]  /*10490*/  MOV R109, R241 ;  /* 0x000000f1006d7202 */ /* 0x000fe20000000f00 */
[----:B----4-:R-:W-:-:S02]  /*104a0*/  IMAD.MOV.U32 R110, RZ, RZ, R242 ;  /* 0x000000ffff6e7224 */ /* 0x010fc400078e00f2 */
[----:B------:R-:W-:-:S12]  /*104b0*/  IMAD.MOV.U32 R111, RZ, RZ, R243 ;  /* 0x000000ffff6f7224 */ /* 0x000fd800078e00f3 */
[----:B------:R1:W-:Y:S04]  /*104c0*/  STL.64 [R1+0x90], R112 ;  /* 0x0000907001007387 */ /* 0x0003e80000100a00 */
[----:B------:R4:W-:Y:S04]  /*104d0*/  STL.64 [R1+0x98], R114 ;  /* 0x0000987201007387 */ /* 0x0009e80000100a00 */
[----:B------:R-:W2:Y:S04]  /*104e0*/  LDL.LU R241, [R1+0xa50] ;  /* 0x000a500001f17983 */ /* 0x000ea80000300800 */
[----:B------:R-:W2:Y:S04]  /*104f0*/  LDL.LU R242, [R1+0xa4c] ;  /* 0x000a4c0001f27983 */ /* 0x000ea80000300800 */
[----:B------:R-:W2:Y:S01]  /*10500*/  LDL.LU R243, [R1+0xa48] ;  /* 0x000a480001f37983 */ /* 0x000ea20000300800 */
[C---:B------:R-:W-:Y:S03]  /*10510*/  HMMA.1688.F32.TF32 R104, R132.reuse, R54, R104 ;  /* 0x000000368468723c */ /* 0x040fe60000081068 */
[----:B-1----:R-:W2:Y:S05]  /*10520*/  LDL.LU R112, [R1+0x20] ;  /* 0x0000200001707983 */ /* 0x002eaa0000300800 */
[----:B---3--:R-:W-:Y:S11]  /*10530*/  HMMA.1688.F32.TF32 R100, R132, R50, R100 ;  /* 0x000000328464723c */ /* 0x008ff60000081064 */
[----:B------:R-:W-:Y:S04]  /*10540*/  STL.64 [R1+0x80], R104 ;  /* 0x0000806801007387 */ /* 0x000fe80000100a00 */
[----:B------:R1:W-:Y:S04]  /*10550*/  STL.64 [R1+0x88], R106 ;  /* 0x0000886a01007387 */ /* 0x0003e80000100a00 */
[----:B------:R-:W3:Y:S01]  /*10560*/  LDL.LU R113, [R1+0x24] ;  /* 0x0000240001717983 */ /* 0x000ee20000300800 */
[----:B------:R-:W-:Y:S03]  /*10570*/  HMMA.1688.F32.TF32 R248, R152, R10, R248 ;  /* 0x0000000a98f8723c */ /* 0x000fe600000810f8 */
[----:B------:R-:W-:Y:S01]  /*10580*/  STL.64 [R1+0x78], R102 ;  /* 0x0000786601007387 */ /* 0x000fe20000100a00 */
[----:B----4-:R-:W-:Y:S01]  /*10590*/  MOV R114, R247 ;  /* 0x000000f700727202 */ /* 0x010fe20000000f00 */
[----:B------:R-:W-:Y:S01]  /*105a0*/  IMAD.MOV.U32 R115, RZ, RZ, R246 ;  /* 0x000000ffff737224 */ /* 0x000fe200078e00f6 */
[----:B------:R-:W-:Y:S01]  /*105b0*/  MOV R246, R101 ;  /* 0x0000006500f67202 */ /* 0x000fe20000000f00 */
[----:B------:R-:W-:-:S12]  /*105c0*/  IMAD.MOV.U32 R247, RZ, RZ, R100 ;  /* 0x000000fffff77224 */ /* 0x000fd800078e0064 */
[----:B------:R-:W-:Y:S01]  /*105d0*/  IMAD.MOV.U32 R100, RZ, RZ, R250 ;  /* 0x000000ffff647224 */ /* 0x000fe200078e00fa */
[----:B------:R-:W-:Y:S01]  /*105e0*/  MOV R101, R251 ;  /* 0x000000fb00657202 */ /* 0x000fe20000000f00 */
[----:B-1----:R-:W-:Y:S01]  /*105f0*/  IMAD.MOV.U32 R106, RZ, RZ, R249 ;  /* 0x000000ffff6a7224 */ /* 0x002fe200078e00f9 */
[----:B------:R-:W-:Y:S01]  /*10600*/  MOV R105, R248 ;  /* 0x000000f800697202 */ /* 0x000fe20000000f00 */
[----:B--2---:R-:W-:Y:S01]  /*10610*/  HMMA.1688.F32.TF32 R132, R132, R46, R240 ;  /* 0x0000002e8484723c */ /* 0x004fe200000810f0 */
[----:B------:R-:W2:Y:S04]  /*10620*/  LDL.LU R240, [R1] ;  /* 0x0000000001f07983 */ /* 0x000ea80000300800 */
[----:B------:R-:W2:Y:S04]  /*10630*/  LDL.LU R241, [R1+0x4] ;  /* 0x0000040001f17983 */ /* 0x000ea80000300800 */
[----:B------:R-:W2:Y:S10]  /*10640*/  LDL.LU R242, [R1+0x8] ;  /* 0x0000080001f27983 */ /* 0x000eb40000300800 */
[----:B------:R-:W-:Y:S04]  /*10650*/  STL [R1+0xa1c], R132 ;  /* 0x000a1c8401007387 */ /* 0x000fe80000100800 */
[----:B------:R-:W-:Y:S04]  /*10660*/  STL [R1+0xa18], R133 ;  /* 0x000a188501007387 */ /* 0x000fe80000100800 */
[----:B------:R-:W-:Y:S04]  /*10670*/  STL [R1+0x9d4], R134 ;  /* 0x0009d48601007387 */ /* 0x000fe80000100800 */
[----:B------:R-:W-:Y:S04]  /*10680*/  STL [R1+0x9d0], R135 ;  /* 0x0009d08701007387 */ /* 0x000fe80000100800 */
[----:B------:R-:W4:Y:S04]  /*10690*/  LDL.LU.64 R250, [R1+0xa40] ;  /* 0x000a400001fa7983 */ /* 0x000f280000300a00 */
[----:B------:R-:W4:Y:S04]  /*106a0*/  LDL.LU.64 R248, [R1+0xa38] ;  /* 0x000a380001f87983 */ /* 0x000f280000300a00 */
[----:B------:R-:W-:Y:S04]  /*106b0*/  STL [R1+0xa2c], R101 ;  /* 0x000a2c6501007387 */ /* 0x000fe80000100800 */
[----:B------:R1:W-:Y:S02]  /*106c0*/  STL [R1+0xa28], R100 ;  /* 0x000a286401007387 */ /* 0x0003e40000100800 */
[----:B-1----:R-:W-:Y:S01]  /*106d0*/  HMMA.1688.F32.TF32 R100, R152, R70, R108 ;  /* 0x000000469864723c */ /* 0x002fe2000008106c */
[----:B------:R-:W-:Y:S01]  /*106e0*/  IMAD.MOV.U32 R132, RZ, RZ, R245 ;  /* 0x000000ffff847224 */ /* 0x000fe200078e00f5 */
[----:B------:R-:W-:Y:S01]  /*106f0*/  MOV R133, R244 ;  /* 0x000000f400857202 */ /* 0x000fe20000000f00 */
[----:B------:R-:W-:-:S02]  /*10700*/  IMAD.MOV.U32 R134, RZ, RZ, R3 ;  /* 0x000000ffff867224 */ /* 0x000fc400078e0003 */
[----:B------:R-:W-:-:S14]  /*10710*/  IMAD.MOV.U32 R135, RZ, RZ, R2 ;  /* 0x000000ffff877224 */ /* 0x000fdc00078e0002 */
[----:B------:R-:W-:Y:S01]  /*10720*/  IMAD.MOV.U32 R109, RZ, RZ, R100 ;  /* 0x000000ffff6d7224 */ /* 0x000fe200078e0064 */
[----:B------:R-:W-:Y:S01]  /*10730*/  MOV R111, R102 ;  /* 0x00000066006f7202 */ /* 0x000fe20000000f00 */
[----:B------:R-:W-:Y:S02]  /*10740*/  IMAD.MOV.U32 R110, RZ, RZ, R101 ;  /* 0x000000ffff6e7224 */ /* 0x000fe400078e0065 */
[----:B------:R-:W-:Y:S02]  /*10750*/  IMAD.MOV.U32 R104, RZ, RZ, R103 ;  /* 0x000000ffff687224 */ /* 0x000fe400078e0067 */
[----:B---3--:R-:W-:Y:S01]  /*10760*/  HMMA.1688.F32.TF32 R100, R152, R66, R112 ;  /* 0x000000429864723c */ /* 0x008fe20000081070 */
[----:B------:R-:W-:-:S15]  /*10770*/  IMAD.MOV.U32 R243, RZ, RZ, R252 ;  /* 0x000000fffff37224 */ /* 0x000fde00078e00fc */
[----:B------:R-:W-:-:S03]  /*10780*/  NOP ;  /* 0x0000000000007918 */ /* 0x000fc60000000000 */
[----:B------:R-:W-:Y:S01]  /*10790*/  IMAD.MOV.U32 R112, RZ, RZ, R100 ;  /* 0x000000ffff707224 */ /* 0x000fe200078e0064 */
[----:B------:R-:W-:Y:S01]  /*107a0*/  MOV R113, R101 ;  /* 0x0000006500717202 */ /* 0x000fe20000000f00 */
[----:B------:R-:W-:Y:S02]  /*107b0*/  IMAD.MOV.U32 R114, RZ, RZ, R102 ;  /* 0x000000ffff727224 */ /* 0x000fe400078e0066 */
[----:B------:R-:W-:Y:S02]  /*107c0*/  IMAD.MOV.U32 R108, RZ, RZ, R103 ;  /* 0x000000ffff6c7224 */ /* 0x000fe400078e0067 */
[C---:B------:R-:W-:Y:S08]  /*107d0*/  HMMA.1688.F32.TF32 R100, R152.reuse, R62, R132 ;  /* 0x0000003e9864723c */ /* 0x040ff00000081084 */
[----:B------:R-:W-:Y:S11]  /*107e0*/  HMMA.1688.F32.TF32 R236, R152, R50, R236 ;  /* 0x0000003298ec723c */ /* 0x000ff600000810ec */
[----:B------:R-:W-:Y:S01]  /*107f0*/  IMAD.MOV.U32 R132, RZ, RZ, R102 ;  /* 0x000000ffff847224 */ /* 0x000fe200078e0066 */
[----:B------:R-:W-:Y:S01]  /*10800*/  MOV R133, R103 ;  /* 0x0000006700857202 */ /* 0x000fe20000000f00 */
[----:B------:R1:W-:Y:S04]  /*10810*/  STL [R1+0xa24], R106 ;  /* 0x000a246a01007387 */ /* 0x0003e80000100800 */
[----:B------:R3:W-:Y:S01]  /*10820*/  STL [R1+0xa20], R105 ;  /* 0x000a206901007387 */ /* 0x0007e20000100800 */
[----:B------:R-:W-:Y:S03]  /*10830*/  HMMA.1688.F32.TF32 R176, R228, R66, R176 ;  /* 0x00000042e4b0723c */ /* 0x000fe600000810b0 */
[----:B------:R2:W-:Y:S01]  /*10840*/  STL [R1+0xa34], R110 ;  /* 0x000a346e01007387 */ /* 0x0005e20000100800 */
[----:B-1----:R-:W-:-:S03]  /*10850*/  MOV R106, R100 ;  /* 0x00000064006a7202 */ /* 0x002fc60000000f00 */
[----:B------:R1:W-:Y:S01]  /*10860*/  STL [R1+0xa30], R109 ;  /* 0x000a306d01007387 */ /* 0x0003e20000100800 */
[----:B---3--:R-:W-:Y:S01]  /*10870*/  IMAD.MOV.U32 R105, RZ, RZ, R101 ;  /* 0x000000ffff697224 */ /* 0x008fe200078e0065 */
[C---:B------:R-:W-:Y:S08]  /*10880*/  HMMA.1688.F32.TF32 R180, R228.reuse, R62, R180 ;  /* 0x0000003ee4b4723c */ /* 0x040ff000000810b4 */
[C---:B------:R-:W-:Y:S08]  /*10890*/  HMMA.1688.F32.TF32 R184, R228.reuse, R58, R184 ;  /* 0x0000003ae4b8723c */ /* 0x040ff000000810b8 */
[C---:B------:R-:W-:Y:S08]  /*108a0*/  HMMA.1688.F32.TF32 R188, R228.reuse, R54, R188 ;  /* 0x00000036e4bc723c */ /* 0x040ff000000810bc */
[----:B------:R-:W-:Y:S08]  /*108b0*/  HMMA.1688.F32.TF32 R192, R228, R50, R192 ;  /* 0x00000032e4c0723c */ /* 0x000ff000000810c0 */
[----:B--2---:R-:W-:-:S15]  /*108c0*/  HMMA.1688.F32.TF32 R240, R152, R58, R240 ;  /* 0x0000003a98f0723c */ /* 0x004fde00000810f0 */
[----:B------:R-:W-:-:S04]  /*108d0*/  NOP ;  /* 0x0000000000007918 */ /* 0x000fc80000000000 */
[----:B------:R-:W-:Y:S01]  /*108e0*/  IMAD.MOV.U32 R102, RZ, RZ, R240 ;  /* 0x000000ffff667224 */ /* 0x000fe200078e00f0 */
[----:B------:R-:W-:Y:S01]  /*108f0*/  MOV R107, R242 ;  /* 0x000000f2006b7202 */ /* 0x000fe20000000f00 */
[----:B------:R-:W-:Y:S02]  /*10900*/  IMAD.MOV.U32 R103, RZ, RZ, R241 ;  /* 0x000000ffff677224 */ /* 0x000fe400078e00f1 */
[----:B------:R-:W-:Y:S02]  /*10910*/  IMAD.MOV.U32 R115, RZ, RZ, R243 ;  /* 0x000000ffff737224 */ /* 0x000fe400078e00f3 */
[C---:B----4-:R-:W-:Y:S08]  /*10920*/  HMMA.1688.F32.TF32 R240, R152.reuse, R54, R248 ;  /* 0x0000003698f0723c */ /* 0x050ff000000810f8 */
[-C--:B------:R-:W-:Y:S01]  /*10930*/  HMMA.1688.F32.TF32 R152, R152, R46.reuse, R232 ;  /* 0x0000002e9898723c */ /* 0x080fe200000810e8 */
[----:B------:R-:W-:Y:S01]  /*10940*/  MOV R251, R237 ;  /* 0x000000ed00fb7202 */ /* 0x000fe20000000f00 */
[----:B------:R-:W-:Y:S01]  /*10950*/  IMAD.MOV.U32 R250, RZ, RZ, R238 ;  /* 0x000000fffffa7224 */ /* 0x000fe200078e00ee */
[----:B------:R-:W-:Y:S01]  /*10960*/  MOV R248, R236 ;  /* 0x000000ec00f87202 */ /* 0x000fe20000000f00 */
[----:B------:R-:W-:Y:S01]  /*10970*/  IMAD.MOV.U32 R249, RZ, RZ, R239 ;  /* 0x000000fffff97224 */ /* 0x000fe200078e00ef */
[----:B------:R-:W-:Y:S03]  /*10980*/  LDS R232, [R0+UR7+0x1100] ;  /* 0x0011000700e87984 */ /* 0x000fe60008000800 */
[----:B------:R-:W-:Y:S01]  /*10990*/  HMMA.1688.F32.TF32 R236, R228, R46, R4 ;  /* 0x0000002ee4ec723c */ /* 0x000fe20000081004 */
[----:B------:R-:W-:Y:S02]  /*109a0*/  LDS R234, [R0+UR7+0x1900] ;  /* 0x0019000700ea7984 */ /* 0x000fe40008000800 */
[----:B------:R-:W-:Y:S01]  /*109b0*/  IMAD.MOV.U32 R245, RZ, RZ, R241 ;  /* 0x000000fffff57224 */ /* 0x000fe200078e00f1 */
[----:B------:R-:W-:Y:S01]  /*109c0*/  MOV R244, R242 ;  /* 0x000000f200f47202 */ /* 0x000fe20000000f00 */
[----:B------:R-:W-:Y:S01]  /*109d0*/  IMAD.MOV.U32 R3, RZ, RZ, R243 ;  /* 0x000000ffff037224 */ /* 0x000fe200078e00f3 */
[----:B------:R-:W-:Y:S01]  /*109e0*/  LDS R4, [R0+UR7+0x1180] ;  /* 0x0011800700047984 */ /* 0x000fe20008000800 */
[----:B------:R-:W-:-:S02]  /*109f0*/  IMAD.MOV.U32 R2, RZ, RZ, R240 ;  /* 0x000000ffff027224 */ /* 0x000fc400078e00f0 */
[C---:B------:R-:W-:Y:S01]  /*10a00*/  HMMA.1688.F32.TF32 R240, R228.reuse, R70, R172 ;  /* 0x00000046e4f0723c */ /* 0x040fe200000810ac */
[----:B------:R-:W-:Y:S01]  /*10a10*/  LDS R6, [R0+UR7+0x1980] ;  /* 0x0019800700067984 */ /* 0x000fe20008000800 */
[----:B------:R-:W-:Y:S01]  /*10a20*/  IMAD.MOV.U32 R110, RZ, RZ, R152 ;  /* 0x000000ffff6e7224 */ /* 0x000fe200078e0098 */
[----:B------:R-:W-:Y:S01]  /*10a30*/  MOV R101, R154 ;  /* 0x0000009a00657202 */ /* 0x000fe20000000f00 */
[----:B-1----:R-:W-:Y:S02]  /*10a40*/  IMAD.MOV.U32 R109, RZ, RZ, R153 ;  /* 0x000000ffff6d7224 */ /* 0x002fe400078e0099 */
[----:B------:R-:W-:Y:S02]  /*10a50*/  IMAD.MOV.U32 R100, RZ, RZ, R155 ;  /* 0x000000ffff647224 */ /* 0x000fe400078e009b */
[----:B------:R-:W-:Y:S01]  /*10a60*/  HMMA.1688.F32.TF32 R152, R228, R10, R196 ;  /* 0x0000000ae498723c */ /* 0x000fe200000810c4 */
[----:B------:R-:W-:-:S05]  /*10a70*/  LOP3.LUT R231, R0, 0x20, RZ, 0x3c, !PT ;  /* 0x0000002000e77812 */ /* 0x000fca00078e3cff */
[----:B------:R-:W-:Y:S04]  /*10a80*/  LDS R233, [R231+UR7+0x1100] ;  /* 0x00110007e7e97984 */ /* 0x000fe80008000800 */
[----:B------:R-:W1:Y:S01]  /*10a90*/  LDS R235, [R231+UR7+0x1900] ;  /* 0x00190007e7eb7984 */ /* 0x000e620008000800 */
[C---:B------:R-:W-:Y:S02]  /*10aa0*/  LOP3.LUT R198, R0.reuse, 0x40, RZ, 0x3c, !PT ;  /* 0x0000004000c67812 */ /* 0x040fe400078e3cff */
[----:B------:R-:W-:Y:S01]  /*10ab0*/  LOP3.LUT R199, R0, 0x60, RZ, 0x3c, !PT ;  /* 0x0000006000c77812 */ /* 0x000fe200078e3cff */
[----:B------:R-:W-:Y:S04]  /*10ac0*/  LDS R5, [R231+UR7+0x1180] ;  /* 0x00118007e7057984 */ /* 0x000fe80008000800 */
[----:B------:R-:W-:Y:S04]  /*10ad0*/  LDS R172, [R198+UR7+0x1100] ;  /* 0x00110007c6ac7984 */ /* 0x000fe80008000800 */
[----:B------:R-:W-:Y:S04]  /*10ae0*/  LDS R174, [R198+UR7+0x1900] ;  /* 0x00190007c6ae7984 */ /* 0x000fe80008000800 */
[----:B------:R-:W-:Y:S04]  /*10af0*/  LDS R173, [R199+UR7+0x1100] ;  /* 0x00110007c7ad7984 */ /* 0x000fe80008000800 */
[----:B------:R-:W2:Y:S04]  /*10b00*/  LDS R175, [R199+UR7+0x1900] ;  /* 0x00190007c7af7984 */ /* 0x000ea80008000800 */
[----:B------:R-:W3:Y:S01]  /*10b10*/  LDS R7, [R231+UR7+0x1980] ;  /* 0x00198007e7077984 */ /* 0x000ee20008000800 */
[C---:B-1----:R-:W-:Y:S08]  /*10b20*/  HMMA.1688.F32.TF32 R208, R232.reuse, R66, R208 ;  /* 0x00000042e8d0723c */ /* 0x042ff000000810d0 */
[C---:B------:R-:W-:Y:S08]  /*10b30*/  HMMA.1688.F32.TF32 R212, R232.reuse, R62, R212 ;  /* 0x0000003ee8d4723c */ /* 0x040ff000000810d4 */
[----:B------:R-:W-:Y:S08]  /*10b40*/  HMMA.1688.F32.TF32 R216, R232, R58, R216 ;  /* 0x0000003ae8d8723c */ /* 0x000ff000000810d8 */
[----:B--2---:R-:W-:Y:S01]  /*10b50*/  HMMA.1688.F32.TF32 R12, R172, R70, R12 ;  /* 0x00000046ac0c723c */ /* 0x004fe2000008100c */
        /* <DEDUP_REMOVED lines=8> */
[----:B------:R2:W-:Y:S04]  /*10be0*/  STL [R1+0x9a8], R217 ;  /* 0x0009a8d901007387 */ /* 0x0005e80000100800 */
[----:B------:R4:W-:Y:S01]  /*10bf0*/  STL [R1+0x9a4], R218 ;  /* 0x0009a4da01007387 */ /* 0x0009e20000100800 */
[----:B-1----:R-:W-:-:S03]  /*10c00*/  MOV R216, R12 ;  /* 0x0000000c00d87202 */ /* 0x002fc60000000f00 */
[----:B------:R1:W-:Y:S01]  /*10c10*/  STL [R1+0x9a0], R219 ;  /* 0x0009a0db01007387 */ /* 0x0003e20000100800 */
[----:B--2---:R-:W-:Y:S02]  /*10c20*/  IMAD.MOV.U32 R217, RZ, RZ, R13 ;  /* 0x000000ffffd97224 */ /* 0x004fe400078e000d */
[----:B----4-:R-:W-:Y:S01]  /*10c30*/  IMAD.MOV.U32 R218, RZ, RZ, R14 ;  /* 0x000000ffffda7224 */ /* 0x010fe200078e000e */
[----:B-1----:R-:W-:Y:S02]  /*10c40*/  MOV R219, R15 ;  /* 0x0000000f00db7202 */ /* 0x002fe40000000f00 */
[----:B------:R-:W-:Y:S08]  /*10c50*/  HMMA.1688.F32.TF32 R12, R172, R66, R16 ;  /* 0x00000042ac0c723c */ /* 0x000ff00000081010 */
[----:B------:R-:W-:Y:S11]  /*10c60*/  HMMA.1688.F32.TF32 R220, R232, R54, R220 ;  /* 0x00000036e8dc723c */ /* 0x000ff600000810dc */
[----:B------:R-:W-:Y:S01]  /*10c70*/  IMAD.MOV.U32 R212, RZ, RZ, R12 ;  /* 0x000000ffffd47224 */ /* 0x000fe200078e000c */
[----:B------:R-:W-:Y:S01]  /*10c80*/  MOV R214, R14 ;  /* 0x0000000e00d67202 */ /* 0x000fe20000000f00 */
[----:B------:R-:W-:-:S02]  /*10c90*/  IMAD.MOV.U32 R213, RZ, RZ, R13 ;  /* 0x000000ffffd57224 */ /* 0x000fc400078e000d */
[----:B------:R-:W-:Y:S02]  /*10ca0*/  IMAD.MOV.U32 R215, RZ, RZ, R15 ;  /* 0x000000ffffd77224 */ /* 0x000fe400078e000f */
[----:B------:R-:W-:Y:S02]  /*10cb0*/  HMMA.1688.F32.TF32 R12, R172, R62, R20 ;  /* 0x0000003eac0c723c */ /* 0x000fe40000081014 */
[----:B------:R1:W-:Y:S06]  /*10cc0*/  STL [R1+0x9c0], R223 ;  /* 0x0009c0df01007387 */ /* 0x0003ec0000100800 */
[C---:B------:R-:W-:Y:S08]  /*10cd0*/  HMMA.1688.F32.TF32 R200, R232.reuse, R10, R200 ;  /* 0x0000000ae8c8723c */ /* 0x040ff000000810c8 */
[----:B------:R-:W-:Y:S03]  /*10ce0*/  HMMA.1688.F32.TF32 R204, R232, R70, R204 ;  /* 0x00000046e8cc723c */ /* 0x000fe600000810cc */
[----:B------:R-:W-:Y:S01]  /*10cf0*/  IMAD.MOV.U32 R209, RZ, RZ, R12 ;  /* 0x000000ffffd17224 */ /* 0x000fe200078e000c */
[----:B------:R-:W-:-:S04]  /*10d00*/  MOV R210, R13 ;  /* 0x0000000d00d27202 */ /* 0x000fc80000000f00 */
[----:B------:R-:W-:Y:S01]  /*10d10*/  HMMA.1688.F32.TF32 R224, R232, R50, R224 ;  /* 0x00000032e8e0723c */ /* 0x000fe200000810e0 */
[----:B------:R-:W-:Y:S02]  /*10d20*/  IMAD.MOV.U32 R211, RZ, RZ, R14 ;  /* 0x000000ffffd37224 */ /* 0x000fe400078e000e */
[----:B-1----:R-:W-:-:S05]  /*10d30*/  IMAD.MOV.U32 R223, RZ, RZ, R15 ;  /* 0x000000ffffdf7224 */ /* 0x002fca00078e000f */
[----:B------:R-:W-:Y:S08]  /*10d40*/  HMMA.1688.F32.TF32 R232, R232, R46, R116 ;  /* 0x0000002ee8e8723c */ /* 0x000ff00000081074 */
[C---:B------:R-:W-:Y:S08]  /*10d50*/  HMMA.1688.F32.TF32 R116, R172.reuse, R10, R120 ;  /* 0x0000000aac74723c */ /* 0x040ff00000081078 */
[----:B------:R-:W-:Y:S01]  /*10d60*/  HMMA.1688.F32.TF32 R12, R172, R58, R24 ;  /* 0x0000003aac0c723c */ /* 0x000fe20000081018 */
[----:B------:R-:W-:Y:S01]  /*10d70*/  IMAD.MOV.U32 R229, RZ, RZ, R247 ;  /* 0x000000ffffe57224 */ /* 0x000fe200078e00f7 */
[----:B------:R-:W-:-:S02]  /*10d80*/  MOV R230, R246 ;  /* 0x000000f600e67202 */ /* 0x000fc40000000f00 */
[----:B------:R-:W-:-:S04]  /*10d90*/  MOV R228, R3 ;  /* 0x0000000300e47202 */ /* 0x000fc80000000f00 */
[----:B------:R-:W-:Y:S03]  /*10da0*/  HMMA.1688.F32.TF32 R16, R172, R54, R28 ;  /* 0x00000036ac10723c */ /* 0x000fe6000008101c */
[----:B------:R1:W-:Y:S04]  /*10db0*/  STL.64 [R1+0x180], R116 ;  /* 0x0001807401007387 */ /* 0x0003e80000100a00 */
[----:B------:R2:W-:Y:S04]  /*10dc0*/  STL.64 [R1+0x188], R118 ;  /* 0x0001887601007387 */ /* 0x0005e80000100a00 */
[----:B------:R-:W-:Y:S01]  /*10dd0*/  MOV R252, R13 ;  /* 0x0000000d00fc7202 */ /* 0x000fe20000000f00 */
[----:B------:R-:W-:Y:S01]  /*10de0*/  IMAD.MOV.U32 R3, RZ, RZ, R14 ;  /* 0x000000ffff037224 */ /* 0x000fe200078e000e */
[----:B------:R4:W-:Y:S01]  /*10df0*/  STL [R1+0x140], R12 ;  /* 0x0001400c01007387 */ /* 0x0009e20000100800 */
[----:B-1----:R-:W-:Y:S01]  /*10e00*/  IMAD.MOV.U32 R117, RZ, RZ, R245 ;  /* 0x000000ffff757224 */ /* 0x002fe200078e00f5 */
[----:B---3--:R-:W-:Y:S01]  /*10e10*/  HMMA.1688.F32.TF32 R20, R4, R70, R156 ;  /* 0x000000460414723c */ /* 0x008fe2000008109c */
[----:B------:R-:W-:Y:S01]  /*10e20*/  IMAD.MOV.U32 R134, RZ, RZ, R152 ;  /* 0x000000ffff867224 */ /* 0x000fe200078e0098 */
[----:B------:R-:W-:Y:S01]  /*10e30*/  MOV R135, R153 ;  /* 0x0000009900877202 */ /* 0x000fe20000000f00 */
[----:B--2---:R-:W-:-:S02]  /*10e40*/  IMAD.MOV.U32 R118, RZ, RZ, R244 ;  /* 0x000000ffff767224 */ /* 0x004fc400078e00f4 */
[----:B------:R-:W-:Y:S02]  /*10e50*/  IMAD.MOV.U32 R197, RZ, RZ, R154 ;  /* 0x000000ffffc57224 */ /* 0x000fe400078e009a */
[----:B------:R-:W-:Y:S01]  /*10e60*/  IMAD.MOV.U32 R196, RZ, RZ, R155 ;  /* 0x000000ffffc47224 */ /* 0x000fe200078e009b */
[C---:B------:R-:W-:Y:S01]  /*10e70*/  HMMA.1688.F32.TF32 R244, R172.reuse, R46, R36 ;  /* 0x0000002eacf4723c */ /* 0x040fe20000081024 */
[----:B------:R-:W-:Y:S01]  /*10e80*/  IMAD.MOV.U32 R119, RZ, RZ, R2 ;  /* 0x000000ffff777224 */ /* 0x000fe200078e0002 */
[----:B------:R-:W-:Y:S01]  /*10e90*/  MOV R157, R68 ;  /* 0x00000044009d7202 */ /* 0x000fe20000000f00 */
[----:B------:R-:W-:Y:S01]  /*10ea0*/  IMAD.MOV.U32 R2, RZ, RZ, R15 ;  /* 0x000000ffff027224 */ /* 0x000fe200078e000f */
[----:B------:R-:W-:Y:S04]  /*10eb0*/  STL.64 [R1+0x130], R16 ;  /* 0x0001301001007387 */ /* 0x000fe80000100a00 */
[----:B----4-:R-:W-:Y:S01]  /*10ec0*/  HMMA.1688.F32.TF32 R12, R172, R50, R32 ;  /* 0x00000032ac0c723c */ /* 0x010fe20000081020 */
[----:B------:R-:W1:Y:S01]  /*10ed0*/  S2R R68, SR_TID.X ;  /* 0x0000000000447919 */ /* 0x000e620000002100 */
[----:B------:R-:W-:Y:S04]  /*10ee0*/  STL.64 [R1+0x138], R18 ;  /* 0x0001381201007387 */ /* 0x000fe80000100a00 */
[----:B------:R-:W-:Y:S05]  /*10ef0*/  LDS R152, [R198+UR7+0x1180] ;  /* 0x00118007c6987984 */ /* 0x000fea0008000800 */
[----:B------:R-:W-:Y:S04]  /*10f00*/  STL [R1+0x99c], R244 ;  /* 0x00099cf401007387 */ /* 0x000fe80000100800 */
[----:B------:R-:W-:Y:S04]  /*10f10*/  LDS R154, [R198+UR7+0x1980] ;  /* 0x00198007c69a7984 */ /* 0x000fe80008000800 */
[----:B------:R-:W-:Y:S04]  /*10f20*/  STL.64 [R1+0x120], R12 ;  /* 0x0001200c01007387 */ /* 0x000fe80000100a00 */
[----:B------:R2:W-:Y:S04]  /*10f30*/  STL.64 [R1+0x128], R14 ;  /* 0x0001280e01007387 */ /* 0x0005e80000100a00 */
[----:B------:R-:W-:Y:S04]  /*10f40*/  LDS R153, [R199+UR7+0x1180] ;  /* 0x00118007c7997984 */ /* 0x000fe80008000800 */
[----:B------:R-:W3:Y:S01]  /*10f50*/  LDS R155, [R199+UR7+0x1980] ;  /* 0x00198007c79b7984 */ /* 0x000ee20008000800 */
[C---:B--2---:R-:W-:Y:S03]  /*10f60*/  HMMA.1688.F32.TF32 R12, R4.reuse, R10, R72 ;  /* 0x0000000a040c723c */ /* 0x044fe60000081048 */
[----:B------:R-:W-:Y:S04]  /*10f70*/  STL [R1+0x998], R245 ;  /* 0x000998f501007387 */ /* 0x000fe80000100800 */
[----:B------:R-:W-:Y:S04]  /*10f80*/  STL [R1+0x994], R246 ;  /* 0x000994f601007387 */ /* 0x000fe80000100800 */
[----:B------:R-:W-:Y:S01]  /*10f90*/  STL [R1+0x990], R247 ;  /* 0x000990f701007387 */ /* 0x000fe20000100800 */
[C---:B------:R-:W-:Y:S01]  /*10fa0*/  HMMA.1688.F32.TF32 R16, R4.reuse, R66, R160 ;  /* 0x000000420410723c */ /* 0x040fe200000810a0 */
[----:B------:R-:W-:Y:S01]  /*10fb0*/  IMAD.MOV.U32 R156, RZ, RZ, R69 ;  /* 0x000000ffff9c7224 */ /* 0x000fe200078e0045 */
[C---:B-1----:R-:W-:Y:S01]  /*10fc0*/  SHF.L.U32 R69, R68.reuse, 0x1, RZ ;  /* 0x0000000144457819 */ /* 0x042fe200000006ff */
[----:B------:R-:W-:Y:S04]  /*10fd0*/  LDS R116, [R0+UR7+0x2000] ;  /* 0x0020000700747984 */ /* 0x000fe80008000800 */
[----:B------:R-:W-:Y:S04]  /*10fe0*/  STL.64 [R1+0x50], R12 ;  /* 0x0000500c01007387 */ /* 0x000fe80000100a00 */
[----:B------:R1:W-:Y:S01]  /*10ff0*/  STL.64 [R1+0x58], R14 ;  /* 0x0000580e01007387 */ /* 0x0003e20000100a00 */
[----:B------:R-:W-:Y:S01]  /*11000*/  LOP3.LUT R68, R68, 0x7, RZ, 0xc0, !PT ;  /* 0x0000000744447812 */ /* 0x000fe200078ec0ff */
[----:B-1----:R-:W-:Y:S04]  /*11010*/  HMMA.1688.F32.TF32 R12, R4, R62, R84 ;  /* 0x0000003e040c723c */ /* 0x002fe80000081054 */
[----:B------:R-:W-:Y:S01]  /*11020*/  IMAD R68, R68, 0x90, RZ ;  /* 0x0000009044447824 */ /* 0x000fe200078e02ff */
[----:B------:R-:W-:Y:S04]  /*11030*/  STL.64 [R1+0x40], R20 ;  /* 0x0000401401007387 */ /* 0x000fe80000100a00 */
[----:B------:R-:W-:Y:S01]  /*11040*/  LOP3.LUT R68, R68, 0x30, R69, 0x78, !PT ;  /* 0x0000003044447812 */ /* 0x000fe200078e7845 */
[----:B------:R-:W-:Y:S03]  /*11050*/  STL.64 [R1+0x48], R22 ;  /* 0x0000481601007387 */ /* 0x000fe60000100a00 */
[----:B------:R-:W-:Y:S01]  /*11060*/  LOP3.LUT R68, R68, 0x40, RZ, 0x3c, !PT ;  /* 0x0000004044447812 */ /* 0x000fe200078e3cff */
[----:B------:R-:W-:Y:S01]  /*11070*/  IMAD.MOV.U32 R122, RZ, RZ, R117 ;  /* 0x000000ffff7a7224 */ /* 0x000fe200078e0075 */
[----:B------:R-:W-:Y:S01]  /*11080*/  MOV R121, R119 ;  /* 0x0000007700797202 */ /* 0x000fe20000000f00 */
[----:B------:R-:W-:Y:S01]  /*11090*/  IMAD.MOV.U32 R123, RZ, RZ, R118 ;  /* 0x000000ffff7b7224 */ /* 0x000fe200078e0076 */
[----:B------:R-:W-:Y:S01]  /*110a0*/  MOV R120, R249 ;  /* 0x000000f900787202 */ /* 0x000fe20000000f00 */
[----:B------:R-:W-:Y:S01]  /*110b0*/  IMAD.MOV.U32 R174, RZ, RZ, R251 ;  /* 0x000000ffffae7224 */ /* 0x000fe200078e00fb */
[----:B------:R-:W-:Y:S01]  /*110c0*/  MOV R86, R49 ;  /* 0x0000003100567202 */ /* 0x000fe20000000f00 */
[----:B------:R-:W-:Y:S01]  /*110d0*/  IMAD.MOV.U32 R175, RZ, RZ, R250 ;  /* 0x000000ffffaf7224 */ /* 0x000fe200078e00fa */
[----:B---3--:R-:W-:Y:S01]  /*110e0*/  HMMA.1688.F32.TF32 R32, R152, R50, R148 ;  /* 0x000000329820723c */ /* 0x008fe20000081094 */
[----:B------:R-:W-:Y:S04]  /*110f0*/  STL.64 [R1+0x20], R12 ;  /* 0x0000200c01007387 */ /* 0x000fe80000100a00 */
[----:B------:R-:W-:Y:S01]  /*11100*/  STL.64 [R1+0x30], R16 ;  /* 0x0000301001007387 */ /* 0x000fe20000100a00 */
[----:B------:R-:W-:-:S03]  /*11110*/  IMAD.MOV.U32 R173, RZ, RZ, R248 ;  /* 0x000000ffffad7224 */ /* 0x000fc600078e00f8 */
[----:B------:R1:W-:Y:S01]  /*11120*/  STL.64 [R1+0x38], R18 ;  /* 0x0000381201007387 */ /* 0x0003e20000100a00 */
[----:B------:R-:W-:Y:S01]  /*11130*/  IMAD.MOV.U32 R87, RZ, RZ, R48 ;  /* 0x000000ffff577224 */ /* 0x000fe200078e0030 */
[C---:B------:R-:W-:Y:S01]  /*11140*/  HMMA.1688.F32.TF32 R248, R4.reuse, R50, R96 ;  /* 0x0000003204f8723c */ /* 0x040fe20000081060 */
[----:B------:R-:W-:Y:S01]  /*11150*/  IMAD.MOV.U32 R162, RZ, RZ, R57 ;  /* 0x000000ffffa27224 */ /* 0x000fe200078e0039 */
[----:B------:R-:W-:Y:S01]  /*11160*/  LDS R118, [R0+UR7+0x2800] ;  /* 0x0028000700767984 */ /* 0x000fe20008000800 */
[----:B------:R-:W-:Y:S01]  /*11170*/  MOV R163, R56 ;  /* 0x0000003800a37202 */ /* 0x000fe20000000f00 */
[----:B------:R-:W-:Y:S02]  /*11180*/  IMAD.MOV.U32 R161, RZ, RZ, R60 ;  /* 0x000000ffffa17224 */ /* 0x000fe400078e003c */
[----:B------:R-:W-:Y:S02]  /*11190*/  LDS R117, [R231+UR7+0x2000] ;  /* 0x00200007e7757984 */ /* 0x000fe40008000800 */
[----:B-1----:R-:W-:Y:S01]  /*111a0*/  HMMA.1688.F32.TF32 R16, R4, R58, R88 ;  /* 0x0000003a0410723c */ /* 0x002fe20000081058 */
[----:B------:R-:W-:Y:S01]  /*111b0*/  IMAD.MOV.U32 R90, RZ, RZ, R9 ;  /* 0x000000ffff5a7224 */ /* 0x000fe200078e0009 */
[----:B------:R-:W-:Y:S01]  /*111c0*/  LDS R119, [R231+UR7+0x2800] ;  /* 0x00280007e7777984 */ /* 0x000fe20008000800 */
[----:B------:R-:W-:Y:S01]  /*111d0*/  IMAD.MOV.U32 R91, RZ, RZ, R8 ;  /* 0x000000ffff5b7224 */ /* 0x000fe200078e0008 */
[----:B------:R-:W-:-:S02]  /*111e0*/  MOV R244, R15 ;  /* 0x0000000f00f47202 */ /* 0x000fc40000000f00 */
[----:B------:R-:W-:Y:S02]  /*111f0*/  LDSM.16.M88.4 R48, [R68+UR8+0x8800] ;  /* 0x008800084430783b */ /* 0x000fe40008000200 */
[----:B------:R-:W-:Y:S02]  /*11200*/  HMMA.1688.F32.TF32 R8, R152, R10, R40 ;  /* 0x0000000a9808723c */ /* 0x000fe40000081028 */
[----:B------:R-:W1:Y:S01]  /*11210*/  LDSM.16.M88.4 R40, [R68+UR8+0x8000] ;  /* 0x008000084428783b */ /* 0x000e620008000200 */
[----:B------:R-:W-:-:S03]  /*11220*/  MOV R160, R61 ;  /* 0x0000003d00a07202 */ /* 0x000fc60000000f00 */
[----:B------:R2:W-:Y:S02]  /*11230*/  STL [R1+0x28], R14 ;  /* 0x0000280e01007387 */ /* 0x0005e40000100800 */
[C---:B------:R-:W-:Y:S02]  /*11240*/  HMMA.1688.F32.TF32 R24, R152.reuse, R58, R140 ;  /* 0x0000003a9818723c */ /* 0x040fe4000008108c */
[----:B------:R-:W-:Y:S06]  /*11250*/  LDSM.16.M88.4 R56, [R68+UR8+0x9000] ;  /* 0x009000084438783b */ /* 0x000fec0008000200 */
[----:B------:R-:W-:Y:S01]  /*11260*/  HMMA.1688.F32.TF32 R20, R152, R62, R136 ;  /* 0x0000003e9814723c */ /* 0x000fe20000081088 */
[----:B------:R-:W3:Y:S07]  /*11270*/  LDSM.16.M88.4 R60, [R68+UR8+0x9400] ;  /* 0x00940008443c783b */ /* 0x000eee0008000200 */
[C---:B--2---:R-:W-:Y:S01]  /*11280*/  HMMA.1688.F32.TF32 R12, R4.reuse, R54, R92 ;  /* 0x00000036040c723c */ /* 0x044fe2000008105c */
[----:B------:R-:W-:Y:S04]  /*11290*/  STL.64 [R1+0x10], R16 ;  /* 0x0000101001007387 */ /* 0x000fe80000100a00 */
[----:B------:R-:W-:Y:S03]  /*112a0*/  STL.64 [R1+0x18], R18 ;  /* 0x0000181201007387 */ /* 0x000fe60000100a00 */
[----:B------:R-:W-:Y:S01]  /*112b0*/  HMMA.1688.F32.TF32 R4, R4, R46, R128 ;  /* 0x0000002e0404723c */ /* 0x000fe20000081080 */
[----:B------:R-:W-:Y:S01]  /*112c0*/  IMAD.MOV.U32 R88, RZ, RZ, R45 ;  /* 0x000000ffff587224 */ /* 0x000fe200078e002d */
[----:B------:R-:W-:Y:S01]  /*112d0*/  MOV R89, R44 ;  /* 0x0000002c00597202 */ /* 0x000fe20000000f00 */
[----:B------:R-:W-:-:S02]  /*112e0*/  IMAD.MOV.U32 R158, RZ, RZ, R65 ;  /* 0x000000ffff9e7224 */ /* 0x000fc400078e0041 */
[----:B------:R-:W-:-:S03]  /*112f0*/  IMAD.MOV.U32 R159, RZ, RZ, R64 ;  /* 0x000000ffff9f7224 */ /* 0x000fc600078e0040 */
[----:B------:R-:W-:Y:S01]  /*11300*/  HMMA.1688.F32.TF32 R36, R152, R46, R124 ;  /* 0x0000002e9824723c */ /* 0x000fe2000008107c */
[----:B------:R-:W-:-:S07]  /*11310*/  MOV R148, R106 ;  /* 0x0000006a00947202 */ /* 0x000fce0000000f00 */
[C---:B-1----:R-:W-:Y:S01]  /*11320*/  HMMA.1688.F32.TF32 R72, R116.reuse, R40, R80 ;  /* 0x000000287448723c */ /* 0x042fe20000081050 */
[----:B------:R-:W-:Y:S04]  /*11330*/  STL [R1+0xc], R15 ;  /* 0x00000c0f01007387 */ /* 0x000fe80000100800 */
[----:B------:R1:W-:Y:S04]  /*11340*/  STL.64 [R1+0x988], R250 ;  /* 0x000988fa01007387 */ /* 0x0003e80000100a00 */
[----:B------:R2:W-:Y:S01]  /*11350*/  STL.64 [R1+0x980], R248 ;  /* 0x000980f801007387 */ /* 0x0005e20000100a00 */
[----:B------:R-:W-:Y:S01]  /*11360*/  IMAD.MOV.U32 R245, RZ, RZ, R12 ;  /* 0x000000fffff57224 */ /* 0x000fe200078e000c */
[----:B------:R-:W-:Y:S01]  /*11370*/  MOV R247, R14 ;  /* 0x0000000e00f77202 */ /* 0x000fe20000000f00 */
[----:B------:R-:W-:Y:S01]  /*11380*/  IMAD.MOV.U32 R246, RZ, RZ, R13 ;  /* 0x000000fffff67224 */ /* 0x000fe200078e000d */
[----:B---3--:R-:W-:Y:S01]  /*11390*/  HMMA.1688.F32.TF32 R92, R116, R60, R156 ;  /* 0x0000003c745c723c */ /* 0x008fe2000008109c */
[----:B------:R-:W-:Y:S01]  /*113a0*/  IMAD.MOV.U32 R149, RZ, RZ, R105 ;  /* 0x000000ffff957224 */ /* 0x000fe200078e0069 */
[----:B------:R-:W-:Y:S01]  /*113b0*/  MOV R151, R133 ;  /* 0x0000008500977202 */ /* 0x000fe20000000f00 */
[----:B------:R-:W-:Y:S01]  /*113c0*/  IMAD.MOV.U32 R150, RZ, RZ, R132 ;  /* 0x000000ffff967224 */ /* 0x000fe200078e0084 */
[----:B-1----:R-:W-:Y:S01]  /*113d0*/  MOV R250, R101 ;  /* 0x0000006500fa7202 */ /* 0x002fe20000000f00 */
[----:B------:R-:W-:Y:S01]  /*113e0*/  IMAD.MOV.U32 R251, RZ, RZ, R100 ;  /* 0x000000fffffb7224 */ /* 0x000fe200078e0064 */
[----:B------:R-:W1:Y:S01]  /*113f0*/  LDSM.16.M88.4 R44, [R68+UR8+0x8400] ;  /* 0x00840008442c783b */ /* 0x000e620008000200 */
[----:B--2---:R-:W-:-:S03]  /*11400*/  IMAD.MOV.U32 R248, RZ, RZ, R110 ;  /* 0x000000fffff87224 */ /* 0x004fc600078e006e */
[----:B------:R-:W2:Y:S01]  /*11410*/  LDL.LU R110, [R1+0xa34] ;  /* 0x000a3400016e7983 */ /* 0x000ea20000300800 */
[----:B------:R-:W-:-:S03]  /*11420*/  IMAD.MOV.U32 R249, RZ, RZ, R109 ;  /* 0x000000fffff97224 */ /* 0x000fc600078e006d */
[----:B------:R-:W3:Y:S01]  /*11430*/  LDL.LU R109, [R1+0xa30] ;  /* 0x000a3000016d7983 */ /* 0x000ee20000300800 */
[----:B------:R-:W-:Y:S03]  /*11440*/  HMMA.1688.F32.TF32 R12, R152, R70, R164 ;  /* 0x00000046980c723c */ /* 0x000fe600000810a4 */
        /* <DEDUP_REMOVED lines=10> */
[C---:B------:R-:W-:Y:S03]  /*114f0*/  HMMA.1688.F32.TF32 R80, R116.reuse, R48, R88 ;  /* 0x000000307450723c */ /* 0x040fe60000081058 */
[----:B------:R-:W4:Y:S04]  /*11500*/  LDL.LU R98, [R1+0xd8] ;  /* 0x0000d80001627983 */ /* 0x000f280000300800 */
[----:B------:R-:W4:Y:S01]  /*11510*/  LDL.LU R99, [R1+0xdc] ;  /* 0x0000dc0001637983 */ /* 0x000f220000300800 */
[----:B------:R-:W-:Y:S03]  /*11520*/  HMMA.1688.F32.TF32 R88, R116, R56, R160 ;  /* 0x000000387458723c */ /* 0x000fe600000810a0 */
[----:B------:R-:W4:Y:S01]  /*11530*/  LDL.LU R124, [R1+0xa0] ;  /* 0x0000a000017c7983 */ /* 0x000f220000300800 */
[----:B------:R-:W-:-:S03]  /*11540*/  IMAD.MOV.U32 R163, RZ, RZ, R120 ;  /* 0x000000ffffa37224 */ /* 0x000fc600078e0078 */
[----:B------:R-:W4:Y:S01]  /*11550*/  LDL.LU R125, [R1+0xa4] ;  /* 0x0000a400017d7983 */ /* 0x000f220000300800 */
[----:B------:R-:W-:-:S03]  /*11560*/  MOV R156, R121 ;  /* 0x00000079009c7202 */ /* 0x000fc60000000f00 */
[----:B------:R-:W4:Y:S01]  /*11570*/  LDL.LU R126, [R1+0xa8] ;  /* 0x0000a800017e7983 */ /* 0x000f220000300800 */
[----:B------:R-:W-:-:S03]  /*11580*/  IMAD.MOV.U32 R157, RZ, RZ, R122 ;  /* 0x000000ffff9d7224 */ /* 0x000fc600078e007a */
[----:B------:R-:W4:Y:S01]  /*11590*/  LDL.LU R127, [R1+0xac] ;  /* 0x0000ac00017f7983 */ /* 0x000f220000300800 */
[----:B------:R-:W-:-:S03]  /*115a0*/  IMAD.MOV.U32 R158, RZ, RZ, R123 ;  /* 0x000000ffff9e7224 */ /* 0x000fc600078e007b */
[----:B------:R-:W4:Y:S04]  /*115b0*/  LDL.LU R120, [R1+0x90] ;  /* 0x0000900001787983 */ /* 0x000f280000300800 */
[----:B------:R-:W4:Y:S04]  /*115c0*/  LDL.LU R121, [R1+0x94] ;  /* 0x0000940001797983 */ /* 0x000f280000300800 */
[----:B------:R-:W4:Y:S04]  /*115d0*/  LDL.LU R122, [R1+0x98] ;  /* 0x00009800017a7983 */ /* 0x000f280000300800 */
[----:B------:R-:W4:Y:S04]  /*115e0*/  LDL.LU R123, [R1+0x9c] ;  /* 0x00009c00017b7983 */ /* 0x000f280000300800 */
[----:B------:R-:W4:Y:S04]  /*115f0*/  LDL.LU R106, [R1+0xa24] ;  /* 0x000a2400016a7983 */ /* 0x000f280000300800 */
[----:B------:R-:W4:Y:S01]  /*11600*/  LDL.LU R105, [R1+0xa20] ;  /* 0x000a200001697983 */ /* 0x000f220000300800 */
[----:B------:R-:W-:Y:S01]  /*11610*/  HMMA.1688.F32.TF32 R28, R152, R54, R144 ;  /* 0x00000036981c723c */ /* 0x000fe20000081090 */
[----:B------:R-:W-:-:S02]  /*11620*/  IMAD.MOV.U32 R144, RZ, RZ, R112 ;  /* 0x000000ffff907224 */ /* 0x000fc400078e0070 */
[----:B------:R-:W4:Y:S01]  /*11630*/  LDL.LU R132, [R1+0xa1c] ;  /* 0x000a1c0001847983 */ /* 0x000f220000300800 */
[----:B------:R-:W-:Y:S01]  /*11640*/  IMAD.MOV.U32 R145, RZ, RZ, R113 ;  /* 0x000000ffff917224 */ /* 0x000fe200078e0071 */
[----:B------:R-:W-:Y:S02]  /*11650*/  MOV R146, R114 ;  /* 0x0000007200927202 */ /* 0x000fe40000000f00 */
[----:B------:R-:W4:Y:S01]  /*11660*/  LDL.LU R133, [R1+0xa18] ;  /* 0x000a180001857983 */ /* 0x000f220000300800 */
[----:B------:R-:W-:-:S03]  /*11670*/  IMAD.MOV.U32 R147, RZ, RZ, R108 ;  /* 0x000000ffff937224 */ /* 0x000fc600078e006c */
[----:B------:R-:W4:Y:S04]  /*11680*/  LDL.LU R112, [R1+0xa14] ;  /* 0x000a140001707983 */ /* 0x000f280000300800 */
[----:B------:R-:W4:Y:S01]  /*11690*/  LDL.LU R113, [R1+0xa10] ;  /* 0x000a100001717983 */ /* 0x000f220000300800 */
[----:B------:R-:W-:-:S03]  /*116a0*/  IMAD.MOV.U32 R142, RZ, RZ, R111 ;  /* 0x000000ffff8e7224 */ /* 0x000fc600078e006f */
[----:B------:R-:W4:Y:S01]  /*116b0*/  LDL.LU R114, [R1+0xa0c] ;  /* 0x000a0c0001727983 */ /* 0x000f220000300800 */
[----:B------:R-:W-:Y:S03]  /*116c0*/  HMMA.1688.F32.TF32 R16, R152, R66, R168 ;  /* 0x000000429810723c */ /* 0x000fe600000810a8 */
[----:B------:R-:W4:Y:S01]  /*116d0*/  LDL.LU R108, [R1+0xa08] ;  /* 0x000a0800016c7983 */ /* 0x000f220000300800 */
[----:B------:R-:W-:Y:S02]  /*116e0*/  IMAD.MOV.U32 R143, RZ, RZ, R104 ;  /* 0x000000ffff8f7224 */ /* 0x000fe400078e0068 */
[----:B------:R-:W-:Y:S01]  /*116f0*/  IMAD.MOV.U32 R168, RZ, RZ, R102 ;  /* 0x000000ffffa87224 */ /* 0x000fe200078e0066 */
[----:B------:R-:W-:Y:S01]  /*11700*/  LDSM.16.M88.4 R64, [R68+UR8+0x9800] ;  /* 0x009800084440783b */ /* 0x000fe20008000200 */
[----:B------:R-:W-:Y:S01]  /*11710*/  IMAD.MOV.U32 R169, RZ, RZ, R103 ;  /* 0x000000ffffa97224 */ /* 0x000fe200078e0067 */
[----:B------:R-:W-:Y:S01]  /*11720*/  MOV R170, R107 ;  /* 0x0000006b00aa7202 */ /* 0x000fe20000000f00 */
[----:B------:R-:W-:Y:S01]  /*11730*/  IMAD.MOV.U32 R171, RZ, RZ, R115 ;  /* 0x000000ffffab7224 */ /* 0x000fe200078e0073 */
[----:B------:R-:W-:Y:S01]  /*11740*/  LDS R136, [R198+UR7+0x2000] ;  /* 0x00200007c6887984 */ /* 0x000fe20008000800 */
[----:B------:R-:W-:Y:S01]  /*11750*/  IMAD.MOV.U32 R160, RZ, RZ, R173 ;  /* 0x000000ffffa07224 */ /* 0x000fe200078e00ad */
[----:B------:R-:W-:Y:S01]  /*11760*/  MOV R173, R135 ;  /* 0x0000008700ad7202 */ /* 0x000fe20000000f00 */
[----:B------:R-:W-:Y:S01]  /*11770*/  IMAD.MOV.U32 R172, RZ, RZ, R134 ;  /* 0x000000ffffac7224 */ /* 0x000fe200078e0086 */
[----:B------:R-:W-:Y:S01]  /*11780*/  LDS R138, [R198+UR7+0x2800] ;  /* 0x00280007c68a7984 */ /* 0x000fe20008000800 */
[----:B------:R-:W-:-:S02]  /*11790*/  IMAD.MOV.U32 R84, RZ, RZ, R53 ;  /* 0x000000ffff547224 */ /* 0x000fc400078e0035 */
[----:B------:R-:W-:Y:S01]  /*117a0*/  IMAD.MOV.U32 R85, RZ, RZ, R52 ;  /* 0x000000ffff557224 */ /* 0x000fe200078e0034 */
[----:B------:R-:W-:Y:S04]  /*117b0*/  LDS R137, [R199+UR7+0x2000] ;  /* 0x00200007c7897984 */ /* 0x000fe80008000800 */
[----:B------:R-:W1:Y:S04]  /*117c0*/  LDSM.16.M88.4 R52, [R68+UR8+0x8c00] ;  /* 0x008c00084434783b */ /* 0x000e680008000200 */
[----:B------:R-:W-:Y:S04]  /*117d0*/  LDSM.16.M88.4 R68, [R68+UR8+0x9c00] ;  /* 0x009c00084444783b */ /* 0x000fe80008000200 */
[----:B------:R-:W1:Y:S01]  /*117e0*/  LDS R139, [R199+UR7+0x2800] ;  /* 0x00280007c78b7984 */ /* 0x000e620008000800 */
[----:B--2---:R-:W-:Y:S01]  /*117f0*/  MOV R141, R110 ;  /* 0x0000006e008d7202 */ /* 0x004fe20000000f00 */
[----:B---3--:R-:W-:-:S02]  /*11800*/  IMAD.MOV.U32 R140, RZ, RZ, R109 ;  /* 0x000000ffff8c7224 */ /* 0x008fc400078e006d */
[----:B------:R-:W2:Y:S04]  /*11810*/  LDL.LU R109, [R1+0xa04] ;  /* 0x000a0400016d7983 */ /* 0x000ea80000300800 */
[----:B------:R-:W2:Y:S04]  /*11820*/  LDL.LU R110, [R1+0xa00] ;  /* 0x000a0000016e7983 */ /* 0x000ea80000300800 */
[----:B------:R-:W2:Y:S01]  /*11830*/  LDL.LU R111, [R1+0x9fc] ;  /* 0x0009fc00016f7983 */ /* 0x000ea20000300800 */
[----:B----4-:R-:W-:-:S03]  /*11840*/  IMAD.MOV.U32 R154, RZ, RZ, R100 ;  /* 0x000000ffff9a7224 */ /* 0x010fc600078e0064 */
[----:B------:R-:W3:Y:S01]  /*11850*/  LDL.LU R104, [R1+0x9f8] ;  /* 0x0009f80001687983 */ /* 0x000ee20000300800 */
[----:B------:R-:W-:Y:S01]  /*11860*/  MOV R155, R101 ;  /* 0x00000065009b7202 */ /* 0x000fe20000000f00 */
[----:B------:R-:W-:Y:S01]  /*11870*/  IMAD.MOV.U32 R153, RZ, RZ, R106 ;  /* 0x000000ffff997224 */ /* 0x000fe200078e006a */
[----:B------:R-:W-:Y:S02]  /*11880*/  MOV R152, R105 ;  /* 0x0000006900987202 */ /* 0x000fe40000000f00 */
[----:B------:R-:W3:Y:S04]  /*11890*/  LDL.LU R105, [R1+0x9f4] ;  /* 0x0009f40001697983 */ /* 0x000ee80000300800 */
[----:B------:R-:W3:Y:S04]  /*118a0*/  LDL.LU R106, [R1+0x9f0] ;  /* 0x0009f000016a7983 */ /* 0x000ee80000300800 */
[----:B------:R-:W4:Y:S04]  /*118b0*/  LDL.LU R100, [R1+0x9ec] ;  /* 0x0009ec0001647983 */ /* 0x000f280000300800 */
[----:B------:R-:W4:Y:S04]  /*118c0*/  LDL.LU R101, [R1+0x9e8] ;  /* 0x0009e80001657983 */ /* 0x000f280000300800 */
[----:B------:R-:W4:Y:S04]  /*118d0*/  LDL.LU R102, [R1+0x9e4] ;  /* 0x0009e40001667983 */ /* 0x000f280000300800 */
[----:B------:R-:W4:Y:S04]  /*118e0*/  LDL.LU R103, [R1+0x9e0] ;  /* 0x0009e00001677983 */ /* 0x000f280000300800 */
[----:B------:R-:W3:Y:S04]  /*118f0*/  LDL.LU R107, [R1+0x9dc] ;  /* 0x0009dc00016b7983 */ /* 0x000ee80000300800 */
[----:B------:R-:W2:Y:S04]  /*11900*/  LDL.LU R115, [R1+0x9d8] ;  /* 0x0009d80001737983 */ /* 0x000ea80000300800 */
[----:B------:R-:W2:Y:S04]  /*11910*/  LDL.LU R134, [R1+0x9d4] ;  /* 0x0009d40001867983 */ /* 0x000ea80000300800 */
[----:B------:R-:W2:Y:S01]  /*11920*/  LDL.LU R135, [R1+0x9d0] ;  /* 0x0009d00001877983 */ /* 0x000ea20000300800 */
[C---:B-1----:R-:W-:Y:S01]  /*11930*/  HMMA.1688.F32.TF32 R76, R116.reuse, R44, R76 ;  /* 0x0000002c744c723c */ /* 0x042fe2000008104c */
[----:B------:R-:W-:Y:S01]  /*11940*/  IMAD.MOV.U32 R128, RZ, RZ, R229 ;  /* 0x000000ffff807224 */ /* 0x000fe200078e00e5 */
[----:B------:R-:W-:Y:S01]  /*11950*/  MOV R159, R228 ;  /* 0x000000e4009f7202 */ /* 0x000fe20000000f00 */
[----:B------:R-:W-:Y:S01]  /*11960*/  IMAD.MOV.U32 R129, RZ, RZ, R230 ;  /* 0x000000ffff817224 */ /* 0x000fe200078e00e6 */
[----:B------:R-:W-:Y:S04]  /*11970*/  LDS R229, [R231+UR7+0x2100] ;  /* 0x00210007e7e57984 */ /* 0x000fe80008000800 */
[C---:B------:R-:W-:Y:S01]  /*11980*/  HMMA.1688.F32.TF32 R84, R116.reuse, R52, R84 ;  /* 0x000000347454723c */ /* 0x040fe20000081054 */
[----:B------:R-:W-:Y:S04]  /*11990*/  LDS R228, [R0+UR7+0x2100] ;  /* 0x0021000700e47984 */ /* 0x000fe80008000800 */
[----:B------:R-:W-:Y:S03]  /*119a0*/  LDS R230, [R0+UR7+0x2900] ;  /* 0x0029000700e67984 */ /* 0x000fe60008000800 */
[----:B------:R-:W-:Y:S01]  /*119b0*/  HMMA.1688.F32.TF32 R96, R116, R64, R96 ;  /* 0x000000407460723c */ /* 0x000fe20000081060 */
[----:B------:R-:W-:Y:S01]  /*119c0*/  MOV R161, R174 ;  /* 0x000000ae00a17202 */ /* 0x000fe20000000f00 */
[----:B------:R-:W-:-:S06]  /*119d0*/  IMAD.MOV.U32 R162, RZ, RZ, R175 ;  /* 0x000000ffffa27224 */ /* 0x000fcc00078e00af */
[C---:B------:R-:W-:Y:S08]  /*119e0*/  HMMA.1688.F32.TF32 R120, R136.reuse, R56, R120 ;  /* 0x000000388878723c */ /* 0x040ff00000081078 */
[----:B------:R-:W-:Y:S08]  /*119f0*/  HMMA.1688.F32.TF32 R128, R136, R64, R128 ;  /* 0x000000408880723c */ /* 0x000ff00000081080 */
[----:B----4-:R-:W-:Y:S08]  /*11a00*/  HMMA.1688.F32.TF32 R100, R116, R68, R100 ;  /* 0x000000447464723c */ /* 0x010ff00000081064 */
[C---:B------:R-:W-:Y:S08]  /*11a10*/  HMMA.1688.F32.TF32 R116, R136.reuse, R52, R124 ;  /* 0x000000348874723c */ /* 0x040ff0000008107c */
[----:B------:R-:W-:Y:S01]  /*11a20*/  HMMA.1688.F32.TF32 R124, R136, R60, R164 ;  /* 0x0000003c887c723c */ /* 0x000fe200000810a4 */
[----:B------:R-:W-:Y:S04]  /*11a30*/  LDS R165, [R231+UR7+0x2080] ;  /* 0x00208007e7a57984 */ /* 0x000fe80008000800 */
[----:B------:R-:W-:Y:S04]  /*11a40*/  LDS R167, [R231+UR7+0x2880] ;  /* 0x00288007e7a77984 */ /* 0x000fe80008000800 */
[----:B------:R-:W1:Y:S04]  /*11a50*/  LDS R231, [R231+UR7+0x2900] ;  /* 0x00290007e7e77984 */ /* 0x000e680008000800 */
[----:B------:R-:W-:Y:S04]  /*11a60*/  LDS R164, [R0+UR7+0x2080] ;  /* 0x0020800700a47984 */ /* 0x000fe80008000800 */
[----:B------:R-:W4:Y:S01]  /*11a70*/  LDS R166, [R0+UR7+0x2880] ;  /* 0x0028800700a67984 */ /* 0x000f220008000800 */
[C---:B-1----:R-:W-:Y:S08]  /*11a80*/  HMMA.1688.F32.TF32 R200, R228.reuse, R40, R200 ;  /* 0x00000028e4c8723c */ /* 0x042ff000000810c8 */
[----:B------:R-:W-:Y:S11]  /*11a90*/  HMMA.1688.F32.TF32 R204, R228, R44, R204 ;  /* 0x0000002ce4cc723c */ /* 0x000ff600000810cc */
        /* <DEDUP_REMOVED lines=9> */
[----:B--2---:R-:W-:-:S03]  /*11b30*/  IMAD.MOV.U32 R205, RZ, RZ, R210 ;  /* 0x000000ffffcd7224 */ /* 0x004fc600078e00d2 */
[----:B------:R-:W2:Y:S01]  /*11b40*/  LDL.LU R209, [R1+0x9cc] ;  /* 0x0009cc0001d17983 */ /* 0x000ea20000300800 */
[----:B---3--:R-:W-:-:S03]  /*11b50*/  IMAD.MOV.U32 R206, RZ, RZ, R211 ;  /* 0x000000ffffce7224 */ /* 0x008fc600078e00d3 */
[----:B------:R-:W2:Y:S04]  /*11b60*/  LDL.LU R210, [R1+0x9c8] ;  /* 0x0009c80001d27983 */ /* 0x000ea80000300800 */
[----:B------:R-:W2:Y:S01]  /*11b70*/  LDL.LU R211, [R1+0x9c4] ;  /* 0x0009c40001d37983 */ /* 0x000ea20000300800 */
[C---:B------:R-:W-:Y:S01]  /*11b80*/  HMMA.1688.F32.TF32 R104, R136.reuse, R40, R104 ;  /* 0x000000288868723c */ /* 0x040fe20000081068 */
[----:B-1----:R-:W-:Y:S02]  /*11b90*/  MOV R207, R223 ;  /* 0x000000df00cf7202 */ /* 0x002fe40000000f00 */
[----:B------:R-:W3:Y:S05]  /*11ba0*/  LDL.LU R223, [R1+0x9c0] ;  /* 0x0009c00001df7983 */ /* 0x000eea0000300800 */
[C---:B------:R-:W-:Y:S08]  /*11bb0*/  HMMA.1688.F32.TF32 R108, R136.reuse, R44, R108 ;  /* 0x0000002c886c723c */ /* 0x040ff0000008106c */
[C---:B------:R-:W-:Y:S08]  /*11bc0*/  HMMA.1688.F32.TF32 R112, R136.reuse, R48, R112 ;  /* 0x000000308870723c */ /* 0x040ff00000081070 */
[----:B------:R-:W-:Y:S08]  /*11bd0*/  HMMA.1688.F32.TF32 R132, R136, R68, R132 ;  /* 0x000000448884723c */ /* 0x000ff00000081084 */
[C---:B----4-:R-:W-:Y:S08]  /*11be0*/  HMMA.1688.F32.TF32 R136, R164.reuse, R40, R152 ;  /* 0x00000028a488723c */ /* 0x050ff00000081098 */
[C---:B------:R-:W-:Y:S08]  /*11bf0*/  HMMA.1688.F32.TF32 R140, R164.reuse, R44, R140 ;  /* 0x0000002ca48c723c */ /* 0x040ff0000008108c */
        /* <DEDUP_REMOVED lines=8> */
[----:B------:R-:W4:Y:S01]  /*11c80*/  LDL.LU R212, [R1+0x9bc] ;  /* 0x0009bc0001d47983 */ /* 0x000f220000300800 */
[----:B------:R-:W-:-:S02]  /*11c90*/  IMAD.MOV.U32 R249, RZ, RZ, R213 ;  /* 0x000000fffff97224 */ /* 0x000fc400078e00d5 */
[----:B------:R-:W-:Y:S01]  /*11ca0*/  IMAD.MOV.U32 R251, RZ, RZ, R215 ;  /* 0x000000fffffb7224 */ /* 0x000fe200078e00d7 */
[----:B------:R-:W4:Y:S04]  /*11cb0*/  LDL.LU R213, [R1+0x9b8] ;  /* 0x0009b80001d57983 */ /* 0x000f280000300800 */
[----:B------:R-:W4:Y:S04]  /*11cc0*/  LDL.LU R214, [R1+0x9b4] ;  /* 0x0009b40001d67983 */ /* 0x000f280000300800 */
[----:B------:R-:W4:Y:S01]  /*11cd0*/  LDL.LU R215, [R1+0x9b0] ;  /* 0x0009b00001d77983 */ /* 0x000f220000300800 */
[----:B--2---:R-:W-:-:S15]  /*11ce0*/  HMMA.1688.F32.TF32 R208, R228, R48, R208 ;  /* 0x00000030e4d0723c */ /* 0x004fde00000810d0 */
[----:B------:R-:W-:-:S04]  /*11cf0*/  NOP ;  /* 0x0000000000007918 */ /* 0x000fc80000000000 */
[----:B------:R1:W-:Y:S04]  /*11d00*/  STL [R1+0x8e8], R208 ;  /* 0x0008e8d001007387 */ /* 0x0003e80000100800 */
[----:B------:R2:W-:Y:S04]  /*11d10*/  STL [R1+0x8e4], R209 ;  /* 0x0008e4d101007387 */ /* 0x0005e80000100800 */
[----:B------:R3:W-:Y:S01]  /*11d20*/  STL [R1+0x8e0], R210 ;  /* 0x0008e0d201007387 */ /* 0x0007e20000100800 */
[----:B-1----:R-:W-:-:S03]  /*11d30*/  IMAD.MOV.U32 R208, RZ, RZ, R216 ;  /* 0x000000ffffd07224 */ /* 0x002fc600078e00d8 */
[----:B------:R1:W-:Y:S01]  /*11d40*/  STL [R1+0x8bc], R211 ;  /* 0x0008bcd301007387 */ /* 0x0003e20000100800 */
[----:B--2---:R-:W-:-:S03]  /*11d50*/  MOV R209, R217 ;  /* 0x000000d900d17202 */ /* 0x004fc60000000f00 */
[----:B------:R-:W2:Y:S01]  /*11d60*/  LDL.LU R216, [R1+0x9ac] ;  /* 0x0009ac0001d87983 */ /* 0x000ea20000300800 */
[----:B---3--:R-:W-:-:S03]  /*11d70*/  IMAD.MOV.U32 R210, RZ, RZ, R218 ;  /* 0x000000ffffd27224 */ /* 0x008fc600078e00da */
[----:B------:R-:W2:Y:S01]  /*11d80*/  LDL.LU R217, [R1+0x9a8] ;  /* 0x0009a80001d97983 */ /* 0x000ea20000300800 */
[----:B-1----:R-:W-:-:S03]  /*11d90*/  IMAD.MOV.U32 R211, RZ, RZ, R219 ;  /* 0x000000ffffd37224 */ /* 0x002fc600078e00db */
[----:B------:R-:W2:Y:S04]  /*11da0*/  LDL.LU R218, [R1+0x9a4] ;  /* 0x0009a40001da7983 */ /* 0x000ea80000300800 */
[----:B------:R-:W2:Y:S01]  /*11db0*/  LDL.LU R219, [R1+0x9a0] ;  /* 0x0009a00001db7983 */ /* 0x000ea20000300800 */
[----:B----4-:R-:W-:-:S15]  /*11dc0*/  HMMA.1688.F32.TF32 R212, R228, R52, R212 ;  /* 0x00000034e4d4723c */ /* 0x010fde00000810d4 */
[----:B------:R-:W-:-:S04]  /*11dd0*/  NOP ;  /* 0x0000000000007918 */ /* 0x000fc80000000000 */
[----:B------:R1:W-:Y:S04]  /*11de0*/  STL [R1+0x8f8], R212 ;  /* 0x0008f8d401007387 */ /* 0x0003e80000100800 */
[----:B------:R3:W-:Y:S04]  /*11df0*/  STL [R1+0x8f4], R213 ;  /* 0x0008f4d501007387 */ /* 0x0007e80000100800 */
[----:B------:R4:W-:Y:S04]  /*11e00*/  STL [R1+0x8f0], R214 ;  /* 0x0008f0d601007387 */ /* 0x0009e80000100800 */
[----:B------:R4:W-:Y:S04]  /*11e10*/  STL [R1+0x8ec], R215 ;  /* 0x0008ecd701007387 */ /* 0x0009e80000100800 */
[----:B-1----:R-:W2:Y:S04]  /*11e20*/  LDL.LU R212, [R1+0x180] ;  /* 0x0001800001d47983 */ /* 0x002ea80000300800 */
[----:B---3--:R-:W3:Y:S04]  /*11e30*/  LDL.LU R213, [R1+0x184] ;  /* 0x0001840001d57983 */ /* 0x008ee80000300800 */
[----:B----4-:R-:W3:Y:S04]  /*11e40*/  LDL.LU R214, [R1+0x188] ;  /* 0x0001880001d67983 */ /* 0x010ee80000300800 */
[----:B------:R-:W3:Y:S01]  /*11e50*/  LDL.LU R215, [R1+0x18c] ;  /* 0x00018c0001d77983 */ /* 0x000ee20000300800 */
[----:B------:R-:W-:-:S02]  /*11e60*/  IMAD.MOV.U32 R174, RZ, RZ, R197 ;  /* 0x000000ffffae7224 */ /* 0x000fc400078e00c5 */
[----:B------:R-:W-:Y:S01]  /*11e70*/  IMAD.MOV.U32 R175, RZ, RZ, R196 ;  /* 0x000000ffffaf7224 */ /* 0x000fe200078e00c4 */
[----:B------:R-:W-:Y:S04]  /*11e80*/  LDS R197, [R199+UR7+0x2080] ;  /* 0x00208007c7c57984 */ /* 0x000fe80008000800 */
[----:B------:R-:W-:Y:S04]  /*11e90*/  LDS R196, [R198+UR7+0x2080] ;  /* 0x00208007c6c47984 */ /* 0x000fe80008000800 */
[----:B------:R-:W-:Y:S04]  /*11ea0*/  LDS R198, [R198+UR7+0x2880] ;  /* 0x00288007c6c67984 */ /* 0x000fe80008000800 */
[----:B------:R-:W1:Y:S01]  /*11eb0*/  LDS R199, [R199+UR7+0x2880] ;  /* 0x00288007c7c77984 */ /* 0x000e620008000800 */
[C---:B------:R-:W-:Y:S08]  /*11ec0*/  HMMA.1688.F32.TF32 R220, R228.reuse, R60, R220 ;  /* 0x0000003ce4dc723c */ /* 0x040ff000000810dc */
[----:B------:R-:W-:Y:S08]  /*11ed0*/  HMMA.1688.F32.TF32 R224, R228, R64, R224 ;  /* 0x00000040e4e0723c */ /* 0x000ff000000810e0 */
[C---:B-1----:R-:W-:Y:S08]  /*11ee0*/  HMMA.1688.F32.TF32 R168, R196.reuse, R40, R172 ;  /* 0x00000028c4a8723c */ /* 0x042ff000000810ac */
[----:B------:R-:W-:Y:S01]  /*11ef0*/  HMMA.1688.F32.TF32 R172, R196, R44, R240 ;  /* 0x0000002cc4ac723c */ /* 0x000fe200000810f0 */
[----:B------:R-:W-:-:S02]  /*11f00*/  LOP3.LUT R242, R0, 0x40, RZ, 0x3c, !PT ;  /* 0x0000004000f27812 */ /* 0x000fc400078e3cff */
[C---:B------:R-:W-:Y:S01]  /*11f10*/  LOP3.LUT R243, R0.reuse, 0x60, RZ, 0x3c, !PT ;  /* 0x0000006000f37812 */ /* 0x040fe200078e3cff */
[----:B------:R-:W-:Y:S01]  /*11f20*/  IMAD.MOV.U32 R203, RZ, RZ, R2 ;  /* 0x000000ffffcb7224 */ /* 0x000fe200078e0002 */
[----:B------:R-:W-:Y:S01]  /*11f30*/  MOV R201, R252 ;  /* 0x000000fc00c97202 */ /* 0x000fe20000000f00 */
[----:B------:R-:W-:Y:S02]  /*11f40*/  IMAD.MOV.U32 R202, RZ, RZ, R3 ;  /* 0x000000ffffca7224 */ /* 0x000fe400078e0003 */
[C---:B--2---:R-:W-:Y:S01]  /*11f50*/  HMMA.1688.F32.TF32 R216, R228.reuse, R56, R216 ;  /* 0x00000038e4d8723c */ /* 0x044fe200000810d8 */
[----:B------:R-:W-:Y:S01]  /*11f60*/  LOP3.LUT R241, R0, 0x20, RZ, 0x3c, !PT ;  /* 0x0000002000f17812 */ /* 0x000fe200078e3cff */
[----:B------:R-:W-:Y:S06]  /*11f70*/  LDS R240, [R242+UR7+0x2180] ;  /* 0x00218007f2f07984 */ /* 0x000fec0008000800 */
[----:B------:R-:W-:Y:S01]  /*11f80*/  HMMA.1688.F32.TF32 R228, R228, R68, R232 ;  /* 0x00000044e4e4723c */ /* 0x000fe200000810e8 */
[----:B------:R-:W-:Y:S04]  /*11f90*/  LDS R232, [R242+UR7+0x2100] ;  /* 0x00210007f2e87984 */ /* 0x000fe80008000800 */
[----:B------:R-:W-:Y:S04]  /*11fa0*/  LDS R234, [R242+UR7+0x2900] ;  /* 0x00290007f2ea7984 */ /* 0x000fe80008000800 */
[----:B------:R-:W-:Y:S04]  /*11fb0*/  LDS R233, [R243+UR7+0x2100] ;  /* 0x00210007f3e97984 */ /* 0x000fe80008000800 */
[----:B------:R-:W1:Y:S04]  /*11fc0*/  LDS R235, [R243+UR7+0x2900] ;  /* 0x00290007f3eb7984 */ /* 0x000e680008000800 */
        /* <DEDUP_REMOVED lines=8> */
[----:B------:R-:W-:Y:S01]  /*12050*/  STL [R1+0x920], R224 ;  /* 0x000920e001007387 */ /* 0x000fe20000100800 */
[----:B-1----:R-:W-:Y:S03]  /*12060*/  HMMA.1688.F32.TF32 R208, R232, R44, R208 ;  /* 0x0000002ce8d0723c */ /* 0x002fe600000810d0 */
[----:B------:R-:W-:Y:S04]  /*12070*/  STL [R1+0x91c], R225 ;  /* 0x00091ce101007387 */ /* 0x000fe80000100800 */
[----:B------:R-:W-:Y:S04]  /*12080*/  STL [R1+0x918], R226 ;  /* 0x000918e201007387 */ /* 0x000fe80000100800 */
[----:B------:R-:W-:Y:S04]  /*12090*/  STL [R1+0x8b4], R227 ;  /* 0x0008b4e301007387 */ /* 0x000fe80000100800 */
[----:B------:R-:W-:Y:S04]  /*120a0*/  STL [R1+0x930], R228 ;  /* 0x000930e401007387 */ /* 0x000fe80000100800 */
[----:B------:R-:W-:Y:S04]  /*120b0*/  STL [R1+0x92c], R229 ;  /* 0x00092ce501007387 */ /* 0x000fe80000100800 */
[----:B------:R-:W-:Y:S04]  /*120c0*/  STL [R1+0x928], R230 ;  /* 0x000928e601007387 */ /* 0x000fe80000100800 */
[----:B------:R-:W-:Y:S04]  /*120d0*/  STL [R1+0x924], R231 ;  /* 0x000924e701007387 */ /* 0x000fe80000100800 */
[----:B------:R-:W2:Y:S01]  /*120e0*/  LDL.LU R200, [R1+0x140] ;  /* 0x0001400001c87983 */ /* 0x000ea20000300800 */
[----:B------:R-:W-:Y:S03]  /*120f0*/  HMMA.1688.F32.TF32 R176, R196, R48, R176 ;  /* 0x00000030c4b0723c */ /* 0x000fe600000810b0 */
[----:B------:R-:W-:Y:S05]  /*12100*/  LDS R242, [R242+UR7+0x2980] ;  /* 0x00298007f2f27984 */ /* 0x000fea0008000800 */
[----:B---3--:R-:W-:Y:S01]  /*12110*/  HMMA.1688.F32.TF32 R212, R232, R40, R212 ;  /* 0x00000028e8d4723c */ /* 0x008fe200000810d4 */
[----:B------:R-:W-:Y:S01]  /*12120*/  IMAD.MOV.U32 R2, RZ, RZ, R211 ;  /* 0x000000ffff027224 */ /* 0x000fe200078e00d3 */
[----:B------:R-:W-:Y:S01]  /*12130*/  MOV R252, R209 ;  /* 0x000000d100fc7202 */ /* 0x000fe20000000f00 */
[----:B------:R-:W-:-:S15]  /*12140*/  IMAD.MOV.U32 R3, RZ, RZ, R210 ;  /* 0x000000ffff037224 */ /* 0x000fde00078e00d2 */
[----:B------:R-:W-:Y:S01]  /*12150*/  NOP ;  /* 0x0000000000007918 */ /* 0x000fe20000000000 */
[----:B------:R-:W-:Y:S04]  /*12160*/  STL.64 [R1+0x70], R212 ;  /* 0x000070d401007387 */ /* 0x000fe80000100a00 */
[----:B------:R-:W-:Y:S04]  /*12170*/  STL.64 [R1+0x78], R214 ;  /* 0x000078d601007387 */ /* 0x000fe80000100a00 */
[----:B------:R1:W-:Y:S04]  /*12180*/  STL [R1+0x80], R208 ;  /* 0x000080d001007387 */ /* 0x0003e80000100800 */
[----:B------:R-:W-:Y:S04]  /*12190*/  STL [R1+0x93c], R2 ;  /* 0x00093c0201007387 */ /* 0x000fe80000100800 */
[----:B------:R-:W-:Y:S01]  /*121a0*/  STL [R1+0x938], R3 ;  /* 0x0009380301007387 */ /* 0x000fe20000100800 */
[C---:B-1----:R-:W-:Y:S03]  /*121b0*/  HMMA.1688.F32.TF32 R208, R232.reuse, R48, R248 ;  /* 0x00000030e8d0723c */ /* 0x042fe600000810f8 */
[----:B------:R-:W-:Y:S04]  /*121c0*/  STL [R1+0x934], R252 ;  /* 0x000934fc01007387 */ /* 0x000fe80000100800 */
[----:B------:R-:W3:Y:S04]  /*121d0*/  LDL.LU R248, [R1+0x130] ;  /* 0x0001300001f87983 */ /* 0x000ee80000300800 */
[----:B------:R-:W3:Y:S04]  /*121e0*/  LDL.LU R249, [R1+0x134] ;  /* 0x0001340001f97983 */ /* 0x000ee80000300800 */
[----:B------:R-:W3:Y:S04]  /*121f0*/  LDL.LU R250, [R1+0x138] ;  /* 0x0001380001fa7983 */ /* 0x000ee80000300800 */
[----:B------:R-:W3:Y:S01]  /*12200*/  LDL.LU R251, [R1+0x13c] ;  /* 0x00013c0001fb7983 */ /* 0x000ee20000300800 */
[----:B------:R-:W-:Y:S01]  /*12210*/  HMMA.1688.F32.TF32 R204, R232, R52, R204 ;  /* 0x00000034e8cc723c */ /* 0x000fe200000810cc */
[----:B------:R-:W-:Y:S01]  /*12220*/  MOV R213, R211 ;  /* 0x000000d300d57202 */ /* 0x000fe20000000f00 */
[----:B------:R-:W-:Y:S01]  /*12230*/  IMAD.MOV.U32 R212, RZ, RZ, R210 ;  /* 0x000000ffffd47224 */ /* 0x000fe200078e00d2 */
[----:B------:R-:W-:Y:S01]  /*12240*/  MOV R217, R208 ;  /* 0x000000d000d97202 */ /* 0x000fe20000000f00 */
[----:B------:R-:W-:-:S02]  /*12250*/  IMAD.MOV.U32 R218, RZ, RZ, R209 ;  /* 0x000000ffffda7224 */ /* 0x000fc400078e00d1 */
[----:B------:R-:W-:Y:S04]  /*12260*/  STL [R1+0x94c], R213 ;  /* 0x00094cd501007387 */ /* 0x000fe80000100800 */
[----:B------:R-:W-:Y:S04]  /*12270*/  STL [R1+0x948], R212 ;  /* 0x000948d401007387 */ /* 0x000fe80000100800 */
[----:B------:R-:W-:Y:S05]  /*12280*/  STL [R1+0x944], R218 ;  /* 0x000944da01007387 */ /* 0x000fea0000100800 */
[----:B------:R-:W-:Y:S01]  /*12290*/  IMAD.MOV.U32 R216, RZ, RZ, R207 ;  /* 0x000000ffffd87224 */ /* 0x000fe200078e00cf */
[----:B------:R-:W-:Y:S01]  /*122a0*/  MOV R223, R206 ;  /* 0x000000ce00df7202 */ /* 0x000fe20000000f00 */
[----:B------:R-:W-:Y:S01]  /*122b0*/  IMAD.MOV.U32 R222, RZ, RZ, R205 ;  /* 0x000000ffffde7224 */ /* 0x000fe200078e00cd */
[----:B------:R-:W-:Y:S01]  /*122c0*/  STL [R1+0x940], R217 ;  /* 0x000940d901007387 */ /* 0x000fe20000100800 */
[----:B------:R-:W-:-:S03]  /*122d0*/  IMAD.MOV.U32 R221, RZ, RZ, R204 ;  /* 0x000000ffffdd7224 */ /* 0x000fc600078e00cc */
[----:B------:R1:W-:Y:S04]  /*122e0*/  STL [R1+0x95c], R216 ;  /* 0x00095cd801007387 */ /* 0x0003e80000100800 */
[----:B------:R-:W-:Y:S04]  /*122f0*/  STL [R1+0x958], R223 ;  /* 0x000958df01007387 */ /* 0x000fe80000100800 */
[----:B------:R-:W-:Y:S04]  /*12300*/  STL [R1+0x954], R222 ;  /* 0x000954de01007387 */ /* 0x000fe80000100800 */
[----:B------:R-:W-:Y:S04]  /*12310*/  STL [R1+0x950], R221 ;  /* 0x000950dd01007387 */ /* 0x000fe80000100800 */
[----:B------:R-:W4:Y:S04]  /*12320*/  LDL.LU R208, [R1+0x120] ;  /* 0x0001200001d07983 */ /* 0x000f280000300800 */
[----:B------:R-:W4:Y:S04]  /*12330*/  LDL.LU R209, [R1+0x124] ;  /* 0x0001240001d17983 */ /* 0x000f280000300800 */
[----:B------:R-:W4:Y:S04]  /*12340*/  LDL.LU R210, [R1+0x128] ;  /* 0x0001280001d27983 */ /* 0x000f280000300800 */
[----:B------:R-:W4:Y:S04]  /*12350*/  LDL.LU R211, [R1+0x12c] ;  /* 0x00012c0001d37983 */ /* 0x000f280000300800 */
[----:B-1----:R-:W4:Y:S04]  /*12360*/  LDL.LU R216, [R1+0x50] ;  /* 0x0000500001d87983 */ /* 0x002f280000300800 */
[----:B------:R-:W4:Y:S04]  /*12370*/  LDL.LU R217, [R1+0x54] ;  /* 0x0000540001d97983 */ /* 0x000f280000300800 */
[----:B------:R-:W4:Y:S04]  /*12380*/  LDL.LU R218, [R1+0x58] ;  /* 0x0000580001da7983 */ /* 0x000f280000300800 */
[----:B------:R-:W4:Y:S01]  /*12390*/  LDL.LU R219, [R1+0x5c] ;  /* 0x00005c0001db7983 */ /* 0x000f220000300800 */
[----:B--2---:R-:W-:-:S15]  /*123a0*/  HMMA.1688.F32.TF32 R200, R232, R56, R200 ;  /* 0x00000038e8c8723c */ /* 0x004fde00000810c8 */
[----:B------:R-:W-:-:S04]  /*123b0*/  NOP ;  /* 0x0000000000007918 */ /* 0x000fc80000000000 */
[----:B------:R-:W-:Y:S01]  /*123c0*/  IMAD.MOV.U32 R224, RZ, RZ, R200 ;  /* 0x000000ffffe07224 */ /* 0x000fe200078e00c8 */
[----:B------:R-:W-:Y:S01]  /*123d0*/  MOV R225, R201 ;  /* 0x000000c900e17202 */ /* 0x000fe20000000f00 */
[----:B------:R-:W-:Y:S02]  /*123e0*/  IMAD.MOV.U32 R226, RZ, RZ, R202 ;  /* 0x000000ffffe27224 */ /* 0x000fe400078e00ca */
[----:B------:R-:W-:-:S05]  /*123f0*/  IMAD.MOV.U32 R220, RZ, RZ, R203 ;  /* 0x000000ffffdc7224 */ /* 0x000fca00078e00cb */
[----:B------:R1:W-:Y:S04]  /*12400*/  STL [R1+0x96c], R220 ;  /* 0x00096cdc01007387 */ /* 0x0003e80000100800 */
[----:B------:R-:W-:Y:S04]  /*12410*/  STL [R1+0x968], R226 ;  /* 0x000968e201007387 */ /* 0x000fe80000100800 */
[----:B------:R-:W-:Y:S04]  /*12420*/  STL [R1+0x964], R225 ;  /* 0x000964e101007387 */ /* 0x000fe80000100800 */
[----:B------:R4:W-:Y:S04]  /*12430*/  STL [R1+0x960], R224 ;  /* 0x000960e001007387 */ /* 0x0009e80000100800 */
[----:B-1----:R-:W2:Y:S04]  /*12440*/  LDL.LU R220, [R1+0x40] ;  /* 0x0000400001dc7983 */ /* 0x002ea80000300800 */
[----:B------:R-:W2:Y:S04]  /*12450*/  LDL.LU R221, [R1+0x44] ;  /* 0x0000440001dd7983 */ /* 0x000ea80000300800 */
[----:B------:R-:W2:Y:S04]  /*12460*/  LDL.LU R222, [R1+0x48] ;  /* 0x0000480001de7983 */ /* 0x000ea80000300800 */
[----:B------:R-:W2:Y:S04]  /*12470*/  LDL.LU R223, [R1+0x4c] ;  /* 0x00004c0001df7983 */ /* 0x000ea80000300800 */
[----:B------:R-:W2:Y:S04]  /*12480*/  LDL.LU R204, [R1+0x30] ;  /* 0x0000300001cc7983 */ /* 0x000ea80000300800 */
[----:B------:R-:W2:Y:S04]  /*12490*/  LDL.LU R205, [R1+0x34] ;  /* 0x0000340001cd7983 */ /* 0x000ea80000300800 */
[----:B------:R-:W2:Y:S01]  /*124a0*/  LDL.LU R206, [R1+0x38] ;  /* 0x0000380001ce7983 */ /* 0x000ea20000300800 */
[----:B---3--:R-:W-:Y:S03]  /*124b0*/  HMMA.1688.F32.TF32 R200, R232, R60, R248 ;  /* 0x0000003ce8c8723c */ /* 0x008fe600000810f8 */
[----:B------:R-:W3:Y:S01]  /*124c0*/  LDL.LU R207, [R1+0x3c] ;  /* 0x00003c0001cf7983 */ /* 0x000ee20000300800 */
[----:B------:R-:W-:-:S03]  /*124d0*/  IMAD.MOV.U32 R251, RZ, RZ, R244 ;  /* 0x000000fffffb7224 */ /* 0x000fc600078e00f4 */
[----:B------:R-:W3:Y:S04]  /*124e0*/  LDL.LU R248, [R1+0x20] ;  /* 0x0000200001f87983 */ /* 0x000ee80000300800 */
[----:B------:R-:W3:Y:S04]  /*124f0*/  LDL.LU R249, [R1+0x24] ;  /* 0x0000240001f97983 */ /* 0x000ee80000300800 */
[----:B------:R-:W3:Y:S04]  /*12500*/  LDL.LU R250, [R1+0x28] ;  /* 0x0000280001fa7983 */ /* 0x000ee80000300800 */
[----:B------:R-:W-:Y:S01]  /*12510*/  MOV R228, R200 ;  /* 0x000000c800e47202 */ /* 0x000fe20000000f00 */
[----:B------:R-:W-:Y:S01]  /*12520*/  IMAD.MOV.U32 R229, RZ, RZ, R201 ;  /* 0x000000ffffe57224 */ /* 0x000fe200078e00c9 */
[----:B------:R-:W3:Y:S01]  /*12530*/  LDL.LU R244, [R1+0x99c] ;  /* 0x00099c0001f47983 */ /* 0x000ee20000300800 */
[----:B------:R-:W-:Y:S01]  /*12540*/  IMAD.MOV.U32 R200, RZ, RZ, R245 ;  /* 0x000000ffffc87224 */ /* 0x000fe200078e00f5 */
[----:B------:R-:W-:Y:S01]  /*12550*/  MOV R201, R246 ;  /* 0x000000f600c97202 */ /* 0x000fe20000000f00 */
[----:B------:R-:W-:Y:S01]  /*12560*/  IMAD.MOV.U32 R230, RZ, RZ, R202 ;  /* 0x000000ffffe67224 */ /* 0x000fe200078e00ca */
[----:B------:R-:W3:Y:S01]  /*12570*/  LDL.LU R245, [R1+0x998] ;  /* 0x0009980001f57983 */ /* 0x000ee20000300800 */
[----:B------:R-:W-:-:S03]  /*12580*/  IMAD.MOV.U32 R202, RZ, RZ, R247 ;  /* 0x000000ffffca7224 */ /* 0x000fc600078e00f7 */
[----:B------:R-:W3:Y:S04]  /*12590*/  LDL.LU R246, [R1+0x994] ;  /* 0x0009940001f67983 */ /* 0x000ee80000300800 */
[----:B------:R-:W3:Y:S01]  /*125a0*/  LDL.LU R247, [R1+0x990] ;  /* 0x0009900001f77983 */ /* 0x000ee20000300800 */
        /* <DEDUP_REMOVED lines=9> */
[----:B----4-:R-:W-:Y:S01]  /*12640*/  HMMA.1688.F32.TF32 R224, R232, R64, R208 ;  /* 0x00000040e8e0723c */ /* 0x010fe200000810d0 */
[----:B------:R-:W-:-:S02]  /*12650*/  MOV R231, R203 ;  /* 0x000000cb00e77202 */ /* 0x000fc40000000f00 */
[----:B------:R-:W4:Y:S04]  /*12660*/  LDL.LU R203, [R1+0xc] ;  /* 0x00000c0001cb7983 */ /* 0x000f280000300800 */
[----:B------:R-:W-:-:S12]  /*12670*/  LDS R241, [R243+UR7+0x2180] ;  /* 0x00218007f3f17984 */ /* 0x000fd80008000800 */
[----:B------:R-:W-:Y:S01]  /*12680*/  IMAD.MOV.U32 R214, RZ, RZ, R224 ;  /* 0x000000ffffd67224 */ /* 0x000fe200078e00e0 */
[----:B------:R-:W-:Y:S01]  /*12690*/  MOV R215, R225 ;  /* 0x000000e100d77202 */ /* 0x000fe20000000f00 */
[----:B------:R-:W-:Y:S02]  /*126a0*/  IMAD.MOV.U32 R208, RZ, RZ, R226 ;  /* 0x000000ffffd07224 */ /* 0x000fe400078e00e2 */
[----:B------:R-:W-:Y:S01]  /*126b0*/  IMAD.MOV.U32 R209, RZ, RZ, R227 ;  /* 0x000000ffffd17224 */ /* 0x000fe200078e00e3 */
[----:B------:R-:W-:Y:S04]  /*126c0*/  STL [R1+0x978], R230 ;  /* 0x000978e601007387 */ /* 0x000fe80000100800 */
[----:B------:R-:W2:Y:S01]  /*126d0*/  LDS R243, [R243+UR7+0x2980] ;  /* 0x00298007f3f37984 */ /* 0x000ea20008000800 */
[----:B-1----:R-:W-:Y:S03]  /*126e0*/  HMMA.1688.F32.TF32 R224, R236, R40, R216 ;  /* 0x00000028ece0723c */ /* 0x002fe600000810d8 */
[----:B------:R-:W-:Y:S04]  /*126f0*/  STL [R1+0x974], R229 ;  /* 0x000974e501007387 */ /* 0x000fe80000100800 */
[----:B------:R1:W-:-:S12]  /*12700*/  STL [R1+0x970], R228 ;  /* 0x000970e401007387 */ /* 0x0003d80000100800 */
[----:B------:R-:W-:Y:S01]  /*12710*/  MOV R217, R224 ;  /* 0x000000e000d97202 */ /* 0x000fe20000000f00 */
[----:B------:R-:W-:Y:S01]  /*12720*/  IMAD.MOV.U32 R2, RZ, RZ, R225 ;  /* 0x000000ffff027224 */ /* 0x000fe200078e00e1 */
[----:B------:R-:W-:Y:S01]  /*12730*/  MOV R252, R227 ;  /* 0x000000e300fc7202 */ /* 0x000fe20000000f00 */
[----:B------:R-:W-:Y:S02]  /*12740*/  IMAD.MOV.U32 R3, RZ, RZ, R226 ;  /* 0x000000ffff037224 */ /* 0x000fe400078e00e2 */
[----:B--2---:R-:W-:-:S15]  /*12750*/  HMMA.1688.F32.TF32 R224, R236, R44, R220 ;  /* 0x0000002cece0723c */ /* 0x004fde00000810dc */
[----:B------:R-:W-:-:S04]  /*12760*/  NOP ;  /* 0x0000000000007918 */ /* 0x000fc80000000000 */
[----:B------:R-:W-:Y:S01]  /*12770*/  IMAD.MOV.U32 R221, RZ, RZ, R224 ;  /* 0x000000ffffdd7224 */ /* 0x000fe200078e00e0 */
[----:B------:R-:W-:Y:S01]  /*12780*/  MOV R212, R226 ;  /* 0x000000e200d47202 */ /* 0x000fe20000000f00 */
[----:B------:R-:W-:Y:S02]  /*12790*/  IMAD.MOV.U32 R213, RZ, RZ, R225 ;  /* 0x000000ffffd57224 */ /* 0x000fe400078e00e1 */
[----:B------:R-:W-:Y:S01]  /*127a0*/  IMAD.MOV.U32 R218, RZ, RZ, R227 ;  /* 0x000000ffffda7224 */ /* 0x000fe200078e00e3 */
[----:B---3--:R-:W-:Y:S01]  /*127b0*/  HMMA.1688.F32.TF32 R244, R232, R68, R244 ;  /* 0x00000044e8f4723c */ /* 0x008fe200000810f4 */
[----:B------:R-:W2:Y:S04]  /*127c0*/  LDL.LU R232, [R1+0x10] ;  /* 0x0000100001e87983 */ /* 0x000ea80000300800 */
[----:B------:R-:W2:Y:S04]  /*127d0*/  LDL.LU R233, [R1+0x14] ;  /* 0x0000140001e97983 */ /* 0x000ea80000300800 */
[----:B------:R-:W2:Y:S04]  /*127e0*/  LDL.LU R234, [R1+0x18] ;  /* 0x0000180001ea7983 */ /* 0x000ea80000300800 */
[----:B------:R-:W2:Y:S01]  /*127f0*/  LDL.LU R235, [R1+0x1c] ;  /* 0x00001c0001eb7983 */ /* 0x000ea20000300800 */
[C---:B------:R-:W-:Y:S08]  /*12800*/  HMMA.1688.F32.TF32 R224, R236.reuse, R48, R204 ;  /* 0x00000030ece0723c */ /* 0x040ff000000810cc */
[----:B------:R-:W-:Y:S11]  /*12810*/  HMMA.1688.F32.TF32 R248, R236, R52, R248 ;  /* 0x00000034ecf8723c */ /* 0x000ff600000810f8 */
[----:B------:R-:W-:-:S08]  /*12820*/  IMAD.MOV.U32 R210, RZ, RZ, R224 ;  /* 0x000000ffffd27224 */ /* 0x000fd000078e00e0 */
[----:B------:R-:W-:Y:S01]  /*12830*/  IMAD.MOV.U32 R223, RZ, RZ, R250 ;  /* 0x000000ffffdf7224 */ /* 0x000fe200078e00fa */
[----:B------:R-:W-:Y:S01]  /*12840*/  MOV R222, R251 ;  /* 0x000000fb00de7202 */ /* 0x000fe20000000f00 */
[----:B------:R-:W-:Y:S01]  /*12850*/  IMAD.MOV.U32 R216, RZ, RZ, R249 ;  /* 0x000000ffffd87224 */ /* 0x000fe200078e00f9 */
[----:B------:R-:W-:Y:S01]  /*12860*/  MOV R224, R248 ;  /* 0x000000f800e07202 */ /* 0x000fe20000000f00 */
[----:B------:R-:W3:Y:S04]  /*12870*/  LDL.LU.64 R250, [R1+0x988] ;  /* 0x0009880001fa7983 */ /* 0x000ee80000300a00 */
[----:B------:R-:W3:Y:S01]  /*12880*/  LDL.LU.64 R248, [R1+0x980] ;  /* 0x0009800001f87983 */ /* 0x000ee20000300a00 */
[----:B------:R-:W-:Y:S01]  /*12890*/  MOV R204, R225 ;  /* 0x000000e100cc7202 */ /* 0x000fe20000000f00 */
[----:B------:R-:W-:Y:S01]  /*128a0*/  IMAD.MOV.U32 R205, RZ, RZ, R226 ;  /* 0x000000ffffcd7224 */ /* 0x000fe200078e00e2 */
[C---:B------:R-:W-:Y:S08]  /*128b0*/  HMMA.1688.F32.TF32 R8, R240.reuse, R40, R8 ;  /* 0x00000028f008723c */ /* 0x040ff00000081008 */
[----:B------:R-:W-:Y:S11]  /*128c0*/  HMMA.1688.F32.TF32 R12, R240, R44, R12 ;  /* 0x0000002cf00c723c */ /* 0x000ff6000008100c */
[----:B------:R-:W-:-:S08]  /*128d0*/  MOV R211, R9 ;  /* 0x0000000900d37202 */ /* 0x000fd00000000f00 */
[----:B------:R-:W-:Y:S01]  /*128e0*/  MOV R9, R14 ;  /* 0x0000000e00097202 */ /* 0x000fe20000000f00 */
[----:B------:R-:W-:Y:S02]  /*128f0*/  IMAD.MOV.U32 R206, RZ, RZ, R227 ;  /* 0x000000ffffce7224 */ /* 0x000fe400078e00e3 */
[----:B------:R-:W-:Y:S02]  /*12900*/  IMAD.MOV.U32 R219, RZ, RZ, R10 ;  /* 0x000000ffffdb7224 */ /* 0x000fe400078e000a */
[----:B------:R-:W-:Y:S01]  /*12910*/  IMAD.MOV.U32 R227, RZ, RZ, R11 ;  /* 0x000000ffffe37224 */ /* 0x000fe200078e000b */
[----:B------:R-:W-:Y:S01]  /*12920*/  LDS R10, [R0+UR7+0x3880] ;  /* 0x00388007000a7984 */ /* 0x000fe20008000800 */
[----:B--2---:R-:W-:-:S15]  /*12930*/  HMMA.1688.F32.TF32 R232, R236, R56, R232 ;  /* 0x00000038ece8723c */ /* 0x004fde00000810e8 */
[----:B------:R-:W-:-:S04]  /*12940*/  NOP ;  /* 0x0000000000007918 */ /* 0x000fc80000000000 */
[----:B-1----:R-:W-:Y:S01]  /*12950*/  IMAD.MOV.U32 R228, RZ, RZ, R232 ;  /* 0x000000ffffe47224 */ /* 0x002fe200078e00e8 */
[----:B------:R-:W-:Y:S01]  /*12960*/  MOV R226, R234 ;  /* 0x000000ea00e27202 */ /* 0x000fe20000000f00 */
[----:B------:R-:W-:Y:S02]  /*12970*/  IMAD.MOV.U32 R220, RZ, RZ, R233 ;  /* 0x000000ffffdc7224 */ /* 0x000fe400078e00e9 */
[----:B------:R-:W-:Y:S02]  /*12980*/  IMAD.MOV.U32 R225, RZ, RZ, R235 ;  /* 0x000000ffffe17224 */ /* 0x000fe400078e00eb */
[----:B----4-:R-:W-:-:S15]  /*12990*/  HMMA.1688.F32.TF32 R232, R236, R60, R200 ;  /* 0x0000003cece8723c */ /* 0x010fde00000810c8 */
[----:B------:R-:W-:-:S04]  /*129a0*/  NOP ;  /* 0x0000000000007918 */ /* 0x000fc80000000000 */
[----:B------:R-:W-:Y:S01]  /*129b0*/  IMAD.MOV.U32 R207, RZ, RZ, R232 ;  /* 0x000000ffffcf7224 */ /* 0x000fe200078e00e8 */
[----:B------:R-:W-:Y:S01]  /*129c0*/  MOV R200, R233 ;  /* 0x000000e900c87202 */ /* 0x000fe20000000f00 */
[----:B------:R-:W-:Y:S02]  /*129d0*/  IMAD.MOV.U32 R201, RZ, RZ, R234 ;  /* 0x000000ffffc97224 */ /* 0x000fe400078e00ea */
[----:B------:R-:W-:Y:S02]  /*129e0*/  IMAD.MOV.U32 R202, RZ, RZ, R235 ;  /* 0x000000ffffca7224 */ /* 0x000fe400078e00eb */
[----:B---3--:R-:W-:Y:S01]  /*129f0*/  HMMA.1688.F32.TF32 R232, R236, R64, R248 ;  /* 0x00000040ece8723c */ /* 0x008fe200000810f8 */
[----:B------:R-:W-:Y:S01]  /*12a00*/  IMAD.MOV.U32 R203, RZ, RZ, R8 ;  /* 0x000000ffffcb7224 */ /* 0x000fe200078e0008 */
[----:B------:R-:W-:Y:S01]  /*12a10*/  LDS R250, [R0+UR7+0x3800] ;  /* 0x0038000700fa7984 */ /* 0x000fe20008000800 */
[----:B------:R-:W-:-:S15]  /*12a20*/  IMAD.MOV.U32 R8, RZ, RZ, R13 ;  /* 0x000000ffff087224 */ /* 0x000fde00078e000d */
[----:B------:R-:W-:Y:S01]  /*12a30*/  NOP ;  /* 0x0000000000007918 */ /* 0x000fe20000000000 */
[----:B------:R-:W-:Y:S01]  /*12a40*/  MOV R249, R233 ;  /* 0x000000e900f97202 */ /* 0x000fe20000000f00 */
[----:B------:R-:W-:Y:S01]  /*12a50*/  IMAD.MOV.U32 R248, RZ, RZ, R232 ;  /* 0x000000fffff87224 */ /* 0x000fe200078e00e8 */
[----:B------:R-:W-:Y:S01]  /*12a60*/  MOV R229, R235 ;  /* 0x000000eb00e57202 */ /* 0x000fe20000000f00 */
[----:B------:R-:W-:Y:S02]  /*12a70*/  IMAD.MOV.U32 R230, RZ, RZ, R234 ;  /* 0x000000ffffe67224 */ /* 0x000fe400078e00ea */
[----:B------:R-:W-:Y:S01]  /*12a80*/  HMMA.1688.F32.TF32 R232, R236, R68, R4 ;  /* 0x00000044ece8723c */ /* 0x000fe20000081004 */
[----:B------:R-:W-:Y:S01]  /*12a90*/  IMAD.MOV.U32 R239, RZ, RZ, R15 ;  /* 0x000000ffffef7224 */ /* 0x000fe200078e000f */
[----:B------:R-:W-:-:S06]  /*12aa0*/  MOV R238, R12 ;  /* 0x0000000c00ee7202 */ /* 0x000fcc0000000f00 */
[----:B------:R-:W-:Y:S11]  /*12ab0*/  HMMA.1688.F32.TF32 R12, R240, R48, R16 ;  /* 0x00000030f00c723c */ /* 0x000ff60000081010 */
[----:B------:R-:W-:Y:S01]  /*12ac0*/  IMAD.MOV.U32 R7, RZ, RZ, R233 ;  /* 0x000000ffff077224 */ /* 0x000fe200078e00e9 */
[----:B------:R-:W-:Y:S01]  /*12ad0*/  MOV R5, R235 ;  /* 0x000000eb00057202 */ /* 0x000fe20000000f00 */
[----:B------:R-:W-:-:S02]  /*12ae0*/  IMAD.MOV.U32 R6, RZ, RZ, R234 ;  /* 0x000000ffff067224 */ /* 0x000fc400078e00ea */
[----:B------:R-:W-:-:S04]  /*12af0*/  IMAD.MOV.U32 R4, RZ, RZ, R232 ;  /* 0x000000ffff047224 */ /* 0x000fc800078e00e8 */
[----:B------:R-:W-:Y:S01]  /*12b00*/  IMAD.MOV.U32 R235, RZ, RZ, R12 ;  /* 0x000000ffffeb7224 */ /* 0x000fe200078e000c */
[----:B------:R-:W-:Y:S01]  /*12b10*/  MOV R233, R14 ;  /* 0x0000000e00e97202 */ /* 0x000fe20000000f00 */
[----:B------:R-:W-:Y:S02]  /*12b20*/  IMAD.MOV.U32 R234, RZ, RZ, R13 ;  /* 0x000000ffffea7224 */ /* 0x000fe400078e000d */
[----:B------:R-:W-:Y:S02]  /*12b30*/  IMAD.MOV.U32 R232, RZ, RZ, R15 ;  /* 0x000000ffffe87224 */ /* 0x000fe400078e000f */
[----:B------:R-:W-:Y:S01]  /*12b40*/  HMMA.1688.F32.TF32 R12, R240, R52, R20 ;  /* 0x00000034f00c723c */ /* 0x000fe20000081014 */
[----:B------:R-:W-:Y:S01]  /*12b50*/  IMAD.MOV.U32 R49, RZ, RZ, R7 ;  /* 0x000000ffff317224 */ /* 0x000fe200078e0007 */
[----:B------:R-:W-:Y:S01]  /*12b60*/  LOP3.LUT R7, R0, 0x20, RZ, 0x3c, !PT ;  /* 0x0000002000077812 */ /* 0x000fe200078e3cff */
[----:B------:R-:W-:Y:S01]  /*12b70*/  IMAD.MOV.U32 R18, RZ, RZ, R248 ;  /* 0x000000ffff127224 */ /* 0x000fe200078e00f8 */
[----:B------:R-:W-:Y:S01]  /*12b80*/  MOV R19, R249 ;  /* 0x000000f900137202 */ /* 0x000fe20000000f00 */
[----:B------:R-:W-:Y:S04]  /*12b90*/  LDS R248, [R0+UR7+0x3000] ;  /* 0x0030000700f87984 */ /* 0x000fe80008000800 */
[----:B------:R-:W-:Y:S04]  /*12ba0*/  LDS R249, [R7+UR7+0x3000] ;  /* 0x0030000707f97984 */ /* 0x000fe80008000800 */
[----:B------:R-:W1:Y:S01]  /*12bb0*/  LDS R251, [R7+UR7+0x3800] ;  /* 0x0038000707fb7984 */ /* 0x000e620008000800 */
[----:B------:R-:W-:-:S02]  /*12bc0*/  IMAD.MOV.U32 R23, RZ, RZ, R9 ;  /* 0x000000ffff177224 */ /* 0x000fc400078e0009 */
[----:B------:R-:W-:Y:S01]  /*12bd0*/  IMAD.MOV.U32 R22, RZ, RZ, R8 ;  /* 0x000000ffff167224 */ /* 0x000fe200078e0008 */
[----:B------:R-:W-:Y:S02]  /*12be0*/  LDS R9, [R7+UR7+0x3080] ;  /* 0x0030800707097984 */ /* 0x000fe40008000800 */
[----:B------:R-:W-:Y:S01]  /*12bf0*/  IMAD.MOV.U32 R237, RZ, RZ, R12 ;  /* 0x000000ffffed7224 */ /* 0x000fe200078e000c */
[----:B------:R-:W-:Y:S01]  /*12c00*/  MOV R236, R13 ;  /* 0x0000000d00ec7202 */ /* 0x000fe20000000f00 */
[----:B------:R-:W-:Y:S01]  /*12c10*/  IMAD.MOV.U32 R53, RZ, RZ, R14 ;  /* 0x000000ffff357224 */ /* 0x000fe200078e000e */
[----:B------:R-:W-:Y:S01]  /*12c20*/  LDS R8, [R0+UR7+0x3080] ;  /* 0x0030800700087984 */ /* 0x000fe20008000800 */
[----:B------:R-:W-:Y:S02]  /*12c30*/  IMAD.MOV.U32 R52, RZ, RZ, R15 ;  /* 0x000000ffff347224 */ /* 0x000fe400078e000f */
[----:B------:R-:W-:Y:S01]  /*12c40*/  HMMA.1688.F32.TF32 R12, R240, R56, R24 ;  /* 0x00000038f00c723c */ /* 0x000fe20000081018 */
[----:B------:R-:W-:-:S15]  /*12c50*/  LDS R11, [R7+UR7+0x3880] ;  /* 0x00388007070b7984 */ /* 0x000fde0008000800 */
[----:B------:R-:W-:-:S03]  /*12c60*/  NOP ;  /* 0x0000000000007918 */ /* 0x000fc60000000000 */
[----:B------:R-:W-:Y:S01]  /*12c70*/  MOV R45, R12 ;  /* 0x0000000c002d7202 */ /* 0x000fe20000000f00 */
[----:B------:R-:W-:Y:S01]  /*12c80*/  IMAD.MOV.U32 R44, RZ, RZ, R13 ;  /* 0x000000ffff2c7224 */ /* 0x000fe200078e000d */
[----:B------:R-:W-:Y:S01]  /*12c90*/  MOV R40, R15 ;  /* 0x0000000f00287202 */ /* 0x000fe20000000f00 */
[----:B------:R-:W-:Y:S02]  /*12ca0*/  IMAD.MOV.U32 R41, RZ, RZ, R14 ;  /* 0x000000ffff297224 */ /* 0x000fe400078e000e */
[----:B------:R-:W-:-:S15]  /*12cb0*/  HMMA.1688.F32.TF32 R12, R240, R60, R28 ;  /* 0x0000003cf00c723c */ /* 0x000fde000008101c */
[----:B------:R-:W-:-:S04]  /*12cc0*/  NOP ;  /* 0x0000000000007918 */ /* 0x000fc80000000000 */
[----:B------:R-:W-:Y:S01]  /*12cd0*/  IMAD.MOV.U32 R31, RZ, RZ, R12 ;  /* 0x000000ffff1f7224 */ /* 0x000fe200078e000c */
[----:B------:R-:W-:Y:S01]  /*12ce0*/  MOV R29, R14 ;  /* 0x0000000e001d7202 */ /* 0x000fe20000000f00 */
[----:B------:R-:W-:Y:S02]  /*12cf0*/  IMAD.MOV.U32 R30, RZ, RZ, R13 ;  /* 0x000000ffff1e7224 */ /* 0x000fe400078e000d */
[----:B------:R-:W-:Y:S02]  /*12d00*/  IMAD.MOV.U32 R28, RZ, RZ, R15 ;  /* 0x000000ffff1c7224 */ /* 0x000fe400078e000f */
[----:B------:R-:W-:Y:S08]  /*12d10*/  HMMA.1688.F32.TF32 R12, R240, R64, R32 ;  /* 0x00000040f00c723c */ /* 0x000ff00000081020 */
[----:B-1----:R-:W-:Y:S11]  /*12d20*/  HMMA.1688.F32.TF32 R24, R248, R42, R72 ;  /* 0x0000002af818723c */ /* 0x002ff60000081048 */
[----:B------:R-:W-:Y:S01]  /*12d30*/  IMAD.MOV.U32 R35, RZ, RZ, R12 ;  /* 0x000000ffff237224 */ /* 0x000fe200078e000c */
[----:B------:R-:W-:Y:S01]  /*12d40*/  MOV R34, R13 ;  /* 0x0000000d00227202 */ /* 0x000fe20000000f00 */
[----:B------:R-:W-:-:S02]  /*12d50*/  IMAD.MOV.U32 R33, RZ, RZ, R14 ;  /* 0x000000ffff217224 */ /* 0x000fc400078e000e */
[----:B------:R-:W-:Y:S02]  /*12d60*/  IMAD.MOV.U32 R32, RZ, RZ, R15 ;  /* 0x000000ffff207224 */ /* 0x000fe400078e000f */
[----:B------:R-:W-:Y:S01]  /*12d70*/  HMMA.1688.F32.TF32 R12, R240, R68, R36 ;  /* 0x00000044f00c723c */ /* 0x000fe20000081024 */
[C---:B------:R-:W-:Y:S01]  /*12d80*/  LOP3.LUT R68, R0.reuse, 0x40, RZ, 0x3c, !PT ;  /* 0x0000004000447812 */ /* 0x040fe200078e3cff */
[----:B------:R-:W-:Y:S01]  /*12d90*/  STL.64 [R1+0x60], R24 ;  /* 0x0000601801007387 */ /* 0x000fe20000100a00 */
[----:B------:R-:W-:-:S05]  /*12da0*/  LOP3.LUT R69, R0, 0x60, RZ, 0x3c, !PT ;  /* 0x0000006000457812 */ /* 0x000fca00078e3cff */
[C---:B------:R-:W-:Y:S01]  /*12db0*/  HMMA.1688.F32.TF32 R72, R248.reuse, R46, R76 ;  /* 0x0000002ef848723c */ /* 0x040fe2000008104c */
[----:B------:R1:W-:Y:S01]  /*12dc0*/  STL.64 [R1+0x68], R26 ;  /* 0x0000681a01007387 */ /* 0x0003e20000100a00 */
[----:B------:R-:W-:Y:S01]  /*12dd0*/  MOV R21, R22 ;  /* 0x0000001600157202 */ /* 0x000fe20000000f00 */
[----:B------:R-:W-:Y:S01]  /*12de0*/  IMAD.MOV.U32 R56, RZ, RZ, R237 ;  /* 0x000000ffff387224 */ /* 0x000fe200078e00ed */
[----:B------:R-:W-:Y:S01]  /*12df0*/  MOV R20, R238 ;  /* 0x000000ee00147202 */ /* 0x000fe20000000f00 */
[----:B------:R-:W-:Y:S01]  /*12e00*/  IMAD.MOV.U32 R57, RZ, RZ, R236 ;  /* 0x000000ffff397224 */ /* 0x000fe200078e00ec */
[----:B------:R-:W-:Y:S01]  /*12e10*/  MOV R16, R6 ;  /* 0x0000000600107202 */ /* 0x000fe20000000f00 */
[----:B------:R-:W-:Y:S01]  /*12e20*/  IMAD.MOV.U32 R17, RZ, RZ, R5 ;  /* 0x000000ffff117224 */ /* 0x000fe200078e0005 */
[C---:B------:R-:W-:Y:S01]  /*12e30*/  HMMA.1688.F32.TF32 R36, R248.reuse, R50, R80 ;  /* 0x00000032f824723c */ /* 0x040fe20000081050 */
[----:B------:R-:W-:Y:S01]  /*12e40*/  IMAD.MOV.U32 R48, RZ, RZ, R4 ;  /* 0x000000ffff307224 */ /* 0x000fe200078e0004 */
[----:B------:R-:W-:Y:S01]  /*12e50*/  LDS R7, [R69+UR7+0x3880] ;  /* 0x0038800745077984 */ /* 0x000fe20008000800 */
[----:B------:R-:W-:Y:S01]  /*12e60*/  MOV R65, R12 ;  /* 0x0000000c00417202 */ /* 0x000fe20000000f00 */
[----:B------:R-:W-:Y:S01]  /*12e70*/  IMAD.MOV.U32 R64, RZ, RZ, R13 ;  /* 0x000000ffff407224 */ /* 0x000fe200078e000d */
[----:B------:R-:W-:Y:S01]  /*12e80*/  MOV R60, R15 ;  /* 0x0000000f003c7202 */ /* 0x000fe20000000f00 */
[----:B------:R-:W-:Y:S01]  /*12e90*/  IMAD.MOV.U32 R61, RZ, RZ, R14 ;  /* 0x000000ffff3d7224 */ /* 0x000fe200078e000e */
[----:B------:R-:W-:Y:S01]  /*12ea0*/  LDS R12, [R68+UR7+0x3000] ;  /* 0x00300007440c7984 */ /* 0x000fe20008000800 */
[C---:B-1----:R-:W-:Y:S03]  /*12eb0*/  HMMA.1688.F32.TF32 R24, R248.reuse, R54, R84 ;  /* 0x00000036f818723c */ /* 0x042fe60000081054 */
[----:B------:R-:W-:Y:S04]  /*12ec0*/  LDS R14, [R68+UR7+0x3800] ;  /* 0x00380007440e7984 */ /* 0x000fe80008000800 */
[----:B------:R-:W-:Y:S04]  /*12ed0*/  LDS R13, [R69+UR7+0x3000] ;  /* 0x00300007450d7984 */ /* 0x000fe80008000800 */
[----:B------:R-:W1:Y:S04]  /*12ee0*/  LDS R15, [R69+UR7+0x3800] ;  /* 0x00380007450f7984 */ /* 0x000e680008000800 */
[----:B------:R-:W-:Y:S04]  /*12ef0*/  STL.64 [R1+0x50], R72 ;  /* 0x0000504801007387 */ /* 0x000fe80000100a00 */
[----:B------:R2:W-:Y:S04]  /*12f00*/  STL.64 [R1+0x58], R74 ;  /* 0x0000584a01007387 */ /* 0x0005e80000100a00 */
[----:B------:R-:W-:Y:S04]  /*12f10*/  STL.64 [R1+0x40], R36 ;  /* 0x0000402401007387 */ /* 0x000fe80000100a00 */
[----:B------:R3:W-:Y:S01]  /*12f20*/  STL.64 [R1+0x48], R38 ;  /* 0x0000482601007387 */ /* 0x0007e20000100a00 */
[C---:B--2---:R-:W-:Y:S03]  /*12f30*/  HMMA.1688.F32.TF32 R72, R248.reuse, R58, R88 ;  /* 0x0000003af848723c */ /* 0x044fe60000081058 */
[----:B------:R-:W-:Y:S04]  /*12f40*/  STL.64 [R1+0x30], R24 ;  /* 0x0000301801007387 */ /* 0x000fe80000100a00 */
[----:B------:R2:W-:Y:S01]  /*12f50*/  STL.64 [R1+0x38], R26 ;  /* 0x0000381a01007387 */ /* 0x0005e20000100a00 */
[----:B---3--:R-:W-:Y:S01]  /*12f60*/  HMMA.1688.F32.TF32 R36, R248, R62, R92 ;  /* 0x0000003ef824723c */ /* 0x008fe2000008105c */
[----:B------:R-:W-:-:S02]  /*12f70*/  IMAD.MOV.U32 R22, RZ, RZ, R23 ;  /* 0x000000ffff167224 */ /* 0x000fc400078e0017 */
[----:B------:R-:W-:Y:S01]  /*12f80*/  IMAD.MOV.U32 R76, RZ, RZ, R221 ;  /* 0x000000ffff4c7224 */ /* 0x000fe200078e00dd */
[----:B------:R-:W-:Y:S01]  /*12f90*/  MOV R78, R212 ;  /* 0x000000d4004e7202 */ /* 0x000fe20000000f00 */
[----:B------:R-:W-:Y:S01]  /*12fa0*/  IMAD.MOV.U32 R77, RZ, RZ, R213 ;  /* 0x000000ffff4d7224 */ /* 0x000fe200078e00d5 */
[----:B------:R-:W-:Y:S02]  /*12fb0*/  LDS R4, [R68+UR7+0x3080] ;  /* 0x0030800744047984 */ /* 0x000fe40008000800 */
[----:B--2---:R-:W-:Y:S01]  /*12fc0*/  HMMA.1688.F32.TF32 R24, R248, R66, R96 ;  /* 0x00000042f818723c */ /* 0x004fe20000081060 */
[----:B------:R-:W-:Y:S02]  /*12fd0*/  IMAD.MOV.U32 R79, RZ, RZ, R218 ;  /* 0x000000ffff4f7224 */ /* 0x000fe400078e00da */
[----:B------:R-:W-:Y:S04]  /*12fe0*/  STL.64 [R1+0x20], R72 ;  /* 0x0000204801007387 */ /* 0x000fe80000100a00 */
[----:B------:R2:W-:Y:S04]  /*12ff0*/  STL.64 [R1+0x28], R74 ;  /* 0x0000284a01007387 */ /* 0x0005e80000100a00 */
[----:B------:R-:W-:Y:S01]  /*13000*/  STL.64 [R1+0x10], R36 ;  /* 0x0000102401007387 */ /* 0x000fe20000100a00 */
[----:B------:R-:W-:-:S03]  /*13010*/  IMAD.MOV.U32 R23, RZ, RZ, R239 ;  /* 0x000000ffff177224 */ /* 0x000fc600078e00ef */
[----:B------:R3:W-:Y:S01]  /*13020*/  STL.64 [R1+0x18], R38 ;  /* 0x0000182601007387 */ /* 0x0007e20000100a00 */
[-C--:B-1----:R-:W-:Y:S03]  /*13030*/  HMMA.1688.F32.TF32 R240, R12, R42.reuse, R104 ;  /* 0x0000002a0cf0723c */ /* 0x082fe60000081068 */
[----:B------:R-:W-:Y:S04]  /*13040*/  LDS R6, [R68+UR7+0x3880] ;  /* 0x0038800744067984 */ /* 0x000fe80008000800 */
[----:B------:R1:W-:Y:S01]  /*13050*/  STL.64 [R1], R24 ;  /* 0x0000001801007387 */ /* 0x0003e20000100a00 */
[C---:B--2---:R-:W-:Y:S03]  /*13060*/  HMMA.1688.F32.TF32 R72, R8.reuse, R42, R136 ;  /* 0x0000002a0848723c */ /* 0x044fe60000081088 */
[----:B------:R2:W-:Y:S04]  /*13070*/  STL.64 [R1+0x8], R26 ;  /* 0x0000081a01007387 */ /* 0x0005e80000100a00 */
[----:B------:R-:W4:Y:S01]  /*13080*/  LDS R5, [R69+UR7+0x3080] ;  /* 0x0030800745057984 */ /* 0x000f220008000800 */
[----:B---3--:R-:W-:Y:S01]  /*13090*/  HMMA.1688.F32.TF32 R36, R8, R46, R140 ;  /* 0x0000002e0824723c */ /* 0x008fe2000008108c */
[----:B-1----:R-:W-:Y:S01]  /*130a0*/  MOV R24, R53 ;  /* 0x0000003500187202 */ /* 0x002fe20000000f00 */
[----:B------:R-:W-:-:S02]  /*130b0*/  IMAD.MOV.U32 R25, RZ, RZ, R52 ;  /* 0x000000ffff197224 */ /* 0x000fc400078e0034 */
[----:B------:R-:W-:Y:S01]  /*130c0*/  IMAD.MOV.U32 R52, RZ, RZ, R233 ;  /* 0x000000ffff347224 */ /* 0x000fe200078e00e9 */
[----:B--2---:R-:W-:Y:S01]  /*130d0*/  MOV R27, R234 ;  /* 0x000000ea001b7202 */ /* 0x004fe20000000f00 */
[----:B------:R-:W-:Y:S02]  /*130e0*/  IMAD.MOV.U32 R26, RZ, RZ, R235 ;  /* 0x000000ffff1a7224 */ /* 0x000fe400078e00eb */
[----:B------:R-:W-:Y:S01]  /*130f0*/  HMMA.1688.F32.TF32 R236, R12, R46, R108 ;  /* 0x0000002e0cec723c */ /* 0x000fe2000008106c */
[----:B------:R-:W-:-:S07]  /*13100*/  IMAD.MOV.U32 R53, RZ, RZ, R232 ;  /* 0x000000ffff357224 */ /* 0x000fce00078e00e8 */
[C---:B------:R-:W-:Y:S08]  /*13110*/  HMMA.1688.F32.TF32 R232, R12.reuse, R50, R112 ;  /* 0x000000320ce8723c */ /* 0x040ff00000081070 */
[C---:B------:R-:W-:Y:S08]  /*13120*/  HMMA.1688.F32.TF32 R116, R12.reuse, R54, R116 ;  /* 0x000000360c74723c */ /* 0x040ff00000081074 */
[C---:B------:R-:W-:Y:S08]  /*13130*/  HMMA.1688.F32.TF32 R120, R12.reuse, R58, R120 ;  /* 0x0000003a0c78723c */ /* 0x040ff00000081078 */
[C---:B------:R-:W-:Y:S08]  /*13140*/  HMMA.1688.F32.TF32 R124, R12.reuse, R62, R124 ;  /* 0x0000003e0c7c723c */ /* 0x040ff0000008107c */
[C---:B------:R-:W-:Y:S08]  /*13150*/  HMMA.1688.F32.TF32 R128, R12.reuse, R66, R128 ;  /* 0x000000420c80723c */ /* 0x040ff00000081080 */
[----:B------:R-:W-:Y:S08]  /*13160*/  HMMA.1688.F32.TF32 R132, R12, R70, R132 ;  /* 0x000000460c84723c */ /* 0x000ff00000081084 */
[C---:B------:R-:W-:Y:S01]  /*13170*/  HMMA.1688.F32.TF32 R12, R8.reuse, R50, R144 ;  /* 0x00000032080c723c */ /* 0x040fe20000081090 */
[----:B------:R-:W-:Y:S04]  /*13180*/  STL.64 [R1+0x240], R72 ;  /* 0x0002404801007387 */ /* 0x000fe80000100a00 */
[----:B------:R1:W-:Y:S04]  /*13190*/  STL.64 [R1+0x248], R74 ;  /* 0x0002484a01007387 */ /* 0x0003e80000100a00 */
[----:B------:R-:W-:Y:S04]  /*131a0*/  STL.64 [R1+0x230], R36 ;  /* 0x0002302401007387 */ /* 0x000fe80000100a00 */
[----:B------:R2:W-:Y:S01]  /*131b0*/  STL.64 [R1+0x238], R38 ;  /* 0x0002382601007387 */ /* 0x0005e20000100a00 */
[C---:B-1----:R-:W-:Y:S05]  /*131c0*/  HMMA.1688.F32.TF32 R72, R8.reuse, R54, R148 ;  /* 0x000000360848723c */ /* 0x042fea0000081094 */
[----:B------:R-:W-:Y:S04]  /*131d0*/  STL.64 [R1+0x220], R12 ;  /* 0x0002200c01007387 */ /* 0x000fe80000100a00 */
[----:B------:R1:W-:Y:S01]  /*131e0*/  STL.64 [R1+0x228], R14 ;  /* 0x0002280e01007387 */ /* 0x0003e20000100a00 */
[C---:B--2---:R-:W-:Y:S08]  /*131f0*/  HMMA.1688.F32.TF32 R36, R8.reuse, R58, R152 ;  /* 0x0000003a0824723c */ /* 0x044ff00000081098 */
[----:B-1----:R-:W-:Y:S01]  /*13200*/  HMMA.1688.F32.TF32 R12, R8, R62, R156 ;  /* 0x0000003e080c723c */ /* 0x002fe2000008109c */
[----:B------:R1:W-:Y:S04]  /*13210*/  STL.64 [R1+0x210], R72 ;  /* 0x0002104801007387 */ /* 0x0003e80000100a00 */
[----:B------:R2:W-:Y:S01]  /*13220*/  STL.64 [R1+0x218], R74 ;  /* 0x0002184a01007387 */ /* 0x0005e20000100a00 */
[----:B------:R-:W-:-:S05]  /*13230*/  MOV R98, R230 ;  /* 0x000000e600627202 */ /* 0x000fca0000000f00 */
[----:B------:R-:W-:Y:S01]  /*13240*/  STL.64 [R1+0x200], R36 ;  /* 0x0002002401007387 */ /* 0x000fe20000100a00 */
[----:B------:R-:W-:-:S03]  /*13250*/  IMAD.MOV.U32 R99, RZ, RZ, R229 ;  /* 0x000000ffff637224 */ /* 0x000fc600078e00e5 */
[----:B------:R-:W-:Y:S01]  /*13260*/  STL.64 [R1+0x208], R38 ;  /* 0x0002082601007387 */ /* 0x000fe20000100a00 */
[----:B------:R-:W-:Y:S01]  /*13270*/  IMAD.MOV.U32 R88, RZ, RZ, R228 ;  /* 0x000000ffff587224 */ /* 0x000fe200078e00e4 */
[----:B------:R-:W-:Y:S01]  /*13280*/  MOV R89, R220 ;  /* 0x000000dc00597202 */ /* 0x000fe20000000f00 */
[----:B------:R-:W-:Y:S01]  /*13290*/  IMAD.MOV.U32 R90, RZ, RZ, R226 ;  /* 0x000000ffff5a7224 */ /* 0x000fe200078e00e2 */
[----:B------:R-:W-:Y:S01]  /*132a0*/  MOV R84, R224 ;  /* 0x000000e000547202 */ /* 0x000fe20000000f00 */
[----:B------:R-:W-:Y:S01]  /*132b0*/  IMAD.MOV.U32 R91, RZ, RZ, R225 ;  /* 0x000000ffff5b7224 */ /* 0x000fe200078e00e1 */
[----:B------:R-:W-:Y:S04]  /*132c0*/  STL.64 [R1+0x1f0], R12 ;  /* 0x0001f00c01007387 */ /* 0x000fe80000100a00 */
[----:B------:R-:W-:Y:S04]  /*132d0*/  STL.64 [R1+0x1f8], R14 ;  /* 0x0001f80e01007387 */ /* 0x000fe80000100a00 */
[----:B------:R-:W3:Y:S04]  /*132e0*/  LDL.LU R230, [R1+0x978] ;  /* 0x0009780001e67983 */ /* 0x000ee80000300800 */
[----:B------:R-:W3:Y:S04]  /*132f0*/  LDL.LU R229, [R1+0x974] ;  /* 0x0009740001e57983 */ /* 0x000ee80000300800 */
[----:B------:R-:W3:Y:S01]  /*13300*/  LDL.LU R228, [R1+0x970] ;  /* 0x0009700001e47983 */ /* 0x000ee20000300800 */
[----:B------:R-:W-:-:S03]  /*13310*/  IMAD.MOV.U32 R85, RZ, RZ, R216 ;  /* 0x000000ffff557224 */ /* 0x000fc600078e00d8 */
[----:B------:R-:W3:Y:S01]  /*13320*/  LDL.LU R220, [R1+0x96c] ;  /* 0x00096c0001dc7983 */ /* 0x000ee20000300800 */
[----:B------:R-:W-:-:S03]  /*13330*/  IMAD.MOV.U32 R86, RZ, RZ, R223 ;  /* 0x000000ffff567224 */ /* 0x000fc600078e00df */
[----:B------:R-:W3:Y:S01]  /*13340*/  LDL.LU R226, [R1+0x968] ;  /* 0x0009680001e27983 */ /* 0x000ee20000300800 */
[----:B------:R-:W-:-:S03]  /*13350*/  MOV R87, R222 ;  /* 0x000000de00577202 */ /* 0x000fc60000000f00 */
[----:B------:R-:W3:Y:S04]  /*13360*/  LDL.LU R225, [R1+0x964] ;  /* 0x0009640001e17983 */ /* 0x000ee80000300800 */
[----:B------:R-:W3:Y:S04]  /*13370*/  LDL.LU R224, [R1+0x960] ;  /* 0x0009600001e07983 */ /* 0x000ee80000300800 */
[----:B------:R-:W3:Y:S04]  /*13380*/  LDL.LU R216, [R1+0x95c] ;  /* 0x00095c0001d87983 */ /* 0x000ee80000300800 */
[----:B------:R-:W3:Y:S04]  /*13390*/  LDL.LU R223, [R1+0x958] ;  /* 0x0009580001df7983 */ /* 0x000ee80000300800 */
[----:B------:R-:W3:Y:S01]  /*133a0*/  LDL.LU R222, [R1+0x954] ;  /* 0x0009540001de7983 */ /* 0x000ee20000300800 */
[----:B-1----:R-:W-:-:S03]  /*133b0*/  IMAD.MOV.U32 R72, RZ, RZ, R217 ;  /* 0x000000ffff487224 */ /* 0x002fc600078e00d9 */
[----:B------:R-:W3:Y:S04]  /*133c0*/  LDL.LU R221, [R1+0x950] ;  /* 0x0009500001dd7983 */ /* 0x000ee80000300800 */
[----:B------:R-:W3:Y:S04]  /*133d0*/  LDL.LU R213, [R1+0x94c] ;  /* 0x00094c0001d57983 */ /* 0x000ee80000300800 */
[----:B------:R-:W3:Y:S04]  /*133e0*/  LDL.LU R212, [R1+0x948] ;  /* 0x0009480001d47983 */ /* 0x000ee80000300800 */
[----:B------:R-:W3:Y:S04]  /*133f0*/  LDL.LU R218, [R1+0x944] ;  /* 0x0009440001da7983 */ /* 0x000ee80000300800 */
[----:B------:R-:W3:Y:S01]  /*13400*/  LDL.LU R217, [R1+0x940] ;  /* 0x0009400001d97983 */ /* 0x000ee20000300800 */
[----:B--2---:R-:W-:Y:S01]  /*13410*/  LOP3.LUT R75, R0, 0x20, RZ, 0x3c, !PT ;  /* 0x00000020004b7812 */ /* 0x004fe200078e3cff */
[----:B------:R-:W-:Y:S01]  /*13420*/  HMMA.1688.F32.TF32 R248, R248, R70, R100 ;  /* 0x00000046f8f8723c */ /* 0x000fe20000081064 */
[----:B------:R-:W-:Y:S01]  /*13430*/  MOV R73, R2 ;  /* 0x0000000200497202 */ /* 0x000fe20000000f00 */
[----:B------:R-:W-:Y:S01]  /*13440*/  IMAD.MOV.U32 R74, RZ, RZ, R3 ;  /* 0x000000ffff4a7224 */ /* 0x000fe200078e0003 */
[----:B------:R-:W2:Y:S01]  /*13450*/  LDL.LU R2, [R1+0x93c] ;  /* 0x00093c0001027983 */ /* 0x000ea20000300800 */
[----:B------:R-:W-:-:S03]  /*13460*/  IMAD.MOV.U32 R147, RZ, RZ, R28 ;  /* 0x000000ffff937224 */ /* 0x000fc600078e001c */
[----:B------:R-:W-:Y:S01]  /*13470*/  LDS R13, [R75+UR7+0x3100] ;  /* 0x003100074b0d7984 */ /* 0x000fe20008000800 */
[----:B------:R-:W-:-:S03]  /*13480*/  IMAD.MOV.U32 R146, RZ, RZ, R29 ;  /* 0x000000ffff927224 */ /* 0x000fc600078e001d */
[----:B------:R-:W-:Y:S01]  /*13490*/  LDS R15, [R75+UR7+0x3900] ;  /* 0x003900074b0f7984 */ /* 0x000fe20008000800 */
[----:B------:R-:W-:-:S03]  /*134a0*/  MOV R145, R30 ;  /* 0x0000001e00917202 */ /* 0x000fc60000000f00 */
[----:B------:R-:W-:Y:S04]  /*134b0*/  LDS R101, [R75+UR7+0x3180] ;  /* 0x003180074b657984 */ /* 0x000fe80008000800 */
[----:B------:R1:W-:Y:S01]  /*134c0*/  LDS R103, [R75+UR7+0x3980] ;  /* 0x003980074b677984 */ /* 0x0003e20008000800 */
[----:B------:R-:W-:-:S03]  /*134d0*/  IMAD.MOV.U32 R144, RZ, RZ, R31 ;  /* 0x000000ffff907224 */ /* 0x000fc600078e001f */
[----:B------:R-:W2:Y:S01]  /*134e0*/  LDL.LU R3, [R1+0x938] ;  /* 0x0009380001037983 */ /* 0x000ea20000300800 */
[----:B-1----:R-:W-:Y:S01]  /*134f0*/  IMAD.MOV.U32 R75, RZ, RZ, R252 ;  /* 0x000000ffff4b7224 */ /* 0x002fe200078e00fc */
[----:B------:R-:W-:Y:S02]  /*13500*/  MOV R139, R25 ;  /* 0x00000019008b7202 */ /* 0x000fe40000000f00 */
[----:B------:R-:W2:Y:S01]  /*13510*/  LDL.LU R252, [R1+0x934] ;  /* 0x0009340001fc7983 */ /* 0x000ea20000300800 */
[----:B------:R-:W-:Y:S01]  /*13520*/  IMAD.MOV.U32 R138, RZ, RZ, R24 ;  /* 0x000000ffff8a7224 */ /* 0x000fe200078e0018 */
[----:B------:R-:W-:Y:S01]  /*13530*/  MOV R31, R231 ;  /* 0x000000e7001f7202 */ /* 0x000fe20000000f00 */
[----:B------:R-:W-:Y:S02]  /*13540*/  IMAD.MOV.U32 R112, RZ, RZ, R26 ;  /* 0x000000ffff707224 */ /* 0x000fe400078e001a */
[----:B------:R-:W-:Y:S01]  /*13550*/  IMAD.MOV.U32 R113, RZ, RZ, R27 ;  /* 0x000000ffff717224 */ /* 0x000fe200078e001b */
[----:B------:R-:W-:Y:S01]  /*13560*/  MOV R109, R21 ;  /* 0x00000015006d7202 */ /* 0x000fe20000000f00 */
[----:B------:R-:W-:Y:S01]  /*13570*/  IMAD.MOV.U32 R108, RZ, RZ, R20 ;  /* 0x000000ffff6c7224 */ /* 0x000fe200078e0014 */
[----:B----4-:R-:W-:Y:S01]  /*13580*/  HMMA.1688.F32.TF32 R168, R4, R42, R168 ;  /* 0x0000002a04a8723c */ /* 0x010fe200000810a8 */
[----:B------:R-:W-:-:S02]  /*13590*/  IMAD.MOV.U32 R110, RZ, RZ, R22 ;  /* 0x000000ffff6e7224 */ /* 0x000fc400078e0016 */
[----:B------:R-:W-:-:S05]  /*135a0*/  IMAD.MOV.U32 R111, RZ, RZ, R23 ;  /* 0x000000ffff6f7224 */ /* 0x000fca00078e0017 */
[----:B------:R-:W-:Y:S01]  /*135b0*/  HMMA.1688.F32.TF32 R172, R4, R46, R172 ;  /* 0x0000002e04ac723c */ /* 0x000fe200000810ac */
[----:B------:R-:W-:Y:S02]  /*135c0*/  IMAD.MOV.U32 R96, RZ, RZ, R18 ;  /* 0x000000ffff607224 */ /* 0x000fe400078e0012 */
[----:B------:R-:W-:-:S05]  /*135d0*/  IMAD.MOV.U32 R97, RZ, RZ, R19 ;  /* 0x000000ffff617224 */ /* 0x000fca00078e0013 */
[C---:B------:R-:W-:Y:S08]  /*135e0*/  HMMA.1688.F32.TF32 R176, R4.reuse, R50, R176 ;  /* 0x0000003204b0723c */ /* 0x040ff000000810b0 */
[C---:B------:R-:W-:Y:S08]  /*135f0*/  HMMA.1688.F32.TF32 R180, R4.reuse, R54, R180 ;  /* 0x0000003604b4723c */ /* 0x040ff000000810b4 */
[C---:B------:R-:W-:Y:S08]  /*13600*/  HMMA.1688.F32.TF32 R184, R4.reuse, R58, R184 ;  /* 0x0000003a04b8723c */ /* 0x040ff000000810b8 */
[C---:B------:R-:W-:Y:S08]  /*13610*/  HMMA.1688.F32.TF32 R188, R4.reuse, R62, R188 ;  /* 0x0000003e04bc723c */ /* 0x040ff000000810bc */
[----:B------:R-:W-:Y:S01]  /*13620*/  HMMA.1688.F32.TF32 R192, R4, R66, R192 ;  /* 0x0000004204c0723c */ /* 0x000fe200000810c0 */
[----:B------:R-:W-:Y:S01]  /*13630*/  IMAD.MOV.U32 R151, RZ, RZ, R32 ;  /* 0x000000ffff977224 */ /* 0x000fe200078e0020 */
[----:B------:R-:W-:Y:S01]  /*13640*/  MOV R150, R33 ;  /* 0x0000002100967202 */ /* 0x000fe20000000f00 */
[----:B------:R-:W-:-:S02]  /*13650*/  IMAD.MOV.U32 R149, RZ, RZ, R34 ;  /* 0x000000ffff957224 */ /* 0x000fc400078e0022 */
[----:B------:R-:W-:Y:S01]  /*13660*/  IMAD.MOV.U32 R148, RZ, RZ, R35 ;  /* 0x000000ffff947224 */ /* 0x000fe200078e0023 */
[----:B------:R-:W-:Y:S01]  /*13670*/  MOV R81, R204 ;  /* 0x000000cc00517202 */ /* 0x000fe20000000f00 */
[----:B------:R-:W-:Y:S01]  /*13680*/  IMAD.MOV.U32 R80, RZ, RZ, R210 ;  /* 0x000000ffff507224 */ /* 0x000fe200078e00d2 */
[----:B------:R-:W-:Y:S01]  /*13690*/  HMMA.1688.F32.TF32 R4, R4, R70, R196 ;  /* 0x000000460404723c */ /* 0x000fe200000810c4 */
[----:B------:R-:W-:Y:S01]  /*136a0*/  IMAD.MOV.U32 R198, RZ, RZ, R16 ;  /* 0x000000ffffc67224 */ /* 0x000fe200078e0010 */
[----:B------:R-:W-:Y:S01]  /*136b0*/  MOV R199, R17 ;  /* 0x0000001100c77202 */ /* 0x000fe20000000f00 */
[----:B------:R-:W-:Y:S01]  /*136c0*/  IMAD.MOV.U32 R32, RZ, RZ, R214 ;  /* 0x000000ffff207224 */ /* 0x000fe200078e00d6 */
[----:B------:R-:W-:Y:S01]  /*136d0*/  MOV R34, R208 ;  /* 0x000000d000227202 */ /* 0x000fe20000000f00 */
[----:B------:R-:W-:Y:S02]  /*136e0*/  IMAD.MOV.U32 R33, RZ, RZ, R215 ;  /* 0x000000ffff217224 */ /* 0x000fe400078e00d7 */
[----:B------:R-:W-:Y:S01]  /*136f0*/  IMAD.MOV.U32 R82, RZ, RZ, R205 ;  /* 0x000000ffff527224 */ /* 0x000fe200078e00cd */
[----:B------:R-:W-:Y:S01]  /*13700*/  MOV R92, R207 ;  /* 0x000000cf005c7202 */ /* 0x000fe20000000f00 */
[----:B------:R-:W-:-:S02]  /*13710*/  IMAD.MOV.U32 R35, RZ, RZ, R209 ;  /* 0x000000ffff237224 */ /* 0x000fc400078e00d1 */
[----:B------:R-:W-:Y:S02]  /*13720*/  IMAD.MOV.U32 R83, RZ, RZ, R206 ;  /* 0x000000ffff537224 */ /* 0x000fe400078e00ce */
[----:B------:R-:W-:Y:S01]  /*13730*/  IMAD.MOV.U32 R93, RZ, RZ, R200 ;  /* 0x000000ffff5d7224 */ /* 0x000fe200078e00c8 */
[----:B------:R-:W-:Y:S01]  /*13740*/  MOV R95, R202 ;  /* 0x000000ca005f7202 */ /* 0x000fe20000000f00 */
[----:B------:R-:W-:Y:S02]  /*13750*/  IMAD.MOV.U32 R94, RZ, RZ, R201 ;  /* 0x000000ffff5e7224 */ /* 0x000fe400078e00c9 */
[----:B------:R-:W-:Y:S01]  /*13760*/  IMAD.MOV.U32 R156, RZ, RZ, R203 ;  /* 0x000000ffff9c7224 */ /* 0x000fe200078e00cb */
[----:B------:R-:W-:Y:S01]  /*13770*/  MOV R158, R219 ;  /* 0x000000db009e7202 */ /* 0x000fe20000000f00 */
[----:B------:R-:W-:Y:S01]  /*13780*/  IMAD.MOV.U32 R157, RZ, RZ, R211 ;  /* 0x000000ffff9d7224 */ /* 0x000fe200078e00d3 */
[----:B------:R-:W-:Y:S01]  /*13790*/  LDS R12, [R0+UR7+0x3100] ;  /* 0x00310007000c7984 */ /* 0x000fe20008000800 */
[----:B------:R-:W-:-:S03]  /*137a0*/  IMAD.MOV.U32 R159, RZ, RZ, R227 ;  /* 0x000000ffff9f7224 */ /* 0x000fc600078e00e3 */
[----:B------:R-:W1:Y:S04]  /*137b0*/  LDS R14, [R0+UR7+0x3900] ;  /* 0x00390007000e7984 */ /* 0x000e680008000800 */
[----:B------:R-:W-:Y:S04]  /*137c0*/  LDS R36, [R68+UR7+0x3100] ;  /* 0x0031000744247984 */ /* 0x000fe80008000800 */
[----:B------:R-:W-:Y:S04]  /*137d0*/  LDS R38, [R68+UR7+0x3900] ;  /* 0x0039000744267984 */ /* 0x000fe80008000800 */
[----:B------:R-:W-:Y:S04]  /*137e0*/  LDS R37, [R69+UR7+0x3100] ;  /* 0x0031000745257984 */ /* 0x000fe80008000800 */
[----:B------:R-:W4:Y:S01]  /*137f0*/  LDS R39, [R69+UR7+0x3900] ;  /* 0x0039000745277984 */ /* 0x000f220008000800 */
[----:B------:R-:W-:Y:S03]  /*13800*/  HMMA.1688.F32.TF32 R160, R8, R66, R160 ;  /* 0x0000004208a0723c */ /* 0x000fe600000810a0 */
[----:B------:R-:W-:Y:S04]  /*13810*/  LDS R100, [R0+UR7+0x3180] ;  /* 0x0031800700647984 */ /* 0x000fe80008000800 */
[----:B------:R-:W1:Y:S01]  /*13820*/  LDS R102, [R0+UR7+0x3980] ;  /* 0x0039800700667984 */ /* 0x000e620008000800 */
[----:B---3--:R-:W-:-:S02]  /*13830*/  IMAD.MOV.U32 R30, RZ, RZ, R230 ;  /* 0x000000ffff1e7224 */ /* 0x008fc400078e00e6 */
[----:B------:R-:W-:Y:S01]  /*13840*/  IMAD.MOV.U32 R29, RZ, RZ, R229 ;  /* 0x000000ffff1d7224 */ /* 0x000fe200078e00e5 */
[----:B------:R-:W-:Y:S02]  /*13850*/  MOV R28, R228 ;  /* 0x000000e4001c7202 */ /* 0x000fe40000000f00 */
[----:B------:R-:W1:Y:S04]  /*13860*/  LDL.LU R228, [R1+0x930] ;  /* 0x0009300001e47983 */ /* 0x000e680000300800 */
[----:B------:R-:W1:Y:S04]  /*13870*/  LDL.LU R229, [R1+0x92c] ;  /* 0x00092c0001e57983 */ /* 0x000e680000300800 */
[----:B------:R-:W1:Y:S01]  /*13880*/  LDL.LU R230, [R1+0x928] ;  /* 0x0009280001e67983 */ /* 0x000e620000300800 */
[----:B------:R-:W-:Y:S01]  /*13890*/  MOV R26, R226 ;  /* 0x000000e2001a7202 */ /* 0x000fe20000000f00 */
[----:B------:R-:W-:-:S02]  /*138a0*/  IMAD.MOV.U32 R25, RZ, RZ, R225 ;  /* 0x000000ffff197224 */ /* 0x000fc400078e00e1 */
[----:B------:R-:W1:Y:S01]  /*138b0*/  LDL.LU R231, [R1+0x924] ;  /* 0x0009240001e77983 */ /* 0x000e620000300800 */
[----:B------:R-:W-:-:S03]  /*138c0*/  IMAD.MOV.U32 R24, RZ, RZ, R224 ;  /* 0x000000ffff187224 */ /* 0x000fc600078e00e0 */
[----:B------:R-:W3:Y:S01]  /*138d0*/  LDL.LU R224, [R1+0x920] ;  /* 0x0009200001e07983 */ /* 0x000ee20000300800 */
[----:B------:R-:W-:-:S03]  /*138e0*/  IMAD.MOV.U32 R27, RZ, RZ, R220 ;  /* 0x000000ffff1b7224 */ /* 0x000fc600078e00dc */
[----:B------:R-:W3:Y:S04]  /*138f0*/  LDL.LU R225, [R1+0x91c] ;  /* 0x00091c0001e17983 */ /* 0x000ee80000300800 */
[----:B------:R-:W3:Y:S01]  /*13900*/  LDL.LU R226, [R1+0x918] ;  /* 0x0009180001e27983 */ /* 0x000ee20000300800 */
[----:B------:R-:W-:Y:S01]  /*13910*/  IMAD.MOV.U32 R22, RZ, RZ, R223 ;  /* 0x000000ffff167224 */ /* 0x000fe200078e00df */
[----:B------:R-:W-:Y:S02]  /*13920*/  MOV R21, R222 ;  /* 0x000000de00157202 */ /* 0x000fe40000000f00 */
[----:B------:R-:W2:Y:S01]  /*13930*/  LDL.LU R220, [R1+0x914] ;  /* 0x0009140001dc7983 */ /* 0x000ea20000300800 */
[----:B------:R-:W-:-:S03]  /*13940*/  IMAD.MOV.U32 R20, RZ, RZ, R221 ;  /* 0x000000ffff147224 */ /* 0x000fc600078e00dd */
[----:B------:R-:W2:Y:S01]  /*13950*/  LDL.LU R221, [R1+0x910] ;  /* 0x0009100001dd7983 */ /* 0x000ea20000300800 */
[----:B------:R-:W-:-:S03]  /*13960*/  IMAD.MOV.U32 R23, RZ, RZ, R216 ;  /* 0x000000ffff177224 */ /* 0x000fc600078e00d8 */
[----:B------:R-:W2:Y:S04]  /*13970*/  LDL.LU R222, [R1+0x90c] ;  /* 0x00090c0001de7983 */ /* 0x000ea80000300800 */
[----:B------:R-:W2:Y:S01]  /*13980*/  LDL.LU R223, [R1+0x908] ;  /* 0x0009080001df7983 */ /* 0x000ea20000300800 */
[----:B------:R-:W-:Y:S02]  /*13990*/  IMAD.MOV.U32 R18, RZ, RZ, R212 ;  /* 0x000000ffff127224 */ /* 0x000fe400078e00d4 */
[----:B------:R-:W-:Y:S01]  /*139a0*/  IMAD.MOV.U32 R17, RZ, RZ, R218 ;  /* 0x000000ffff117224 */ /* 0x000fe200078e00da */
[----:B------:R-:W3:Y:S01]  /*139b0*/  LDL.LU R216, [R1+0x904] ;  /* 0x0009040001d87983 */ /* 0x000ee20000300800 */
[----:B------:R-:W-:-:S03]  /*139c0*/  MOV R16, R217 ;  /* 0x000000d900107202 */ /* 0x000fc60000000f00 */
[----:B------:R-:W3:Y:S01]  /*139d0*/  LDL.LU R217, [R1+0x900] ;  /* 0x0009000001d97983 */ /* 0x000ee20000300800 */
[----:B------:R-:W-:-:S03]  /*139e0*/  MOV R19, R213 ;  /* 0x000000d500137202 */ /* 0x000fc60000000f00 */
[----:B------:R-:W3:Y:S04]  /*139f0*/  LDL.LU R218, [R1+0x8fc] ;  /* 0x0008fc0001da7983 */ /* 0x000ee80000300800 */
[----:B------:R-:W3:Y:S04]  /*13a00*/  LDL.LU R212, [R1+0x8f8] ;  /* 0x0008f80001d47983 */ /* 0x000ee80000300800 */
[----:B------:R-:W3:Y:S04]  /*13a10*/  LDL.LU R213, [R1+0x8f4] ;  /* 0x0008f40001d57983 */ /* 0x000ee80000300800 */
[----:B------:R-:W4:Y:S04]  /*13a20*/  LDL.LU R104, [R1+0x70] ;  /* 0x0000700001687983 */ /* 0x000f280000300800 */
[----:B------:R-:W4:Y:S04]  /*13a30*/  LDL.LU R105, [R1+0x74] ;  /* 0x0000740001697983 */ /* 0x000f280000300800 */
[----:B------:R-:W4:Y:S04]  /*13a40*/  LDL.LU R106, [R1+0x78] ;  /* 0x00007800016a7983 */ /* 0x000f280000300800 */
[----:B------:R-:W4:Y:S04]  /*13a50*/  LDL.LU R107, [R1+0x7c] ;  /* 0x00007c00016b7983 */ /* 0x000f280000300800 */
[----:B------:R-:W3:Y:S04]  /*13a60*/  LDL.LU R214, [R1+0x8f0] ;  /* 0x0008f00001d67983 */ /* 0x000ee80000300800 */
[----:B------:R-:W3:Y:S04]  /*13a70*/  LDL.LU R215, [R1+0x8ec] ;  /* 0x0008ec0001d77983 */ /* 0x000ee80000300800 */
        /* <DEDUP_REMOVED lines=14> */
[C---:B-1----:R-:W-:Y:S08]  /*13b60*/  HMMA.1688.F32.TF32 R228, R12.reuse, R70, R228 ;  /* 0x000000460ce4723c */ /* 0x042ff000000810e4 */
[C---:B--2---:R-:W-:Y:S08]  /*13b70*/  HMMA.1688.F32.TF32 R220, R12.reuse, R62, R220 ;  /* 0x0000003e0cdc723c */ /* 0x044ff000000810dc */
[C---:B---3--:R-:W-:Y:S08]  /*13b80*/  HMMA.1688.F32.TF32 R212, R12.reuse, R54, R212 ;  /* 0x000000360cd4723c */ /* 0x048ff000000810d4 */
[C---:B----4-:R-:W-:Y:S08]  /*13b90*/  HMMA.1688.F32.TF32 R204, R12.reuse, R46, R204 ;  /* 0x0000002e0ccc723c */ /* 0x050ff000000810cc */
[C---:B------:R-:W-:Y:S08]  /*13ba0*/  HMMA.1688.F32.TF32 R200, R12.reuse, R42, R200 ;  /* 0x0000002a0cc8723c */ /* 0x040ff000000810c8 */
[C---:B------:R-:W-:Y:S08]  /*13bb0*/  HMMA.1688.F32.TF32 R208, R12.reuse, R50, R208 ;  /* 0x000000320cd0723c */ /* 0x040ff000000810d0 */
[C---:B------:R-:W-:Y:S08]  /*13bc0*/  HMMA.1688.F32.TF32 R216, R12.reuse, R58, R216 ;  /* 0x0000003a0cd8723c */ /* 0x040ff000000810d8 */
[----:B------:R-:W-:Y:S01]  /*13bd0*/  HMMA.1688.F32.TF32 R224, R12, R66, R224 ;  /* 0x000000420ce0723c */ /* 0x000fe200000810e0 */
[----:B------:R-:W2:Y:S01]  /*13be0*/  LDL.LU R12, [R1+0x80] ;  /* 0x00008000010c7983 */ /* 0x000ea20000300800 */
[----:B------:R-:W-:Y:S01]  /*13bf0*/  MOV R13, R252 ;  /* 0x000000fc000d7202 */ /* 0x000fe20000000f00 */
[----:B------:R-:W-:-:S02]  /*13c00*/  IMAD.MOV.U32 R14, RZ, RZ, R3 ;  /* 0x000000ffff0e7224 */ /* 0x000fc400078e0003 */
[----:B------:R-:W-:Y:S01]  /*13c10*/  IMAD.MOV.U32 R15, RZ, RZ, R2 ;  /* 0x000000ffff0f7224 */ /* 0x000fe200078e0002 */
[----:B------:R-:W3:Y:S02]  /*13c20*/  LDL.LU R252, [R1+0x8b0] ;  /* 0x0008b00001fc7983 */ /* 0x000ee40000300800 */
[----:B------:R-:W-:Y:S02]  /*13c30*/  HMMA.1688.F32.TF32 R164, R8, R70, R164 ;  /* 0x0000004608a4723c */ /* 0x000fe400000810a4 */
[----:B------:R-:W-:Y:S04]  /*13c40*/  LDS R8, [R68+UR7+0x3180] ;  /* 0x0031800744087984 */ /* 0x000fe80008000800 */
[----:B------:R-:W-:Y:S04]  /*13c50*/  LDS R10, [R68+UR7+0x3980] ;  /* 0x00398007440a7984 */ /* 0x000fe80008000800 */
[----:B------:R-:W-:Y:S04]  /*13c60*/  LDS R9, [R69+UR7+0x3180] ;  /* 0x0031800745097984 */ /* 0x000fe80008000800 */
[----:B------:R-:W1:Y:S01]  /*13c70*/  LDS R11, [R69+UR7+0x3980] ;  /* 0x00398007450b7984 */ /* 0x000e620008000800 */
[----:B------:R-:W-:Y:S03]  /*13c80*/  HMMA.1688.F32.TF32 R104, R36, R42, R104 ;  /* 0x0000002a2468723c */ /* 0x000fe60000081068 */
[----:B------:R-:W4:Y:S01]  /*13c90*/  LDL.LU R3, [R1+0x8ac] ;  /* 0x0008ac0001037983 */ /* 0x000f220000300800 */
[----:B------:R-:W-:-:S03]  /*13ca0*/  IMAD.MOV.U32 R140, RZ, RZ, R45 ;  /* 0x000000ffff8c7224 */ /* 0x000fc600078e002d */
[----:B------:R-:W3:Y:S01]  /*13cb0*/  LDL.LU R2, [R1+0x8a8] ;  /* 0x0008a80001027983 */ /* 0x000ee20000300800 */
[C---:B------:R-:W-:Y:S08]  /*13cc0*/  HMMA.1688.F32.TF32 R16, R36.reuse, R50, R16 ;  /* 0x000000322410723c */ /* 0x040ff00000081010 */
[C---:B------:R-:W-:Y:S08]  /*13cd0*/  HMMA.1688.F32.TF32 R20, R36.reuse, R54, R20 ;  /* 0x000000362414723c */ /* 0x040ff00000081014 */
[C---:B------:R-:W-:Y:S08]  /*13ce0*/  HMMA.1688.F32.TF32 R24, R36.reuse, R58, R24 ;  /* 0x0000003a2418723c */ /* 0x040ff00000081018 */
[C---:B------:R-:W-:Y:S08]  /*13cf0*/  HMMA.1688.F32.TF32 R28, R36.reuse, R62, R28 ;  /* 0x0000003e241c723c */ /* 0x040ff0000008101c */
[----:B------:R-:W-:Y:S01]  /*13d00*/  HMMA.1688.F32.TF32 R32, R36, R66, R32 ;  /* 0x000000422420723c */ /* 0x000fe20000081020 */
[----:B------:R-:W-:-:S02]  /*13d10*/  MOV R141, R44 ;  /* 0x0000002c008d7202 */ /* 0x000fc40000000f00 */
[----:B------:R-:W-:Y:S01]  /*13d20*/  MOV R114, R52 ;  /* 0x0000003400727202 */ /* 0x000fe20000000f00 */
[----:B------:R-:W-:-:S04]  /*13d30*/  IMAD.MOV.U32 R137, RZ, RZ, R57 ;  /* 0x000000ffff897224 */ /* 0x000fc800078e0039 */
[----:B------:R-:W-:Y:S01]  /*13d40*/  HMMA.1688.F32.TF32 R76, R100, R46, R76 ;  /* 0x0000002e644c723c */ /* 0x000fe2000008104c */
[----:B------:R-:W-:-:S07]  /*13d50*/  MOV R136, R56 ;  /* 0x0000003800887202 */ /* 0x000fce0000000f00 */
[----:B-1----:R-:W-:Y:S01]  /*13d60*/  HMMA.1688.F32.TF32 R108, R8, R46, R108 ;  /* 0x0000002e086c723c */ /* 0x002fe2000008106c */
[----:B------:R-:W-:Y:S01]  /*13d70*/  MOV R196, R48 ;  /* 0x0000003000c47202 */ /* 0x000fe20000000f00 */
[----:B------:R-:W-:-:S06]  /*13d80*/  IMAD.MOV.U32 R197, RZ, RZ, R49 ;  /* 0x000000ffffc57224 */ /* 0x000fcc00078e0031 */
[-C--:B------:R-:W-:Y:S08]  /*13d90*/  HMMA.1688.F32.TF32 R84, R100, R54.reuse, R84 ;  /* 0x000000366454723c */ /* 0x080ff00000081054 */
[----:B------:R-:W-:Y:S01]  /*13da0*/  HMMA.1688.F32.TF32 R136, R8, R54, R136 ;  /* 0x000000360888723c */ /* 0x000fe20000081088 */
[----:B------:R-:W-:-:S07]  /*13db0*/  IMAD.MOV.U32 R115, RZ, RZ, R53 ;  /* 0x000000ffff737224 */ /* 0x000fce00078e0035 */
[-C--:B------:R-:W-:Y:S08]  /*13dc0*/  HMMA.1688.F32.TF32 R80, R100, R50.reuse, R80 ;  /* 0x000000326450723c */ /* 0x080ff00000081050 */
[----:B------:R-:W-:Y:S08]  /*13dd0*/  HMMA.1688.F32.TF32 R112, R8, R50, R112 ;  /* 0x000000320870723c */ /* 0x000ff00000081070 */
[C---:B--2---:R-:W-:Y:S08]  /*13de0*/  HMMA.1688.F32.TF32 R12, R36.reuse, R46, R12 ;  /* 0x0000002e240c723c */ /* 0x044ff0000008100c */
[----:B------:R-:W-:Y:S01]  /*13df0*/  HMMA.1688.F32.TF32 R36, R36, R70, R244 ;  /* 0x000000462424723c */ /* 0x000fe200000810f4 */
[----:B------:R-:W5:Y:S04]  /*13e00*/  LDL.LU.64 R246, [R1+0x8a0] ;  /* 0x0008a00001f67983 */ /* 0x000f680000300a00 */
[----:B------:R-:W2:Y:S04]  /*13e10*/  LDL.LU.64 R244, [R1+0x898] ;  /* 0x0008980001f47983 */ /* 0x000ea80000300a00 */
[----:B------:R-:W3:Y:S04]  /*13e20*/  LDL R45, [R1+0x878] ;  /* 0x00087800012d7983 */ /* 0x000ee80000100800 */
[----:B------:R-:W2:Y:S04]  /*13e30*/  LDL R44, [R1+0x86c] ;  /* 0x00086c00012c7983 */ /* 0x000ea80000100800 */
        /* <DEDUP_REMOVED lines=8> */
[----:B------:R-:W-:Y:S01]  /*13ec0*/  MOV R152, R65 ;  /* 0x0000004100987202 */ /* 0x000fe20000000f00 */
[----:B------:R-:W-:Y:S01]  /*13ed0*/  IMAD.MOV.U32 R153, RZ, RZ, R64 ;  /* 0x000000ffff997224 */ /* 0x000fe200078e0040 */
[----:B------:R-:W-:Y:S01]  /*13ee0*/  MOV R155, R60 ;  /* 0x0000003c009b7202 */ /* 0x000fe20000000f00 */
[----:B------:R-:W-:-:S02]  /*13ef0*/  IMAD.MOV.U32 R154, RZ, RZ, R61 ;  /* 0x000000ffff9a7224 */ /* 0x000fc400078e003d */
[----:B------:R-:W-:Y:S02]  /*13f00*/  IMAD.MOV.U32 R142, RZ, RZ, R41 ;  /* 0x000000ffff8e7224 */ /* 0x000fe400078e0029 */
[----:B------:R-:W-:Y:S01]  /*13f10*/  IMAD.MOV.U32 R143, RZ, RZ, R40 ;  /* 0x000000ffff8f7224 */ /* 0x000fe200078e0028 */
[-C--:B------:R-:W-:Y:S01]  /*13f20*/  HMMA.1688.F32.TF32 R72, R100, R42.reuse, R72 ;  /* 0x0000002a6448723c */ /* 0x080fe20000081048 */
[----:B------:R-:W-:Y:S01]  /*13f30*/  UIADD3 UR5, UPT, UPT, UR5, 0x1, URZ ;  /* 0x0000000105057890 */ /* 0x000fe2000fffe0ff */
[----:B------:R-:W4:Y:S06]  /*13f40*/  LDL.LU R55, [R1+0x2e0] ;  /* 0x0002e00001377983 */ /* 0x000f2c0000300800 */
[C---:B------:R-:W-:Y:S08]  /*13f50*/  HMMA.1688.F32.TF32 R40, R8.reuse, R42, R156 ;  /* 0x0000002a0828723c */ /* 0x040ff0000008109c */
[C---:B------:R-:W-:Y:S08]  /*13f60*/  HMMA.1688.F32.TF32 R140, R8.reuse, R58, R140 ;  /* 0x0000003a088c723c */ /* 0x040ff0000008108c */
[C---:B------:R-:W-:Y:S08]  /*13f70*/  HMMA.1688.F32.TF32 R144, R8.reuse, R62, R144 ;  /* 0x0000003e0890723c */ /* 0x040ff00000081090 */
[C---:B------:R-:W-:Y:S08]  /*13f80*/  HMMA.1688.F32.TF32 R148, R8.reuse, R66, R148 ;  /* 0x000000420894723c */ /* 0x040ff00000081094 */
[----:B------:R-:W-:Y:S01]  /*13f90*/  HMMA.1688.F32.TF32 R152, R8, R70, R152 ;  /* 0x000000460898723c */ /* 0x000fe20000081098 */
[----:B------:R-:W-:Y:S01]  /*13fa0*/  UISETP.GT.AND UP0, UPT, UR5, 0x1, UPT ;  /* 0x000000010500788c */ /* 0x000fe2000bf04270 */
[----:B------:R-:W4:Y:S03]  /*13fb0*/  LDL.LU R46, [R1+0x2e4] ;  /* 0x0002e400012e7983 */ /* 0x000f260000300800 */
[----:B------:R-:W-:Y:S01]  /*13fc0*/  USEL UR5, UR5, URZ, !UP0 ;  /* 0x000000ff05057287 */ /* 0x000fe2000c000000 */
[----:B------:R-:W4:Y:S03]  /*13fd0*/  LDL.LU R51, [R1+0x2ec] ;  /* 0x0002ec0001337983 */ /* 0x000f260000300800 */
[----:B------:R-:W-:Y:S01]  /*13fe0*/  ULEA UR7, UR5, UR4, 0xe ;  /* 0x0000000405077291 */ /* 0x000fe2000f8e70ff */
[----:B------:R-:W-:Y:S01]  /*13ff0*/  BAR.SYNC.DEFER_BLOCKING 0x0 ;  /* 0x0000000000007b1d */ /* 0x000fe20000010000 */
[----:B---3--:R-:W-:-:S05]  /*14000*/  IMAD R8, R252, -0x20, R45 ;  /* 0xffffffe0fc087824 */ /* 0x008fca00078e022d */
[----:B------:R-:W1:Y:S01]  /*14010*/  S2R R45, SR_TID.X ;  /* 0x00000000002d7919 */ /* 0x000e620000002100 */
[----:B--2---:R-:W-:Y:S02]  /*14020*/  IADD3 R9, PT, PT, R44, -0x2, RZ ;  /* 0xfffffffe2c097810 */ /* 0x004fe40007ffe0ff */
[----:B------:R-:W-:Y:S02]  /*14030*/  ISETP.GT.AND P1, PT, R8, RZ, PT ;  /* 0x000000ff0800720c */ /* 0x000fe40003f24270 */
[----:B------:R-:W-:Y:S02]  /*14040*/  ISETP.GE.AND P0, PT, R252, R9, PT ;  /* 0x00000009fc00720c */ /* 0x000fe40003f06270 */
[----:B------:R-:W-:Y:S02]  /*14050*/  SEL R9, RZ, 0x4, !P1 ;  /* 0x00000004ff097807 */ /* 0x000fe40004800000 */
[----:B----4-:R-:W-:Y:S02]  /*14060*/  IADD3 R47, P2, PT, R47, R3, RZ ;  /* 0x000000032f2f7210 */ /* 0x010fe40007f5e0ff */
[----:B------:R-:W-:-:S04]  /*14070*/  SEL R9, R9, RZ, !P0 ;  /* 0x000000ff09097207 */ /* 0x000fc80004000000 */
[----:B------:R-:W-:Y:S01]  /*14080*/  ISETP.NE.U32.AND P1, PT, R9, RZ, PT ;  /* 0x000000ff0900720c */ /* 0x000fe20003f25070 */
[----:B------:R-:W-:Y:S01]  /*14090*/  IMAD.X R52, R52, 0x1, R2, P2 ;  /* 0x0000000134347824 */ /* 0x000fe200010e0602 */
[----:B------:R-:W-:Y:S01]  /*140a0*/  IADD3 R48, P2, PT, R48, R3, RZ ;  /* 0x0000000330307210 */ /* 0x000fe20007f5e0ff */
[----:B------:R-:W-:Y:S01]  /*140b0*/  STL [R1+0x264], R47 ;  /* 0x0002642f01007387 */ /* 0x000fe20000100800 */
[----:B------:R-:W-:Y:S02]  /*140c0*/  IMAD.MOV.U32 R10, RZ, RZ, R47 ;  /* 0x000000ffff0a7224 */ /* 0x000fe400078e002f */
[----:B------:R-:W-:Y:S01]  /*140d0*/  IMAD.MOV.U32 R11, RZ, RZ, R52 ;  /* 0x000000ffff0b7224 */ /* 0x000fe200078e0034 */
[----:B-1----:R-:W-:-:S05]  /*140e0*/  LOP3.LUT R45, R45, 0x1f, RZ, 0xc0, !PT ;  /* 0x0000001f2d2d7812 */ /* 0x002fca00078ec0ff */
[----:B------:R-:W-:Y:S01]  /*140f0*/  IMAD.SHL.U32 R60, R45, 0x4, RZ ;  /* 0x000000042d3c7824 */ /* 0x000fe200078e00ff */
[----:B------:R1:W-:Y:S01]  /*14100*/  STL [R1+0x260], R52 ;  /* 0x0002603401007387 */ /* 0x0003e20000100800 */
[----:B------:R-:W-:-:S03]  /*14110*/  IADD3.X R54, PT, PT, R54, R2, RZ, P2, !PT ;  /* 0x0000000236367210 */ /* 0x000fc600017fe4ff */
[----:B------:R-:W-:-:S05]  /*14120*/  IADD3 R9, PT, PT, R60, UR7, RZ ;  /* 0x000000073c097c10 */ /* 0x000fca000fffe0ff */
[----:B------:R-:W-:Y:S01]  /*14130*/  @!PT LDS RZ, [RZ] ;  /* 0x00000000fffff984 */ /* 0x000fe20000000800 */
[----:B------:R-:W-:Y:S01]  /*14140*/  @!PT LDS RZ, [RZ] ;  /* 0x00000000fffff984 */ /* 0x000fe20000000800 */
[----:B------:R-:W-:Y:S01]  /*14150*/  @!PT LDS RZ, [RZ] ;  /* 0x00000000fffff984 */ /* 0x000fe20000000800 */
[----:B------:R2:W-:Y:S04]  /*14160*/  LDGSTS.E [R9], desc[UR28][R10.64], P1 ;  /* 0x000000000a097fae */ /* 0x0005e800089a101c */
[----:B-1----:R-:W3:Y:S04]  /*14170*/  LDL.LU R52, [R1+0x2e8] ;  /* 0x0002e80001347983 */ /* 0x002ee80000300800 */
[----:B------:R1:W-:Y:S04]  /*14180*/  STL [R1+0x26c], R48 ;  /* 0x00026c3001007387 */ /* 0x0003e80000100800 */
[----:B------:R-:W4:Y:S01]  /*14190*/  LDL.LU R47, [R1+0x2f4] ;  /* 0x0002f400012f7983 */ /* 0x000f220000300800 */
[----:B--2---:R-:W-:-:S03]  /*141a0*/  IMAD.MOV.U32 R10, RZ, RZ, R48 ;  /* 0x000000ffff0a7224 */ /* 0x004fc600078e0030 */
[----:B------:R-:W-:Y:S04]  /*141b0*/  STL [R1+0x268], R54 ;  /* 0x0002683601007387 */ /* 0x000fe80000100800 */
[----:B-1----:R-:W2:Y:S01]  /*141c0*/  LDL.LU R48, [R1+0x2f0] ;  /* 0x0002f00001307983 */ /* 0x002ea20000300800 */
[----:B------:R-:W-:Y:S01]  /*141d0*/  IADD3 R49, P2, PT, R49, R3, RZ ;  /* 0x0000000331317210 */ /* 0x000fe20007f5e0ff */
[----:B------:R-:W-:-:S03]  /*141e0*/  IMAD.MOV.U32 R11, RZ, RZ, R54 ;  /* 0x000000ffff0b7224 */ /* 0x000fc600078e0036 */
[----:B------:R-:W-:Y:S01]  /*141f0*/  IADD3.X R50, PT, PT, R50, R2, RZ, P2, !PT ;  /* 0x0000000232327210 */ /* 0x000fe200017fe4ff */
[----:B------:R-:W-:Y:S04]  /*14200*/  STL [R1+0x274], R49 ;  /* 0x0002743101007387 */ /* 0x000fe80000100800 */
[----:B------:R1:W-:Y:S04]  /*14210*/  LDGSTS.E [R9+0x80], desc[UR28][R10.64], P1 ;  /* 0x000800000a097fae */ /* 0x0003e800089a101c */
[----:B------:R1:W-:Y:S02]  /*14220*/  STL [R1+0x270], R50 ;  /* 0x0002703201007387 */ /* 0x0003e40000100800 */
[----:B-1----:R-:W-:-:S02]  /*14230*/  IMAD.MOV.U32 R11, RZ, RZ, R50 ;  /* 0x000000ffff0b7224 */ /* 0x002fc400078e0032 */
[----:B------:R-:W-:Y:S01]  /*14240*/  IMAD.MOV.U32 R10, RZ, RZ, R49 ;  /* 0x000000ffff0a7224 */ /* 0x000fe200078e0031 */
[----:B------:R-:W2:Y:S04]  /*14250*/  LDL.LU R50, [R1+0x2f8] ;  /* 0x0002f80001327983 */ /* 0x000ea80000300800 */
[----:B------:R-:W2:Y:S01]  /*14260*/  LDL.LU R49, [R1+0x2fc] ;  /* 0x0002fc0001317983 */ /* 0x000ea20000300800 */
[----:B------:R-:W-:-:S03]  /*14270*/  IADD3 R53, P3, PT, R53, R3, RZ ;  /* 0x0000000335357210 */ /* 0x000fc60007f7e0ff */
[----:B------:R-:W2:Y:S01]  /*14280*/  LDL.LU R54, [R1+0x364] ;  /* 0x0003640001367983 */ /* 0x000ea20000300800 */
[----:B------:R-:W-:-:S03]  /*14290*/  IADD3.X R56, PT, PT, R56, R2, RZ, P3, !PT ;  /* 0x0000000238387210 */ /* 0x000fc60001ffe4ff */
[----:B------:R1:W-:Y:S04]  /*142a0*/  LDGSTS.E [R9+0x100], desc[UR28][R10.64], P1 ;  /* 0x001000000a097fae */ /* 0x0003e800089a101c */
[----:B------:R-:W-:Y:S04]  /*142b0*/  STL [R1+0x27c], R53 ;  /* 0x00027c3501007387 */ /* 0x000fe80000100800 */
[----:B------:R1:W-:Y:S02]  /*142c0*/  STL [R1+0x278], R56 ;  /* 0x0002783801007387 */ /* 0x0003e40000100800 */
[----:B-1----:R-:W-:-:S02]  /*142d0*/  IMAD.MOV.U32 R11, RZ, RZ, R56 ;  /* 0x000000ffff0b7224 */ /* 0x002fc400078e0038 */
[----:B------:R-:W2:Y:S01]  /*142e0*/  LDL.LU R56, [R1+0x360] ;  /* 0x0003600001387983 */ /* 0x000ea20000300800 */
[----:B------:R-:W-:-:S04]  /*142f0*/  ISETP.GT.AND P2, PT, R8, 0x4, PT ;  /* 0x000000040800780c */ /* 0x000fc80003f44270 */
[----:B------:R-:W-:Y:S02]  /*14300*/  SEL R10, RZ, 0x4, !P2 ;  /* 0x00000004ff0a7807 */ /* 0x000fe40005000000 */
[-C--:B------:R-:W-:Y:S02]  /*14310*/  IADD3 R46, P3, PT, R46, R3.reuse, RZ ;  /* 0x000000032e2e7210 */ /* 0x080fe40007f7e0ff */
[----:B------:R-:W-:Y:S02]  /*14320*/  SEL R10, R10, RZ, !P0 ;  /* 0x000000ff0a0a7207 */ /* 0x000fe40004000000 */
[----:B------:R-:W-:Y:S02]  /*14330*/  IADD3.X R55, PT, PT, R55, R2, RZ, P3, !PT ;  /* 0x0000000237377210 */ /* 0x000fe40001ffe4ff */
[----:B------:R-:W-:Y:S01]  /*14340*/  ISETP.NE.U32.AND P2, PT, R10, RZ, PT ;  /* 0x000000ff0a00720c */ /* 0x000fe20003f45070 */
[----:B------:R-:W-:Y:S02]  /*14350*/  IMAD.MOV.U32 R10, RZ, RZ, R53 ;  /* 0x000000ffff0a7224 */ /* 0x000fe400078e0035 */
[----:B------:R-:W2:Y:S04]  /*14360*/  LDL.LU R53, [R1+0x36c] ;  /* 0x00036c0001357983 */ /* 0x000ea80000300800 */
[----:B------:R-:W-:Y:S04]  /*14370*/  STL [R1+0x2e4], R46 ;  /* 0x0002e42e01007387 */ /* 0x000fe80000100800 */
[----:B------:R1:W-:Y:S01]  /*14380*/  LDGSTS.E [R9+0x180], desc[UR28][R10.64], P1 ;  /* 0x001800000a097fae */ /* 0x0003e200089a101c */
[----:B------:R-:W-:-:S03]  /*14390*/  IADD3 R51, P1, PT, R51, R3, RZ ;  /* 0x0000000333337210 */ /* 0x000fc60007f3e0ff */
[----:B------:R1:W-:Y:S02]  /*143a0*/  STL [R1+0x2e0], R55 ;  /* 0x0002e03701007387 */ /* 0x0003e40000100800 */
[----:B-1----:R-:W-:Y:S02]  /*143b0*/  IMAD.MOV.U32 R11, RZ, RZ, R55 ;  /* 0x000000ffff0b7224 */ /* 0x002fe400078e0037 */
[----:B------:R-:W2:Y:S01]  /*143c0*/  LDL.LU R55, [R1+0x368] ;  /* 0x0003680001377983 */ /* 0x000ea20000300800 */
[----:B------:R-:W-:-:S03]  /*143d0*/  IMAD.MOV.U32 R10, RZ, RZ, R46 ;  /* 0x000000ffff0a7224 */ /* 0x000fc600078e002e */
[----:B------:R-:W2:Y:S04]  /*143e0*/  LDL.LU R46, [R1+0x374] ;  /* 0x00037400012e7983 */ /* 0x000ea80000300800 */
[----:B------:R-:W-:Y:S04]  /*143f0*/  STL [R1+0x2ec], R51 ;  /* 0x0002ec3301007387 */ /* 0x000fe80000100800 */
[----:B------:R1:W-:Y:S02]  /*14400*/  LDGSTS.E [R9+0x800], desc[UR28][R10.64], P2 ;  /* 0x008000000a097fae */ /* 0x0003e400091a101c */
[----:B-1----:R-:W-:Y:S01]  /*14410*/  IMAD.MOV.U32 R10, RZ, RZ, R51 ;  /* 0x000000ffff0a7224 */ /* 0x002fe200078e0033 */
[----:B---3--:R-:W-:-:S02]  /*14420*/  IADD3.X R52, PT, PT, R52, R2, RZ, P1, !PT ;  /* 0x0000000234347210 */ /* 0x008fc40000ffe4ff */
[----:B----4-:R-:W-:-:S03]  /*14430*/  IADD3 R47, P1, PT, R47, R3, RZ ;  /* 0x000000032f2f7210 */ /* 0x010fc60007f3e0ff */
[----:B------:R1:W-:Y:S01]  /*14440*/  STL [R1+0x2e8], R52 ;  /* 0x0002e83401007387 */ /* 0x0003e20000100800 */
[----:B------:R-:W-:-:S05]  /*14450*/  IMAD.MOV.U32 R11, RZ, RZ, R52 ;  /* 0x000000ffff0b7224 */ /* 0x000fca00078e0034 */
[----:B------:R3:W-:Y:S01]  /*14460*/  LDGSTS.E [R9+0x880], desc[UR28][R10.64], P2 ;  /* 0x008800000a097fae */ /* 0x0007e200091a101c */
[----:B--2---:R-:W-:-:S03]  /*14470*/  IADD3.X R48, PT, PT, R48, R2, RZ, P1, !PT ;  /* 0x0000000230307210 */ /* 0x004fc60000ffe4ff */
[----:B-1----:R-:W2:Y:S04]  /*14480*/  LDL.LU R52, [R1+0x370] ;  /* 0x0003700001347983 */ /* 0x002ea80000300800 */
[----:B------:R1:W-:Y:S04]  /*14490*/  STL [R1+0x2f4], R47 ;  /* 0x0002f42f01007387 */ /* 0x0003e80000100800 */
[----:B------:R4:W-:Y:S01]  /*144a0*/  STL [R1+0x2f0], R48 ;  /* 0x0002f03001007387 */ /* 0x0009e20000100800 */
[----:B---3--:R-:W-:-:S03]  /*144b0*/  IMAD.MOV.U32 R10, RZ, RZ, R47 ;  /* 0x000000ffff0a7224 */ /* 0x008fc600078e002f */
[----:B------:R-:W3:Y:S04]  /*144c0*/  LDL.LU R51, [R1+0x378] ;  /* 0x0003780001337983 */ /* 0x000ee80000300800 */
[----:B-1----:R-:W3:Y:S01]  /*144d0*/  LDL.LU R47, [R1+0x37c] ;  /* 0x00037c00012f7983 */ /* 0x002ee20000300800 */
[----:B------:R-:W-:Y:S01]  /*144e0*/  IMAD.MOV.U32 R11, RZ, RZ, R48 ;  /* 0x000000ffff0b7224 */ /* 0x000fe200078e0030 */
[----:B------:R-:W-:Y:S02]  /*144f0*/  ISETP.GT.AND P1, PT, R8, 0x8, PT ;  /* 0x000000080800780c */ /* 0x000fe40003f24270 */
[----:B----4-:R-:W4:Y:S04]  /*14500*/  LDL.LU R48, [R1+0x3e4] ;  /* 0x0003e40001307983 */ /* 0x010f280000300800 */
[----:B------:R1:W-:Y:S01]  /*14510*/  LDGSTS.E [R9+0x900], desc[UR28][R10.64], P2 ;  /* 0x009000000a097fae */ /* 0x0003e200091a101c */
[----:B------:R-:W-:-:S04]  /*14520*/  IADD3 R49, P3, PT, R49, R3, RZ ;  /* 0x0000000331317210 */ /* 0x000fc80007f7e0ff */
[----:B------:R-:W-:Y:S01]  /*14530*/  IADD3.X R50, PT, PT, R50, R2, RZ, P3, !PT ;  /* 0x0000000232327210 */ /* 0x000fe20001ffe4ff */
[----:B------:R-:W-:Y:S01]  /*14540*/  STL [R1+0x2fc], R49 ;  /* 0x0002fc3101007387 */ /* 0x000fe20000100800 */
[----:B-1----:R-:W-:-:S03]  /*14550*/  SEL R10, RZ, 0x4, !P1 ;  /* 0x00000004ff0a7807 */ /* 0x002fc60004800000 */
[----:B------:R1:W-:Y:S01]  /*14560*/  STL [R1+0x2f8], R50 ;  /* 0x0002f83201007387 */ /* 0x0003e20000100800 */
[----:B------:R-:W-:Y:S01]  /*14570*/  IMAD.MOV.U32 R11, RZ, RZ, R50 ;  /* 0x000000ffff0b7224 */ /* 0x000fe200078e0032 */
[----:B------:R-:W-:Y:S02]  /*14580*/  SEL R10, R10, RZ, !P0 ;  /* 0x000000ff0a0a7207 */ /* 0x000fe40004000000 */
[----:B------:R-:W-:Y:S01]  /*14590*/  IADD3 R54, P3, PT, R54, R3, RZ ;  /* 0x0000000336367210 */ /* 0x000fe20007f7e0ff */
[----:B-1----:R-:W4:Y:S01]  /*145a0*/  LDL.LU R50, [R1+0x3e0] ;  /* 0x0003e00001327983 */ /* 0x002f220000300800 */
[----:B------:R-:W-:Y:S01]  /*145b0*/  ISETP.NE.U32.AND P1, PT, R10, RZ, PT ;  /* 0x000000ff0a00720c */ /* 0x000fe20003f25070 */
[----:B------:R-:W-:Y:S02]  /*145c0*/  IMAD.MOV.U32 R10, RZ, RZ, R49 ;  /* 0x000000ffff0a7224 */ /* 0x000fe400078e0031 */
[----:B------:R-:W4:Y:S01]  /*145d0*/  LDL.LU R49, [R1+0x3ec] ;  /* 0x0003ec0001317983 */ /* 0x000f220000300800 */
[----:B------:R-:W-:-:S03]  /*145e0*/  IADD3.X R56, PT, PT, R56, R2, RZ, P3, !PT ;  /* 0x0000000238387210 */ /* 0x000fc60001ffe4ff */
[----:B------:R-:W-:Y:S04]  /*145f0*/  STL [R1+0x364], R54 ;  /* 0x0003643601007387 */ /* 0x000fe80000100800 */
[----:B------:R1:W-:Y:S04]  /*14600*/  LDGSTS.E [R9+0x980], desc[UR28][R10.64], P2 ;  /* 0x009800000a097fae */ /* 0x0003e800091a101c */
[----:B------:R1:W-:Y:S02]  /*14610*/  STL [R1+0x360], R56 ;  /* 0x0003603801007387 */ /* 0x0003e40000100800 */
[----:B-1----:R-:W-:-:S02]  /*14620*/  IMAD.MOV.U32 R11, RZ, RZ, R56 ;  /* 0x000000ffff0b7224 */ /* 0x002fc400078e0038 */
[----:B------:R-:W4:Y:S01]  /*14630*/  LDL.LU R56, [R1+0x3e8] ;  /* 0x0003e80001387983 */ /* 0x000f220000300800 */
[----:B------:R-:W-:Y:S01]  /*14640*/  IADD3 R53, P2, PT, R53, R3, RZ ;  /* 0x0000000335357210 */ /* 0x000fe20007f5e0ff */
[----:B------:R-:W-:Y:S02]  /*14650*/  IMAD.MOV.U32 R10, RZ, RZ, R54 ;  /* 0x000000ffff0a7224 */ /* 0x000fe400078e0036 */
[----:B------:R-:W4:Y:S04]  /*14660*/  LDL.LU R54, [R1+0x3f4] ;  /* 0x0003f40001367983 */ /* 0x000f280000300800 */
[----:B------:R-:W-:Y:S04]  /*14670*/  STL [R1+0x36c], R53 ;  /* 0x00036c3501007387 */ /* 0x000fe80000100800 */
[----:B------:R1:W-:Y:S01]  /*14680*/  LDGSTS.E [R9+0x1000], desc[UR28][R10.64], P1 ;  /* 0x010000000a097fae */ /* 0x0003e200089a101c */
[----:B------:R-:W-:-:S02]  /*14690*/  IADD3.X R55, PT, PT, R55, R2, RZ, P2, !PT ;  /* 0x0000000237377210 */ /* 0x000fc400017fe4ff */
[----:B------:R-:W-:-:S03]  /*146a0*/  IADD3 R46, P2, PT, R46, R3, RZ ;  /* 0x000000032e2e7210 */ /* 0x000fc60007f5e0ff */
[----:B------:R1:W-:Y:S02]  /*146b0*/  STL [R1+0x368], R55 ;  /* 0x0003683701007387 */ /* 0x0003e40000100800 */
[----:B-1----:R-:W-:Y:S02]  /*146c0*/  IMAD.MOV.U32 R11, RZ, RZ, R55 ;  /* 0x000000ffff0b7224 */ /* 0x002fe400078e0037 */
[----:B------:R-:W-:-:S05]  /*146d0*/  IMAD.MOV.U32 R10, RZ, RZ, R53 ;  /* 0x000000ffff0a7224 */ /* 0x000fca00078e0035 */
[----:B------:R1:W-:Y:S04]  /*146e0*/  LDGSTS.E [R9+0x1080], desc[UR28][R10.64], P1 ;  /* 0x010800000a097fae */ /* 0x0003e800089a101c */
[----:B------:R-:W4:Y:S04]  /*146f0*/  LDL.LU R55, [R1+0x3f0] ;  /* 0x0003f00001377983 */ /* 0x000f280000300800 */
[----:B------:R-:W-:Y:S01]  /*14700*/  STL [R1+0x374], R46 ;  /* 0x0003742e01007387 */ /* 0x000fe20000100800 */
[----:B-1----:R-:W-:Y:S01]  /*14710*/  IMAD.MOV.U32 R10, RZ, RZ, R46 ;  /* 0x000000ffff0a7224 */ /* 0x002fe200078e002e */
[----:B--2---:R-:W-:-:S05]  /*14720*/  IADD3.X R52, PT, PT, R52, R2, RZ, P2, !PT ;  /* 0x0000000234347210 */ /* 0x004fca00017fe4ff */
[----:B------:R1:W-:Y:S01]  /*14730*/  STL [R1+0x370], R52 ;  /* 0x0003703401007387 */ /* 0x0003e20000100800 */
[----:B------:R-:W-:-:S03]  /*14740*/  IMAD.MOV.U32 R11, RZ, RZ, R52 ;  /* 0x000000ffff0b7224 */ /* 0x000fc600078e0034 */
[----:B------:R-:W2:Y:S01]  /*14750*/  LDL.LU R53, [R1+0x3f8] ;  /* 0x0003f80001357983 */ /* 0x000ea20000300800 */
[----:B------:R-:W-:-:S03]  /*14760*/  ISETP.GT.AND P2, PT, R8, 0xc, PT ;  /* 0x0000000c0800780c */ /* 0x000fc60003f44270 */
[----:B------:R1:W-:Y:S01]  /*14770*/  LDGSTS.E [R9+0x1100], desc[UR28][R10.64], P1 ;  /* 0x011000000a097fae */ /* 0x0003e200089a101c */
[----:B---3--:R-:W-:-:S03]  /*14780*/  IADD3 R47, P3, PT, R47, R3, RZ ;  /* 0x000000032f2f7210 */ /* 0x008fc60007f7e0ff */
[----:B-1----:R-:W3:Y:S01]  /*14790*/  LDL.LU R52, [R1+0x3fc] ;  /* 0x0003fc0001347983 */ /* 0x002ee20000300800 */
[----:B------:R-:W-:-:S03]  /*147a0*/  IADD3.X R51, PT, PT, R51, R2, RZ, P3, !PT ;  /* 0x0000000233337210 */ /* 0x000fc60001ffe4ff */
[----:B------:R-:W2:Y:S04]  /*147b0*/  LDL.LU R46, [R1+0x464] ;  /* 0x00046400012e7983 */ /* 0x000ea80000300800 */
[----:B------:R-:W-:Y:S01]  /*147c0*/  STL [R1+0x37c], R47 ;  /* 0x00037c2f01007387 */ /* 0x000fe20000100800 */
[----:B------:R-:W-:Y:S01]  /*147d0*/  SEL R10, RZ, 0x4, !P2 ;  /* 0x00000004ff0a7807 */ /* 0x000fe20005000000 */
[----:B------:R-:W-:Y:S02]  /*147e0*/  IMAD.MOV.U32 R11, RZ, RZ, R51 ;  /* 0x000000ffff0b7224 */ /* 0x000fe400078e0033 */
[----:B------:R1:W-:Y:S01]  /*147f0*/  STL [R1+0x378], R51 ;  /* 0x0003783301007387 */ /* 0x0003e20000100800 */
[----:B------:R-:W-:Y:S02]  /*14800*/  SEL R10, R10, RZ, !P0 ;  /* 0x000000ff0a0a7207 */ /* 0x000fe40004000000 */
[----:B----4-:R-:W-:Y:S01]  /*14810*/  IADD3 R48, P3, PT, R48, R3, RZ ;  /* 0x0000000330307210 */ /* 0x010fe20007f7e0ff */
[----:B-1----:R-:W4:Y:S01]  /*14820*/  LDL.LU R51, [R1+0x460] ;  /* 0x0004600001337983 */ /* 0x002f220000300800 */
[----:B------:R-:W-:Y:S01]  /*14830*/  ISETP.NE.U32.AND P2, PT, R10, RZ, PT ;  /* 0x000000ff0a00720c */ /* 0x000fe20003f45070 */
[----:B------:R-:W-:-:S02]  /*14840*/  IMAD.MOV.U32 R10, RZ, RZ, R47 ;  /* 0x000000ffff0a7224 */ /* 0x000fc400078e002f */
[----:B------:R-:W4:Y:S01]  /*14850*/  LDL.LU R47, [R1+0x46c] ;  /* 0x00046c00012f7983 */ /* 0x000f220000300800 */
[----:B------:R-:W-:-:S03]  /*14860*/  IADD3.X R50, PT, PT, R50, R2, RZ, P3, !PT ;  /* 0x0000000232327210 */ /* 0x000fc60001ffe4ff */
[----:B------:R-:W-:Y:S04]  /*14870*/  STL [R1+0x3e4], R48 ;  /* 0x0003e43001007387 */ /* 0x000fe80000100800 */
[----:B------:R1:W-:Y:S01]  /*14880*/  LDGSTS.E [R9+0x1180], desc[UR28][R10.64], P1 ;  /* 0x011800000a097fae */ /* 0x0003e200089a101c */
[----:B------:R-:W-:-:S03]  /*14890*/  IADD3 R49, P1, PT, R49, R3, RZ ;  /* 0x0000000331317210 */ /* 0x000fc60007f3e0ff */
[----:B------:R1:W-:Y:S02]  /*148a0*/  STL [R1+0x3e0], R50 ;  /* 0x0003e03201007387 */ /* 0x0003e40000100800 */
[----:B-1----:R-:W-:Y:S02]  /*148b0*/  IMAD.MOV.U32 R11, RZ, RZ, R50 ;  /* 0x000000ffff0b7224 */ /* 0x002fe400078e0032 */
[----:B------:R-:W4:Y:S01]  /*148c0*/  LDL.LU R50, [R1+0x468] ;  /* 0x0004680001327983 */ /* 0x000f220000300800 */
[----:B------:R-:W-:-:S03]  /*148d0*/  IMAD.MOV.U32 R10, RZ, RZ, R48 ;  /* 0x000000ffff0a7224 */ /* 0x000fc600078e0030 */
[----:B------:R-:W4:Y:S01]  /*148e0*/  LDL.LU R48, [R1+0x474] ;  /* 0x0004740001307983 */ /* 0x000f220000300800 */
[----:B------:R-:W-:-:S03]  /*148f0*/  IADD3.X R56, PT, PT, R56, R2, RZ, P1, !PT ;  /* 0x0000000238387210 */ /* 0x000fc60000ffe4ff */
[----:B------:R1:W-:Y:S04]  /*14900*/  STL [R1+0x3ec], R49 ;  /* 0x0003ec3101007387 */ /* 0x0003e80000100800 */
[----:B------:R1:W-:Y:S04]  /*14910*/  LDGSTS.E [R9+0x1800], desc[UR28][R10.64], P2 ;  /* 0x018000000a097fae */ /* 0x0003e800091a101c */
[----:B------:R1:W-:Y:S02]  /*14920*/  STL [R1+0x3e8], R56 ;  /* 0x0003e83801007387 */ /* 0x0003e40000100800 */
[----:B-1----:R-:W-:-:S02]  /*14930*/  IMAD.MOV.U32 R10, RZ, RZ, R49 ;  /* 0x000000ffff0a7224 */ /* 0x002fc400078e0031 */
[----:B------:R-:W4:Y:S01]  /*14940*/  LDL.LU R49, [R1+0x470] ;  /* 0x0004700001317983 */ /* 0x000f220000300800 */
[----:B------:R-:W-:Y:S01]  /*14950*/  IADD3 R54, P1, PT, R54, R3, RZ ;  /* 0x0000000336367210 */ /* 0x000fe20007f3e0ff */
[----:B------:R-:W-:-:S04]  /*14960*/  IMAD.MOV.U32 R11, RZ, RZ, R56 ;  /* 0x000000ffff0b7224 */ /* 0x000fc800078e0038 */
[----:B------:R1:W-:Y:S04]  /*14970*/  STL [R1+0x3f4], R54 ;  /* 0x0003f43601007387 */ /* 0x0003e80000100800 */
[----:B------:R1:W-:Y:S01]  /*14980*/  LDGSTS.E [R9+0x1880], desc[UR28][R10.64], P2 ;  /* 0x018800000a097fae */ /* 0x0003e200091a101c */
[----:B------:R-:W-:Y:S02]  /*14990*/  IADD3.X R55, PT, PT, R55, R2, RZ, P1, !PT ;  /* 0x0000000237377210 */ /* 0x000fe40000ffe4ff */
[----:B------:R-:W-:-:S03]  /*149a0*/  ISETP.GT.AND P1, PT, R8, 0x10, PT ;  /* 0x000000100800780c */ /* 0x000fc60003f24270 */
[----:B------:R2:W-:Y:S01]  /*149b0*/  STL [R1+0x3f0], R55 ;  /* 0x0003f03701007387 */ /* 0x0005e20000100800 */
[----:B-1----:R-:W-:Y:S02]  /*149c0*/  IMAD.MOV.U32 R10, RZ, RZ, R54 ;  /* 0x000000ffff0a7224 */ /* 0x002fe400078e0036 */
[----:B------:R-:W-:Y:S01]  /*149d0*/  IMAD.MOV.U32 R11, RZ, RZ, R55 ;  /* 0x000000ffff0b7224 */ /* 0x000fe200078e0037 */
[----:B------:R-:W4:Y:S04]  /*149e0*/  LDL.LU R57, [R1+0x478] ;  /* 0x0004780001397983 */ /* 0x000f280000300800 */
[----:B------:R-:W4:Y:S04]  /*149f0*/  LDL.LU R56, [R1+0x47c] ;  /* 0x00047c0001387983 */ /* 0x000f280000300800 */
[----:B------:R1:W-:Y:S04]  /*14a00*/  LDGSTS.E [R9+0x1900], desc[UR28][R10.64], P2 ;  /* 0x019000000a097fae */ /* 0x0003e800091a101c */
[----:B------:R-:W4:Y:S01]  /*14a10*/  LDL.LU R54, [R1+0x4e4] ;  /* 0x0004e40001367983 */ /* 0x000f220000300800 */
[----:B-1----:R-:W-:-:S04]  /*14a20*/  SEL R10, RZ, 0x4, !P1 ;  /* 0x00000004ff0a7807 */ /* 0x002fc80004800000 */
[----:B------:R-:W-:-:S04]  /*14a30*/  SEL R10, R10, RZ, !P0 ;  /* 0x000000ff0a0a7207 */ /* 0x000fc80004000000 */
[----:B------:R-:W-:Y:S02]  /*14a40*/  ISETP.NE.U32.AND P1, PT, R10, RZ, PT ;  /* 0x000000ff0a00720c */ /* 0x000fe40003f25070 */
[----:B---3--:R-:W-:-:S04]  /*14a50*/  IADD3 R52, P3, PT, R52, R3, RZ ;  /* 0x0000000334347210 */ /* 0x008fc80007f7e0ff */
[----:B--2---:R-:W-:Y:S02]  /*14a60*/  IADD3.X R53, PT, PT, R53, R2, RZ, P3, !PT ;  /* 0x0000000235357210 */ /* 0x004fe40001ffe4ff */
[----:B------:R-:W-:Y:S01]  /*14a70*/  IADD3 R46, P3, PT, R46, R3, RZ ;  /* 0x000000032e2e7210 */ /* 0x000fe20007f7e0ff */
[----:B------:R1:W-:Y:S01]  /*14a80*/  STL [R1+0x3fc], R52 ;  /* 0x0003fc3401007387 */ /* 0x0003e20000100800 */
[----:B------:R-:W-:-:S03]  /*14a90*/  IMAD.MOV.U32 R10, RZ, RZ, R52 ;  /* 0x000000ffff0a7224 */ /* 0x000fc600078e0034 */
[----:B------:R2:W-:Y:S04]  /*14aa0*/  STL [R1+0x3f8], R53 ;  /* 0x0003f83501007387 */ /* 0x0005e80000100800 */
[----:B------:R-:W3:Y:S01]  /*14ab0*/  LDL.LU R55, [R1+0x4e0] ;  /* 0x0004e00001377983 */ /* 0x000ee20000300800 */
[----:B------:R-:W-:-:S03]  /*14ac0*/  IMAD.MOV.U32 R11, RZ, RZ, R53 ;  /* 0x000000ffff0b7224 */ /* 0x000fc600078e0035 */
[----:B-1----:R-:W3:Y:S01]  /*14ad0*/  LDL.LU R52, [R1+0x4ec] ;  /* 0x0004ec0001347983 */ /* 0x002ee20000300800 */
[----:B----4-:R-:W-:-:S03]  /*14ae0*/  IADD3.X R51, PT, PT, R51, R2, RZ, P3, !PT ;  /* 0x0000000233337210 */ /* 0x010fc60001ffe4ff */
[----:B------:R1:W-:Y:S04]  /*14af0*/  STL [R1+0x464], R46 ;  /* 0x0004642e01007387 */ /* 0x0003e80000100800 */
[----:B------:R-:W-:Y:S04]  /*14b00*/  STL [R1+0x460], R51 ;  /* 0x0004603301007387 */ /* 0x000fe80000100800 */
[----:B--2---:R-:W2:Y:S04]  /*14b10*/  LDL.LU R53, [R1+0x4e8] ;  /* 0x0004e80001357983 */ /* 0x004ea80000300800 */
[----:B------:R4:W-:Y:S01]  /*14b20*/  LDGSTS.E [R9+0x1980], desc[UR28][R10.64], P2 ;  /* 0x019800000a097fae */ /* 0x0009e200091a101c */
[----:B------:R-:W-:Y:S01]  /*14b30*/  IADD3 R47, P2, PT, R47, R3, RZ ;  /* 0x000000032f2f7210 */ /* 0x000fe20007f5e0ff */
[----:B----4-:R-:W-:-:S02]  /*14b40*/  IMAD.MOV.U32 R10, RZ, RZ, R46 ;  /* 0x000000ffff0a7224 */ /* 0x010fc400078e002e */
[----:B------:R-:W-:Y:S01]  /*14b50*/  IMAD.MOV.U32 R11, RZ, RZ, R51 ;  /* 0x000000ffff0b7224 */ /* 0x000fe200078e0033 */
[----:B------:R-:W-:Y:S01]  /*14b60*/  IADD3.X R50, PT, PT, R50, R2, RZ, P2, !PT ;  /* 0x0000000232327210 */ /* 0x000fe200017fe4ff */
[----:B-1----:R-:W4:Y:S04]  /*14b70*/  LDL.LU R46, [R1+0x4f4] ;  /* 0x0004f400012e7983 */ /* 0x002f280000300800 */
[----:B------:R1:W-:Y:S04]  /*14b80*/  STL [R1+0x46c], R47 ;  /* 0x00046c2f01007387 */ /* 0x0003e80000100800 */
[----:B------:R1:W-:Y:S01]  /*14b90*/  LDGSTS.E [R9+0x2000], desc[UR28][R10.64], P1 ;  /* 0x020000000a097fae */ /* 0x0003e200089a101c */
[----:B------:R-:W-:-:S03]  /*14ba0*/  IADD3 R48, P2, PT, R48, R3, RZ ;  /* 0x0000000330307210 */ /* 0x000fc60007f5e0ff */
[----:B------:R-:W-:Y:S01]  /*14bb0*/  STL [R1+0x468], R50 ;  /* 0x0004683201007387 */ /* 0x000fe20000100800 */
[----:B-1----:R-:W-:-:S03]  /*14bc0*/  IMAD.MOV.U32 R10, RZ, RZ, R47 ;  /* 0x000000ffff0a7224 */ /* 0x002fc600078e002f */
[----:B------:R-:W4:Y:S01]  /*14bd0*/  LDL.LU R47, [R1+0x4f0] ;  /* 0x0004f000012f7983 */ /* 0x000f220000300800 */
[----:B------:R-:W-:Y:S01]  /*14be0*/  IMAD.MOV.U32 R11, RZ, RZ, R50 ;  /* 0x000000ffff0b7224 */ /* 0x000fe200078e0032 */
[----:B------:R-:W-:Y:S02]  /*14bf0*/  IADD3.X R49, PT, PT, R49, R2, RZ, P2, !PT ;  /* 0x0000000231317210 */ /* 0x000fe400017fe4ff */
[----:B------:R-:W-:Y:S04]  /*14c00*/  STL [R1+0x474], R48 ;  /* 0x0004743001007387 */ /* 0x000fe80000100800 */
[----:B------:R1:W-:Y:S04]  /*14c10*/  LDGSTS.E [R9+0x2080], desc[UR28][R10.64], P1 ;  /* 0x020800000a097fae */ /* 0x0003e800089a101c */
[----:B------:R1:W-:Y:S02]  /*14c20*/  STL [R1+0x470], R49 ;  /* 0x0004703101007387 */ /* 0x0003e40000100800 */
[----:B-1----:R-:W-:-:S02]  /*14c30*/  IMAD.MOV.U32 R11, RZ, RZ, R49 ;  /* 0x000000ffff0b7224 */ /* 0x002fc400078e0031 */
[----:B------:R-:W-:Y:S01]  /*14c40*/  IMAD.MOV.U32 R10, RZ, RZ, R48 ;  /* 0x000000ffff0a7224 */ /* 0x000fe200078e0030 */
[----:B------:R-:W4:Y:S04]  /*14c50*/  LDL.LU R49, [R1+0x4f8] ;  /* 0x0004f80001317983 */ /* 0x000f280000300800 */
[----:B------:R-:W4:Y:S04]  /*14c60*/  LDL.LU R48, [R1+0x4fc] ;  /* 0x0004fc0001307983 */ /* 0x000f280000300800 */
[----:B------:R-:W4:Y:S04]  /*14c70*/  LDL.LU R51, [R1+0x560] ;  /* 0x0005600001337983 */ /* 0x000f280000300800 */
[----:B------:R-:W4:Y:S01]  /*14c80*/  LDL.LU R50, [R1+0x564] ;  /* 0x0005640001327983 */ /* 0x000f220000300800 */
[----:B------:R-:W-:-:S02]  /*14c90*/  ISETP.GT.AND P2, PT, R8, 0x14, PT ;  /* 0x000000140800780c */ /* 0x000fc40003f44270 */
[----:B------:R-:W-:Y:S01]  /*14ca0*/  IADD3 R56, P3, PT, R56, R3, RZ ;  /* 0x0000000338387210 */ /* 0x000fe20007f7e0ff */
[----:B------:R1:W-:Y:S03]  /*14cb0*/  LDGSTS.E [R9+0x2100], desc[UR28][R10.64], P1 ;  /* 0x021000000a097fae */ /* 0x0003e600089a101c */
[----:B------:R-:W-:Y:S02]  /*14cc0*/  IADD3.X R57, PT, PT, R57, R2, RZ, P3, !PT ;  /* 0x0000000239397210 */ /* 0x000fe40001ffe4ff */
[----:B-1----:R-:W-:-:S04]  /*14cd0*/  SEL R10, RZ, 0x4, !P2 ;  /* 0x00000004ff0a7807 */ /* 0x002fc80005000000 */
[----:B------:R-:W-:Y:S01]  /*14ce0*/  SEL R10, R10, RZ, !P0 ;  /* 0x000000ff0a0a7207 */ /* 0x000fe20004000000 */
[----:B------:R-:W-:-:S03]  /*14cf0*/  IMAD.MOV.U32 R11, RZ, RZ, R57 ;  /* 0x000000ffff0b7224 */ /* 0x000fc600078e0039 */
[----:B------:R-:W-:Y:S01]  /*14d00*/  ISETP.NE.U32.AND P2, PT, R10, RZ, PT ;  /* 0x000000ff0a00720c */ /* 0x000fe20003f45070 */
[----:B------:R-:W-:Y:S01]  /*14d10*/  IMAD.MOV.U32 R10, RZ, RZ, R56 ;  /* 0x000000ffff0a7224 */ /* 0x000fe200078e0038 */
[----:B------:R-:W-:Y:S01]  /*14d20*/  IADD3 R54, P3, PT, R54, R3, RZ ;  /* 0x0000000336367210 */ /* 0x000fe20007f7e0ff */
[----:B------:R1:W-:Y:S04]  /*14d30*/  STL [R1+0x47c], R56 ;  /* 0x00047c3801007387 */ /* 0x0003e80000100800 */
[----:B------:R1:W-:Y:S01]  /*14d40*/  LDGSTS.E [R9+0x2180], desc[UR28][R10.64], P1 ;  /* 0x021800000a097fae */ /* 0x0003e200089a101c */
[----:B------:R-:W-:Y:S03]  /*14d50*/  HMMA.1688.F32.TF32 R88, R100, R58, R88 ;  /* 0x0000003a6458723c */ /* 0x000fe60000081058 */
[----:B------:R2:W-:Y:S04]  /*14d60*/  STL [R1+0x478], R57 ;  /* 0x0004783901007387 */ /* 0x0005e80000100800 */
[----:B------:R-:W-:Y:S01]  /*14d70*/  STL [R1+0x4e4], R54 ;  /* 0x0004e43601007387 */ /* 0x000fe20000100800 */
[----:B-1----:R-:W-:Y:S01]  /*14d80*/  IMAD.MOV.U32 R10, RZ, RZ, R54 ;  /* 0x000000ffff0a7224 */ /* 0x002fe200078e0036 */
[----:B---3--:R-:W-:-:S02]  /*14d90*/  IADD3.X R55, PT, PT, R55, R2, RZ, P3, !PT ;  /* 0x0000000237377210 */ /* 0x008fc40001ffe4ff */
[----:B------:R-:W-:-:S03]  /*14da0*/  IADD3 R52, P1, PT, R52, R3, RZ ;  /* 0x0000000334347210 */ /* 0x000fc60007f3e0ff */
[----:B------:R-:W-:Y:S04]  /*14db0*/  STL [R1+0x4e0], R55 ;  /* 0x0004e03701007387 */ /* 0x000fe80000100800 */
[----:B------:R-:W3:Y:S04]  /*14dc0*/  LDL.LU R58, [R1+0x56c] ;  /* 0x00056c00013a7983 */ /* 0x000ee80000300800 */
[----:B------:R-:W3:Y:S01]  /*14dd0*/  LDL.LU R56, [R1+0x574] ;  /* 0x0005740001387983 */ /* 0x000ee20000300800 */
[----:B--2---:R-:W-:-:S03]  /*14de0*/  IADD3.X R53, PT, PT, R53, R2, RZ, P1, !PT ;  /* 0x0000000235357210 */ /* 0x004fc60000ffe4ff */
[----:B------:R-:W-:Y:S04]  /*14df0*/  STL [R1+0x4ec], R52 ;  /* 0x0004ec3401007387 */ /* 0x000fe80000100800 */
[----:B------:R1:W-:Y:S01]  /*14e00*/  STL [R1+0x4e8], R53 ;  /* 0x0004e83501007387 */ /* 0x0003e20000100800 */
[----:B------:R-:W-:-:S03]  /*14e10*/  IMAD.MOV.U32 R11, RZ, RZ, R55 ;  /* 0x000000ffff0b7224 */ /* 0x000fc600078e0037 */
[----:B------:R-:W2:Y:S04]  /*14e20*/  LDL.LU R59, [R1+0x568] ;  /* 0x00056800013b7983 */ /* 0x000ea80000300800 */
[----:B------:R-:W2:Y:S04]  /*14e30*/  LDL.LU R57, [R1+0x570] ;  /* 0x0005700001397983 */ /* 0x000ea80000300800 */
[----:B------:R1:W-:Y:S01]  /*14e40*/  LDGSTS.E [R9+0x2800], desc[UR28][R10.64], P2 ;  /* 0x028000000a097fae */ /* 0x0003e200091a101c */
[----:B----4-:R-:W-:-:S05]  /*14e50*/  IADD3 R46, P1, PT, R46, R3, RZ ;  /* 0x000000032e2e7210 */ /* 0x010fca0007f3e0ff */
[----:B------:R4:W-:Y:S01]  /*14e60*/  STL [R1+0x4f4], R46 ;  /* 0x0004f42e01007387 */ /* 0x0009e20000100800 */
[----:B-1----:R-:W-:Y:S02]  /*14e70*/  IMAD.MOV.U32 R10, RZ, RZ, R52 ;  /* 0x000000ffff0a7224 */ /* 0x002fe400078e0034 */
[----:B------:R-:W-:-:S05]  /*14e80*/  IMAD.MOV.U32 R11, RZ, RZ, R53 ;  /* 0x000000ffff0b7224 */ /* 0x000fca00078e0035 */
[----:B------:R1:W-:Y:S01]  /*14e90*/  LDGSTS.E [R9+0x2880], desc[UR28][R10.64], P2 ;  /* 0x028800000a097fae */ /* 0x0003e200091a101c */
[----:B------:R-:W-:-:S05]  /*14ea0*/  IADD3.X R47, PT, PT, R47, R2, RZ, P1, !PT ;  /* 0x000000022f2f7210 */ /* 0x000fca0000ffe4ff */
[----:B------:R4:W-:Y:S01]  /*14eb0*/  STL [R1+0x4f0], R47 ;  /* 0x0004f02f01007387 */ /* 0x0009e20000100800 */
[----:B-1----:R-:W-:-:S03]  /*14ec0*/  IMAD.MOV.U32 R10, RZ, RZ, R46 ;  /* 0x000000ffff0a7224 */ /* 0x002fc600078e002e */
[----:B------:R-:W2:Y:S04]  /*14ed0*/  LDL.LU R53, [R1+0x578] ;  /* 0x0005780001357983 */ /* 0x000ea80000300800 */
[----:B----4-:R-:W4:Y:S01]  /*14ee0*/  LDL.LU R46, [R1+0x57c] ;  /* 0x00057c00012e7983 */ /* 0x010f220000300800 */
[----:B------:R-:W-:Y:S01]  /*14ef0*/  IMAD.MOV.U32 R11, RZ, RZ, R47 ;  /* 0x000000ffff0b7224 */ /* 0x000fe200078e002f */
[----:B------:R-:W-:Y:S02]  /*14f00*/  ISETP.GT.AND P1, PT, R8, 0x18, PT ;  /* 0x000000180800780c */ /* 0x000fe40003f24270 */
[----:B------:R-:W4:Y:S04]  /*14f10*/  LDL.LU R47, [R1+0x5e4] ;  /* 0x0005e400012f7983 */ /* 0x000f280000300800 */
[----:B------:R1:W-:Y:S01]  /*14f20*/  LDGSTS.E [R9+0x2900], desc[UR28][R10.64], P2 ;  /* 0x029000000a097fae */ /* 0x0003e200091a101c */
[----:B------:R-:W-:-:S04]  /*14f30*/  IADD3 R48, P3, PT, R48, R3, RZ ;  /* 0x0000000330307210 */ /* 0x000fc80007f7e0ff */
[----:B------:R-:W-:Y:S02]  /*14f40*/  IADD3.X R49, PT, PT, R49, R2, RZ, P3, !PT ;  /* 0x0000000231317210 */ /* 0x000fe40001ffe4ff */
[----:B-1----:R-:W-:Y:S02]  /*14f50*/  SEL R10, RZ, 0x4, !P1 ;  /* 0x00000004ff0a7807 */ /* 0x002fe40004800000 */
[----:B------:R-:W-:Y:S01]  /*14f60*/  IADD3 R50, P4, PT, R50, R3, RZ ;  /* 0x0000000332327210 */ /* 0x000fe20007f9e0ff */
[----:B------:R-:W-:Y:S01]  /*14f70*/  STL [R1+0x4fc], R48 ;  /* 0x0004fc3001007387 */ /* 0x000fe20000100800 */
[----:B------:R-:W-:-:S03]  /*14f80*/  SEL R10, R10, RZ, !P0 ;  /* 0x000000ff0a0a7207 */ /* 0x000fc60004000000 */
[----:B------:R-:W-:Y:S01]  /*14f90*/  IMAD.X R51, R51, 0x1, R2, P4 ;  /* 0x0000000133337824 */ /* 0x000fe200020e0602 */
[----:B------:R1:W-:Y:S01]  /*14fa0*/  STL [R1+0x4f8], R49 ;  /* 0x0004f83101007387 */ /* 0x0003e20000100800 */
[----:B------:R-:W-:-:S03]  /*14fb0*/  ISETP.NE.U32.AND P1, PT, R10, RZ, PT ;  /* 0x000000ff0a00720c */ /* 0x000fc60003f25070 */
[----:B------:R-:W-:Y:S01]  /*14fc0*/  STL [R1+0x564], R50 ;  /* 0x0005643201007387 */ /* 0x000fe20000100800 */
[----:B------:R-:W-:Y:S01]  /*14fd0*/  MOV R11, R49 ;  /* 0x00000031000b7202 */ /* 0x000fe20000000f00 */
[----:B------:R-:W-:Y:S02]  /*14fe0*/  IMAD.MOV.U32 R10, RZ, RZ, R48 ;  /* 0x000000ffff0a7224 */ /* 0x000fe400078e0030 */
[----:B------:R-:W4:Y:S04]  /*14ff0*/  LDL.LU R54, [R1+0x5e0] ;  /* 0x0005e00001367983 */ /* 0x000f280000300800 */
[----:B------:R1:W-:Y:S04]  /*15000*/  STL [R1+0x560], R51 ;  /* 0x0005603301007387 */ /* 0x0003e80000100800 */
[----:B-1----:R-:W4:Y:S04]  /*15010*/  LDL.LU R49, [R1+0x5e8] ;  /* 0x0005e80001317983 */ /* 0x002f280000300800 */
[----:B------:R-:W4:Y:S04]  /*15020*/  LDL.LU R48, [R1+0x5ec] ;  /* 0x0005ec0001307983 */ /* 0x000f280000300800 */
[----:B------:R-:W4:Y:S04]  /*15030*/  LDL.LU R55, [R1+0x5f0] ;  /* 0x0005f00001377983 */ /* 0x000f280000300800 */
[----:B------:R1:W-:Y:S04]  /*15040*/  LDGSTS.E [R9+0x2980], desc[UR28][R10.64], P2 ;  /* 0x029800000a097fae */ /* 0x0003e800091a101c */
[----:B------:R-:W4:Y:S01]  /*15050*/  LDL.LU R52, [R1+0x5f4] ;  /* 0x0005f40001347983 */ /* 0x000f220000300800 */
[----:B-1----:R-:W-:-:S02]  /*15060*/  IMAD.MOV.U32 R11, RZ, RZ, R51 ;  /* 0x000000ffff0b7224 */ /* 0x002fc400078e0033 */
[----:B------:R-:W-:Y:S01]  /*15070*/  IMAD.MOV.U32 R10, RZ, RZ, R50 ;  /* 0x000000ffff0a7224 */ /* 0x000fe200078e0032 */
[----:B------:R-:W4:Y:S04]  /*15080*/  LDL.LU R51, [R1+0x5f8] ;  /* 0x0005f80001337983 */ /* 0x000f280000300800 */
[----:B------:R-:W4:Y:S04]  /*15090*/  LDL.LU R50, [R1+0x5fc] ;  /* 0x0005fc0001327983 */ /* 0x000f280000300800 */
[----:B------:R1:W-:Y:S01]  /*150a0*/  LDGSTS.E [R9+0x3000], desc[UR28][R10.64], P1 ;  /* 0x030000000a097fae */ /* 0x0003e200089a101c */
[----:B---3--:R-:W-:-:S02]  /*150b0*/  IADD3 R58, P2, PT, R58, R3, RZ ;  /* 0x000000033a3a7210 */ /* 0x008fc40007f5e0ff */
[----:B------:R-:W-:-:S03]  /*150c0*/  IADD3 R56, P3, PT, R56, R3, RZ ;  /* 0x0000000338387210 */ /* 0x000fc60007f7e0ff */
[----:B-1----:R-:W-:Y:S01]  /*150d0*/  IMAD.MOV.U32 R10, RZ, RZ, R58 ;  /* 0x000000ffff0a7224 */ /* 0x002fe200078e003a */
[----:B--2---:R-:W-:-:S04]  /*150e0*/  IADD3.X R59, PT, PT, R59, R2, RZ, P2, !PT ;  /* 0x000000023b3b7210 */ /* 0x004fc800017fe4ff */
[----:B------:R-:W-:Y:S01]  /*150f0*/  MOV R11, R59 ;  /* 0x0000003b000b7202 */ /* 0x000fe20000000f00 */
[----:B------:R-:W-:Y:S01]  /*15100*/  IMAD.X R57, R57, 0x1, R2, P3 ;  /* 0x0000000139397824 */ /* 0x000fe200018e0602 */
[----:B------:R-:W-:-:S03]  /*15110*/  ISETP.GT.AND P2, PT, R8, 0x1c, PT ;  /* 0x0000001c0800780c */ /* 0x000fc60003f44270 */
[----:B------:R1:W-:Y:S02]  /*15120*/  LDGSTS.E [R9+0x3080], desc[UR28][R10.64], P1 ;  /* 0x030800000a097fae */ /* 0x0003e400089a101c */
[----:B-1----:R-:W-:Y:S02]  /*15130*/  IMAD.MOV.U32 R10, RZ, RZ, R56 ;  /* 0x000000ffff0a7224 */ /* 0x002fe400078e0038 */
[----:B------:R-:W-:-:S05]  /*15140*/  IMAD.MOV.U32 R11, RZ, RZ, R57 ;  /* 0x000000ffff0b7224 */ /* 0x000fca00078e0039 */
[----:B------:R1:W-:Y:S02]  /*15150*/  LDGSTS.E [R9+0x3100], desc[UR28][R10.64], P1 ;  /* 0x031000000a097fae */ /* 0x0003e400089a101c */
[----:B-1----:R-:W-:Y:S02]  /*15160*/  SEL R10, RZ, 0x4, !P2 ;  /* 0x00000004ff0a7807 */ /* 0x002fe40005000000 */
[----:B----4-:R-:W-:Y:S02]  /*15170*/  IADD3 R46, P3, PT, R46, R3, RZ ;  /* 0x000000032e2e7210 */ /* 0x010fe40007f7e0ff */
[----:B------:R-:W-:Y:S02]  /*15180*/  SEL R10, R10, RZ, !P0 ;  /* 0x000000ff0a0a7207 */ /* 0x000fe40004000000 */
[----:B------:R-:W-:Y:S02]  /*15190*/  IADD3.X R53, PT, PT, R53, R2, RZ, P3, !PT ;  /* 0x0000000235357210 */ /* 0x000fe40001ffe4ff */
[----:B------:R-:W-:Y:S01]  /*151a0*/  ISETP.NE.U32.AND P2, PT, R10, RZ, PT ;  /* 0x000000ff0a00720c */ /* 0x000fe20003f45070 */
[----:B------:R-:W-:-:S02]  /*151b0*/  IMAD.MOV.U32 R10, RZ, RZ, R46 ;  /* 0x000000ffff0a7224 */ /* 0x000fc400078e002e */
[----:B------:R-:W-:Y:S01]  /*151c0*/  IMAD.MOV.U32 R11, RZ, RZ, R53 ;  /* 0x000000ffff0b7224 */ /* 0x000fe200078e0035 */
[----:B------:R-:W-:Y:S04]  /*151d0*/  STL [R1+0x56c], R58 ;  /* 0x00056c3a01007387 */ /* 0x000fe80000100800 */
[----:B------:R-:W-:Y:S04]  /*151e0*/  STL [R1+0x568], R59 ;  /* 0x0005683b01007387 */ /* 0x000fe80000100800 */
[----:B------:R1:W-:Y:S01]  /*151f0*/  LDGSTS.E [R9+0x3180], desc[UR28][R10.64], P1 ;  /* 0x031800000a097fae */ /* 0x0003e200089a101c */
[----:B------:R-:W-:-:S03]  /*15200*/  IADD3 R47, P1, PT, R47, R3, RZ ;  /* 0x000000032f2f7210 */ /* 0x000fc60007f3e0ff */
[----:B------:R-:W-:Y:S04]  /*15210*/  STL [R1+0x574], R56 ;  /* 0x0005743801007387 */ /* 0x000fe80000100800 */
[----:B------:R-:W-:Y:S04]  /*15220*/  STL [R1+0x570], R57 ;  /* 0x0005703901007387 */ /* 0x000fe80000100800 */
[----:B------:R-:W-:Y:S04]  /*15230*/  STL [R1+0x57c], R46 ;  /* 0x00057c2e01007387 */ /* 0x000fe80000100800 */
[----:B------:R2:W-:Y:S01]  /*15240*/  STL [R1+0x578], R53 ;  /* 0x0005783501007387 */ /* 0x0005e20000100800 */
[----:B------:R-:W-:Y:S01]  /*15250*/  IADD3.X R54, PT, PT, R54, R2, RZ, P1, !PT ;  /* 0x0000000236367210 */ /* 0x000fe20000ffe4ff */
[----:B-1----:R-:W-:-:S02]  /*15260*/  IMAD.MOV.U32 R10, RZ, RZ, R47 ;  /* 0x000000ffff0a7224 */ /* 0x002fc400078e002f */
[----:B--2---:R-:W2:Y:S04]  /*15270*/  LDL.LU R53, [R1+0x280] ;  /* 0x0002800001357983 */ /* 0x004ea80000300800 */
[----:B------:R-:W3:Y:S01]  /*15280*/  LDL.LU R46, [R1+0x284] ;  /* 0x00028400012e7983 */ /* 0x000ee20000300800 */
[----:B------:R-:W-:-:S03]  /*15290*/  IADD3 R48, P3, PT, R48, R3, RZ ;  /* 0x0000000330307210 */ /* 0x000fc60007f7e0ff */
[----:B------:R1:W-:Y:S02]  /*152a0*/  STL [R1+0x5e4], R47 ;  /* 0x0005e42f01007387 */ /* 0x0003e40000100800 */
[----:B------:R-:W-:Y:S02]  /*152b0*/  IMAD.X R49, R49, 0x1, R2, P3 ;  /* 0x0000000131317824 */ /* 0x000fe400018e0602 */
[----:B------:R4:W-:Y:S04]  /*152c0*/  STL [R1+0x5e0], R54 ;  /* 0x0005e03601007387 */ /* 0x0009e80000100800 */
[----:B------:R-:W-:Y:S01]  /*152d0*/  STL [R1+0x5ec], R48 ;  /* 0x0005ec3001007387 */ /* 0x000fe20000100800 */
[----:B------:R-:W-:-:S03]  /*152e0*/  MOV R11, R54 ;  /* 0x00000036000b7202 */ /* 0x000fc60000000f00 */
[----:B-1----:R-:W2:Y:S04]  /*152f0*/  LDL.LU R47, [R1+0x28c] ;  /* 0x00028c00012f7983 */ /* 0x002ea80000300800 */
[----:B------:R1:W-:Y:S04]  /*15300*/  STL [R1+0x5e8], R49 ;  /* 0x0005e83101007387 */ /* 0x0003e80000100800 */
[----:B----4-:R-:W4:Y:S01]  /*15310*/  LDL.LU R54, [R1+0x288] ;  /* 0x0002880001367983 */ /* 0x010f220000300800 */
[----:B------:R-:W-:-:S03]  /*15320*/  IADD3 R52, P1, PT, R52, R3, RZ ;  /* 0x0000000334347210 */ /* 0x000fc60007f3e0ff */
[----:B------:R1:W-:Y:S01]  /*15330*/  LDGSTS.E [R9+0x3800], desc[UR28][R10.64], P2 ;  /* 0x038000000a097fae */ /* 0x0003e200091a101c */
[----:B------:R-:W-:Y:S02]  /*15340*/  IADD3 R50, P3, PT, R50, R3, RZ ;  /* 0x0000000332327210 */ /* 0x000fe40007f7e0ff */
[----:B------:R-:W-:Y:S01]  /*15350*/  IADD3.X R55, PT, PT, R55, R2, RZ, P1, !PT ;  /* 0x0000000237377210 */ /* 0x000fe20000ffe4ff */
[----:B-1----:R-:W-:Y:S02]  /*15360*/  IMAD.MOV.U32 R11, RZ, RZ, R49 ;  /* 0x000000ffff0b7224 */ /* 0x002fe400078e0031 */
[----:B------:R-:W-:Y:S01]  /*15370*/  IMAD.MOV.U32 R10, RZ, RZ, R48 ;  /* 0x000000ffff0a7224 */ /* 0x000fe200078e0030 */
[----:B------:R-:W4:Y:S04]  /*15380*/  LDL.LU R49, [R1+0x290] ;  /* 0x0002900001317983 */ /* 0x000f280000300800 */
[----:B------:R-:W4:Y:S01]  /*15390*/  LDL.LU R48, [R1+0x294] ;  /* 0x0002940001307983 */ /* 0x000f220000300800 */
[----:B------:R-:W-:-:S03]  /*153a0*/  IMAD.X R51, R51, 0x1, R2, P3 ;  /* 0x0000000133337824 */ /* 0x000fc600018e0602 */
[----:B------:R1:W-:Y:S04]  /*153b0*/  LDGSTS.E [R9+0x3880], desc[UR28][R10.64], P2 ;  /* 0x038800000a097fae */ /* 0x0003e800091a101c */
[----:B------:R-:W-:Y:S04]  /*153c0*/  STL [R1+0x5f4], R52 ;  /* 0x0005f43401007387 */ /* 0x000fe80000100800 */
[----:B------:R1:W-:Y:S02]  /*153d0*/  STL [R1+0x5f0], R55 ;  /* 0x0005f03701007387 */ /* 0x0003e40000100800 */
[----:B-1----:R-:W-:Y:S01]  /*153e0*/  IMAD.MOV.U32 R10, RZ, RZ, R52 ;  /* 0x000000ffff0a7224 */ /* 0x002fe200078e0034 */
[----:B------:R-:W-:Y:S01]  /*153f0*/  MOV R11, R55 ;  /* 0x00000037000b7202 */ /* 0x000fe20000000f00 */
[----:B------:R-:W-:Y:S04]  /*15400*/  STL [R1+0x5fc], R50 ;  /* 0x0005fc3201007387 */ /* 0x000fe80000100800 */
[----:B------:R1:W-:Y:S04]  /*15410*/  LDGSTS.E [R9+0x3900], desc[UR28][R10.64], P2 ;  /* 0x039000000a097fae */ /* 0x0003e800091a101c */
[----:B------:R1:W-:Y:S04]  /*15420*/  STL [R1+0x5f8], R51 ;  /* 0x0005f83301007387 */ /* 0x0003e80000100800 */
[----:B------:R-:W4:Y:S01]  /*15430*/  LDL.LU R55, [R1+0x298] ;  /* 0x0002980001377983 */ /* 0x000f220000300800 */
[----:B-1----:R-:W-:-:S03]  /*15440*/  IMAD.MOV.U32 R11, RZ, RZ, R51 ;  /* 0x000000ffff0b7224 */ /* 0x002fc600078e0033 */
[----:B------:R-:W4:Y:S01]  /*15450*/  LDL.LU R51, [R1+0x29c] ;  /* 0x00029c0001337983 */ /* 0x000f220000300800 */
[----:B------:R-:W-:-:S03]  /*15460*/  SHF.L.U32 R57, R45, 0x2, RZ ;  /* 0x000000022d397819 */ /* 0x000fc600000006ff */
[----:B------:R-:W4:Y:S04]  /*15470*/  LDL.LU R52, [R1+0x300] ;  /* 0x0003000001347983 */ /* 0x000f280000300800 */
[----:B------:R-:W4:Y:S01]  /*15480*/  LDL.LU R45, [R1+0x304] ;  /* 0x00030400012d7983 */ /* 0x000f220000300800 */
[----:B------:R-:W-:Y:S01]  /*15490*/  IMAD.MOV.U32 R10, RZ, RZ, R50 ;  /* 0x000000ffff0a7224 */ /* 0x000fe200078e0032 */
[----:B------:R-:W-:Y:S02]  /*154a0*/  ISETP.GT.AND P1, PT, R8, 0x1, PT ;  /* 0x000000010800780c */ /* 0x000fe40003f24270 */
[----:B------:R-:W-:Y:S01]  /*154b0*/  LOP3.LUT R59, R57, 0x20, RZ, 0x3c, !PT ;  /* 0x00000020393b7812 */ /* 0x000fe200078e3cff */
[----:B------:R-:W4:Y:S04]  /*154c0*/  LDL.LU R50, [R1+0x30c] ;  /* 0x00030c0001327983 */ /* 0x000f280000300800 */
[----:B------:R1:W-:Y:S02]  /*154d0*/  LDGSTS.E [R9+0x3980], desc[UR28][R10.64], P2 ;  /* 0x039800000a097fae */ /* 0x0003e400091a101c */
[----:B-1----:R-:W-:-:S04]  /*154e0*/  SEL R9, RZ, 0x4, !P1 ;  /* 0x00000004ff097807 */ /* 0x002fc80004800000 */
[----:B------:R-:W-:-:S04]  /*154f0*/  SEL R9, R9, RZ, !P0 ;  /* 0x000000ff09097207 */ /* 0x000fc80004000000 */
[----:B------:R-:W-:Y:S01]  /*15500*/  ISETP.NE.U32.AND P1, PT, R9, RZ, PT ;  /* 0x000000ff0900720c */ /* 0x000fe20003f25070 */
[----:B------:R-:W-:Y:S01]  /*15510*/  VIADD R9, R59, UR7 ;  /* 0x000000073b097c36 */ /* 0x000fe20008000000 */
[----:B---3--:R-:W-:-:S05]  /*15520*/  IADD3 R46, P2, PT, R46, R3, RZ ;  /* 0x000000032e2e7210 */ /* 0x008fca0007f5e0ff */
[----:B--2---:R-:W-:Y:S01]  /*15530*/  IMAD.X R53, R53, 0x1, R2, P2 ;  /* 0x0000000135357824 */ /* 0x004fe200010e0602 */
[----:B------:R-:W-:Y:S01]  /*15540*/  STL [R1+0x284], R46 ;  /* 0x0002842e01007387 */ /* 0x000fe20000100800 */
[----:B------:R-:W-:Y:S02]  /*15550*/  MOV R10, R46 ;  /* 0x0000002e000a7202 */ /* 0x000fe40000000f00 */
[----:B------:R-:W-:Y:S01]  /*15560*/  IMAD.MOV.U32 R11, RZ, RZ, R53 ;  /* 0x000000ffff0b7224 */ /* 0x000fe200078e0035 */
[----:B------:R1:W-:Y:S04]  /*15570*/  STL [R1+0x280], R53 ;  /* 0x0002803501007387 */ /* 0x0003e80000100800 */
[----:B------:R2:W-:Y:S01]  /*15580*/  LDGSTS.E [R9+0x200], desc[UR28][R10.64], P1 ;  /* 0x002000000a097fae */ /* 0x0005e200089a101c */
[----:B------:R-:W-:-:S03]  /*15590*/  IADD3 R47, P2, PT, R47, R3, RZ ;  /* 0x000000032f2f7210 */ /* 0x000fc60007f5e0ff */
[----:B-1----:R-:W3:Y:S02]  /*155a0*/  LDL.LU R53, [R1+0x308] ;  /* 0x0003080001357983 */ /* 0x002ee40000300800 */
[----:B----4-:R-:W-:Y:S02]  /*155b0*/  IMAD.X R54, R54, 0x1, R2, P2 ;  /* 0x0000000136367824 */ /* 0x010fe400010e0602 */
[----:B------:R-:W4:Y:S01]  /*155c0*/  LDL.LU R46, [R1+0x314] ;  /* 0x00031400012e7983 */ /* 0x000f220000300800 */
[----:B--2---:R-:W-:-:S03]  /*155d0*/  MOV R10, R47 ;  /* 0x0000002f000a7202 */ /* 0x004fc60000000f00 */
[----:B------:R1:W-:Y:S04]  /*155e0*/  STL [R1+0x28c], R47 ;  /* 0x00028c2f01007387 */ /* 0x0003e80000100800 */
[----:B------:R2:W-:Y:S01]  /*155f0*/  STL [R1+0x288], R54 ;  /* 0x0002883601007387 */ /* 0x0005e20000100800 */
[----:B------:R-:W-:-:S03]  /*15600*/  IMAD.MOV.U32 R11, RZ, RZ, R54 ;  /* 0x000000ffff0b7224 */ /* 0x000fc600078e0036 */
[----:B-1----:R-:W4:Y:S04]  /*15610*/  LDL.LU R47, [R1+0x310] ;  /* 0x00031000012f7983 */ /* 0x002f280000300800 */
[----:B------:R1:W-:Y:S01]  /*15620*/  LDGSTS.E [R9+0x280], desc[UR28][R10.64], P1 ;  /* 0x002800000a097fae */ /* 0x0003e200089a101c */
[----:B------:R-:W-:-:S05]  /*15630*/  IADD3 R48, P2, PT, R48, R3, RZ ;  /* 0x0000000330307210 */ /* 0x000fca0007f5e0ff */
[----:B------:R-:W-:Y:S01]  /*15640*/  IMAD.X R49, R49, 0x1, R2, P2 ;  /* 0x0000000131317824 */ /* 0x000fe200010e0602 */
[----:B------:R2:W-:Y:S01]  /*15650*/  STL [R1+0x294], R48 ;  /* 0x0002943001007387 */ /* 0x0005e20000100800 */
[----:B-1----:R-:W-:Y:S02]  /*15660*/  MOV R10, R48 ;  /* 0x00000030000a7202 */ /* 0x002fe40000000f00 */
[----:B------:R-:W-:Y:S01]  /*15670*/  IMAD.MOV.U32 R11, RZ, RZ, R49 ;  /* 0x000000ffff0b7224 */ /* 0x000fe200078e0031 */
[----:B------:R1:W-:Y:S01]  /*15680*/  STL [R1+0x290], R49 ;  /* 0x0002903101007387 */ /* 0x0003e20000100800 */
[----:B------:R-:W-:-:S03]  /*15690*/  ISETP.GT.AND P2, PT, R8, 0x5, PT ;  /* 0x000000050800780c */ /* 0x000fc60003f44270 */
[----:B--2---:R-:W2:Y:S04]  /*156a0*/  LDL.LU R54, [R1+0x318] ;  /* 0x0003180001367983 */ /* 0x004ea80000300800 */
[----:B------:R-:W2:Y:S04]  /*156b0*/  LDL.LU R48, [R1+0x31c] ;  /* 0x00031c0001307983 */ /* 0x000ea80000300800 */
[----:B------:R1:W-:Y:S04]  /*156c0*/  LDGSTS.E [R9+0x300], desc[UR28][R10.64], P1 ;  /* 0x003000000a097fae */ /* 0x0003e800089a101c */
[----:B-1----:R-:W2:Y:S01]  /*156d0*/  LDL.LU R49, [R1+0x384] ;  /* 0x0003840001317983 */ /* 0x002ea20000300800 */
[----:B------:R-:W-:-:S02]  /*156e0*/  IADD3 R51, P3, PT, R51, R3, RZ ;  /* 0x0000000333337210 */ /* 0x000fc40007f7e0ff */
[----:B------:R-:W-:-:S03]  /*156f0*/  SEL R10, RZ, 0x4, !P2 ;  /* 0x00000004ff0a7807 */ /* 0x000fc60005000000 */
[--C-:B------:R-:W-:Y:S01]  /*15700*/  IMAD.X R55, R55, 0x1, R2.reuse, P3 ;  /* 0x0000000137377824 */ /* 0x100fe200018e0602 */
[----:B------:R-:W-:Y:S01]  /*15710*/  SEL R10, R10, RZ, !P0 ;  /* 0x000000ff0a0a7207 */ /* 0x000fe20004000000 */
[----:B------:R-:W-:Y:S01]  /*15720*/  STL [R1+0x29c], R51 ;  /* 0x00029c3301007387 */ /* 0x000fe20000100800 */
[----:B------:R-:W-:Y:S01]  /*15730*/  IADD3 R45, P3, PT, R45, R3, RZ ;  /* 0x000000032d2d7210 */ /* 0x000fe20007f7e0ff */
[----:B------:R-:W-:Y:S01]  /*15740*/  IMAD.MOV.U32 R11, RZ, RZ, R55 ;  /* 0x000000ffff0b7224 */ /* 0x000fe200078e0037 */
[----:B------:R-:W-:Y:S01]  /*15750*/  ISETP.NE.U32.AND P2, PT, R10, RZ, PT ;  /* 0x000000ff0a00720c */ /* 0x000fe20003f45070 */
[----:B------:R1:W-:Y:S01]  /*15760*/  STL [R1+0x298], R55 ;  /* 0x0002983701007387 */ /* 0x0003e20000100800 */
[----:B------:R-:W-:Y:S01]  /*15770*/  MOV R10, R51 ;  /* 0x00000033000a7202 */ /* 0x000fe20000000f00 */
[----:B------:R-:W-:-:S04]  /*15780*/  IMAD.X R52, R52, 0x1, R2, P3 ;  /* 0x0000000134347824 */ /* 0x000fc800018e0602 */
[----:B------:R1:W-:Y:S04]  /*15790*/  LDGSTS.E [R9+0x380], desc[UR28][R10.64], P1 ;  /* 0x003800000a097fae */ /* 0x0003e800089a101c */
[----:B-1----:R-:W2:Y:S04]  /*157a0*/  LDL.LU R55, [R1+0x380] ;  /* 0x0003800001377983 */ /* 0x002ea80000300800 */
[----:B------:R-:W2:Y:S04]  /*157b0*/  LDL.LU R51, [R1+0x38c] ;  /* 0x00038c0001337983 */ /* 0x000ea80000300800 */
[----:B------:R-:W-:Y:S01]  /*157c0*/  STL [R1+0x304], R45 ;  /* 0x0003042d01007387 */ /* 0x000fe20000100800 */
[----:B------:R-:W-:-:S03]  /*157d0*/  IMAD.MOV.U32 R11, RZ, RZ, R52 ;  /* 0x000000ffff0b7224 */ /* 0x000fc600078e0034 */
[----:B------:R1:W-:Y:S04]  /*157e0*/  STL [R1+0x300], R52 ;  /* 0x0003003401007387 */ /* 0x0003e80000100800 */
[----:B-1----:R-:W2:Y:S01]  /*157f0*/  LDL.LU R52, [R1+0x388] ;  /* 0x0003880001347983 */ /* 0x002ea20000300800 */
[----:B------:R-:W-:Y:S02]  /*15800*/  IADD3 R50, P1, PT, R50, R3, RZ ;  /* 0x0000000332327210 */ /* 0x000fe40007f3e0ff */
[----:B------:R-:W-:Y:S02]  /*15810*/  MOV R10, R45 ;  /* 0x0000002d000a7202 */ /* 0x000fe40000000f00 */
[----:B------:R-:W2:Y:S04]  /*15820*/  LDL.LU R45, [R1+0x394] ;  /* 0x00039400012d7983 */ /* 0x000ea80000300800 */
[----:B------:R1:W-:Y:S04]  /*15830*/  STL [R1+0x30c], R50 ;  /* 0x00030c3201007387 */ /* 0x0003e80000100800 */
[----:B------:R1:W-:Y:S02]  /*15840*/  LDGSTS.E [R9+0xa00], desc[UR28][R10.64], P2 ;  /* 0x00a000000a097fae */ /* 0x0003e400091a101c */
[----:B-1----:R-:W-:Y:S01]  /*15850*/  MOV R10, R50 ;  /* 0x00000032000a7202 */ /* 0x002fe20000000f00 */
[----:B---3--:R-:W-:Y:S01]  /*15860*/  IMAD.X R53, R53, 0x1, R2, P1 ;  /* 0x0000000135357824 */ /* 0x008fe200008e0602 */
[----:B----4-:R-:W-:-:S04]  /*15870*/  IADD3 R46, P1, PT, R46, R3, RZ ;  /* 0x000000032e2e7210 */ /* 0x010fc80007f3e0ff */
[----:B------:R1:W-:Y:S01]  /*15880*/  STL [R1+0x308], R53 ;  /* 0x0003083501007387 */ /* 0x0003e20000100800 */
[----:B------:R-:W-:-:S03]  /*15890*/  IMAD.MOV.U32 R11, RZ, RZ, R53 ;  /* 0x000000ffff0b7224 */ /* 0x000fc600078e0035 */
[----:B------:R-:W3:Y:S04]  /*158a0*/  LDL.LU R50, [R1+0x390] ;  /* 0x0003900001327983 */ /* 0x000ee80000300800 */
[----:B------:R4:W-:Y:S04]  /*158b0*/  STL [R1+0x314], R46 ;  /* 0x0003142e01007387 */ /* 0x0009e80000100800 */
[----:B------:R4:W-:Y:S01]  /*158c0*/  LDGSTS.E [R9+0xa80], desc[UR28][R10.64], P2 ;  /* 0x00a800000a097fae */ /* 0x0009e200091a101c */
[----:B------:R-:W-:Y:S01]  /*158d0*/  IMAD.X R47, R47, 0x1, R2, P1 ;  /* 0x000000012f2f7824 */ /* 0x000fe200008e0602 */
[----:B------:R-:W-:-:S04]  /*158e0*/  ISETP.GT.AND P1, PT, R8, 0x9, PT ;  /* 0x000000090800780c */ /* 0x000fc80003f24270 */
[----:B------:R2:W-:Y:S04]  /*158f0*/  STL [R1+0x310], R47 ;  /* 0x0003102f01007387 */ /* 0x0005e80000100800 */
[----:B-1----:R-:W3:Y:S01]  /*15900*/  LDL.LU R53, [R1+0x398] ;  /* 0x0003980001357983 */ /* 0x002ee20000300800 */
[----:B----4-:R-:W-:Y:S01]  /*15910*/  MOV R10, R46 ;  /* 0x0000002e000a7202 */ /* 0x010fe20000000f00 */
[----:B------:R-:W-:Y:S02]  /*15920*/  IMAD.MOV.U32 R11, RZ, RZ, R47 ;  /* 0x000000ffff0b7224 */ /* 0x000fe400078e002f */
[----:B------:R-:W4:Y:S04]  /*15930*/  LDL.LU R46, [R1+0x39c] ;  /* 0x00039c00012e7983 */ /* 0x000f280000300800 */
[----:B------:R1:W-:Y:S04]  /*15940*/  LDGSTS.E [R9+0xb00], desc[UR28][R10.64], P2 ;  /* 0x00b000000a097fae */ /* 0x0003e800091a101c */
[----:B--2---:R-:W2:Y:S01]  /*15950*/  LDL.LU R47, [R1+0x404] ;  /* 0x00040400012f7983 */ /* 0x004ea20000300800 */
[----:B------:R-:W-:-:S02]  /*15960*/  IADD3 R48, P3, PT, R48, R3, RZ ;  /* 0x0000000330307210 */ /* 0x000fc40007f7e0ff */
[----:B-1----:R-:W-:-:S03]  /*15970*/  SEL R10, RZ, 0x4, !P1 ;  /* 0x00000004ff0a7807 */ /* 0x002fc60004800000 */
[----:B------:R-:W-:Y:S01]  /*15980*/  IMAD.X R54, R54, 0x1, R2, P3 ;  /* 0x0000000136367824 */ /* 0x000fe200018e0602 */
[----:B------:R-:W-:Y:S02]  /*15990*/  SEL R10, R10, RZ, !P0 ;  /* 0x000000ff0a0a7207 */ /* 0x000fe40004000000 */
[----:B------:R-:W-:Y:S01]  /*159a0*/  IADD3 R49, P3, PT, R49, R3, RZ ;  /* 0x0000000331317210 */ /* 0x000fe20007f7e0ff */
[----:B------:R-:W-:Y:S01]  /*159b0*/  IMAD.MOV.U32 R11, RZ, RZ, R54 ;  /* 0x000000ffff0b7224 */ /* 0x000fe200078e0036 */
[----:B------:R-:W-:Y:S01]  /*159c0*/  ISETP.NE.U32.AND P1, PT, R10, RZ, PT ;  /* 0x000000ff0a00720c */ /* 0x000fe20003f25070 */
[----:B------:R-:W-:Y:S01]  /*159d0*/  STL [R1+0x31c], R48 ;  /* 0x00031c3001007387 */ /* 0x000fe20000100800 */
[----:B------:R-:W-:-:S03]  /*159e0*/  MOV R10, R48 ;  /* 0x00000030000a7202 */ /* 0x000fc60000000f00 */
[----:B------:R1:W-:Y:S04]  /*159f0*/  STL [R1+0x318], R54 ;  /* 0x0003183601007387 */ /* 0x0003e80000100800 */
[----:B------:R1:W-:Y:S04]  /*15a00*/  LDGSTS.E [R9+0xb80], desc[UR28][R10.64], P2 ;  /* 0x00b800000a097fae */ /* 0x0003e800091a101c */
[----:B-1----:R-:W2:Y:S04]  /*15a10*/  LDL.LU R54, [R1+0x400] ;  /* 0x0004000001367983 */ /* 0x002ea80000300800 */
[----:B------:R-:W2:Y:S04]  /*15a20*/  LDL.LU R48, [R1+0x40c] ;  /* 0x00040c0001307983 */ /* 0x000ea80000300800 */
[----:B------:R-:W-:Y:S01]  /*15a30*/  STL [R1+0x384], R49 ;  /* 0x0003843101007387 */ /* 0x000fe20000100800 */
[----:B------:R-:W-:Y:S01]  /*15a40*/  IMAD.X R55, R55, 0x1, R2, P3 ;  /* 0x0000000137377824 */ /* 0x000fe200018e0602 */
[----:B------:R-:W-:-:S04]  /*15a50*/  IADD3 R51, P2, PT, R51, R3, RZ ;  /* 0x0000000333337210 */ /* 0x000fc80007f5e0ff */
[----:B------:R1:W-:Y:S01]  /*15a60*/  STL [R1+0x380], R55 ;  /* 0x0003803701007387 */ /* 0x0003e20000100800 */
[----:B------:R-:W-:Y:S01]  /*15a70*/  IMAD.MOV.U32 R11, RZ, RZ, R55 ;  /* 0x000000ffff0b7224 */ /* 0x000fe200078e0037 */
[----:B------:R-:W-:-:S05]  /*15a80*/  MOV R10, R49 ;  /* 0x00000031000a7202 */ /* 0x000fca0000000f00 */
[----:B------:R1:W-:Y:S04]  /*15a90*/  LDGSTS.E [R9+0x1200], desc[UR28][R10.64], P1 ;  /* 0x012000000a097fae */ /* 0x0003e800089a101c */
[----:B-1----:R-:W2:Y:S04]  /*15aa0*/  LDL.LU R55, [R1+0x408] ;  /* 0x0004080001377983 */ /* 0x002ea80000300800 */
[----:B------:R-:W2:Y:S01]  /*15ab0*/  LDL.LU R49, [R1+0x414] ;  /* 0x0004140001317983 */ /* 0x000ea20000300800 */
[----:B------:R-:W-:-:S03]  /*15ac0*/  IMAD.X R52, R52, 0x1, R2, P2 ;  /* 0x0000000134347824 */ /* 0x000fc600010e0602 */
[----:B------:R1:W-:Y:S01]  /*15ad0*/  STL [R1+0x38c], R51 ;  /* 0x00038c3301007387 */ /* 0x0003e20000100800 */
[----:B------:R-:W-:-:S03]  /*15ae0*/  MOV R10, R51 ;  /* 0x00000033000a7202 */ /* 0x000fc60000000f00 */
[----:B------:R3:W-:Y:S04]  /*15af0*/  STL [R1+0x388], R52 ;  /* 0x0003883401007387 */ /* 0x0007e80000100800 */
[----:B-1----:R-:W2:Y:S01]  /*15b00*/  LDL.LU R51, [R1+0x410] ;  /* 0x0004100001337983 */ /* 0x002ea20000300800 */
[----:B------:R-:W-:Y:S01]  /*15b10*/  IADD3 R45, P2, PT, R45, R3, RZ ;  /* 0x000000032d2d7210 */ /* 0x000fe20007f5e0ff */
[----:B------:R-:W-:-:S04]  /*15b20*/  IMAD.MOV.U32 R11, RZ, RZ, R52 ;  /* 0x000000ffff0b7224 */ /* 0x000fc800078e0034 */
[----:B------:R-:W-:Y:S04]  /*15b30*/  STL [R1+0x394], R45 ;  /* 0x0003942d01007387 */ /* 0x000fe80000100800 */
[----:B------:R1:W-:Y:S02]  /*15b40*/  LDGSTS.E [R9+0x1280], desc[UR28][R10.64], P1 ;  /* 0x012800000a097fae */ /* 0x0003e400089a101c */
[----:B-1----:R-:W-:Y:S01]  /*15b50*/  MOV R10, R45 ;  /* 0x0000002d000a7202 */ /* 0x002fe20000000f00 */
[----:B---3--:R-:W-:Y:S01]  /*15b60*/  IMAD.X R50, R50, 0x1, R2, P2 ;  /* 0x0000000132327824 */ /* 0x008fe200010e0602 */
[----:B------:R-:W-:-:S03]  /*15b70*/  ISETP.GT.AND P2, PT, R8, 0xd, PT ;  /* 0x0000000d0800780c */ /* 0x000fc60003f44270 */
[----:B------:R-:W-:Y:S01]  /*15b80*/  IMAD.MOV.U32 R11, RZ, RZ, R50 ;  /* 0x000000ffff0b7224 */ /* 0x000fe200078e0032 */
[----:B------:R1:W-:Y:S04]  /*15b90*/  STL [R1+0x390], R50 ;  /* 0x0003903201007387 */ /* 0x0003e80000100800 */
[----:B------:R-:W3:Y:S04]  /*15ba0*/  LDL.LU R52, [R1+0x418] ;  /* 0x0004180001347983 */ /* 0x000ee80000300800 */
[----:B------:R4:W-:Y:S04]  /*15bb0*/  LDGSTS.E [R9+0x1300], desc[UR28][R10.64], P1 ;  /* 0x013000000a097fae */ /* 0x0009e800089a101c */
[----:B-1----:R-:W3:Y:S04]  /*15bc0*/  LDL.LU R50, [R1+0x41c] ;  /* 0x00041c0001327983 */ /* 0x002ee80000300800 */
[----:B------:R-:W3:Y:S01]  /*15bd0*/  LDL.LU R45, [R1+0x484] ;  /* 0x00048400012d7983 */ /* 0x000ee20000300800 */
[----:B----4-:R-:W-:-:S02]  /*15be0*/  IADD3 R46, P3, PT, R46, R3, RZ ;  /* 0x000000032e2e7210 */ /* 0x010fc40007f7e0ff */
[----:B------:R-:W-:-:S03]  /*15bf0*/  SEL R10, RZ, 0x4, !P2 ;  /* 0x00000004ff0a7807 */ /* 0x000fc60005000000 */
[----:B------:R-:W-:Y:S01]  /*15c00*/  IMAD.X R53, R53, 0x1, R2, P3 ;  /* 0x0000000135357824 */ /* 0x000fe200018e0602 */
[----:B------:R-:W-:Y:S01]  /*15c10*/  SEL R10, R10, RZ, !P0 ;  /* 0x000000ff0a0a7207 */ /* 0x000fe20004000000 */
[----:B------:R-:W-:Y:S02]  /*15c20*/  STL [R1+0x39c], R46 ;  /* 0x00039c2e01007387 */ /* 0x000fe40000100800 */
[----:B------:R-:W-:Y:S01]  /*15c30*/  IMAD.MOV.U32 R11, RZ, RZ, R53 ;  /* 0x000000ffff0b7224 */ /* 0x000fe200078e0035 */
[----:B--2---:R-:W-:Y:S01]  /*15c40*/  IADD3 R47, P3, PT, R47, R3, RZ ;  /* 0x000000032f2f7210 */ /* 0x004fe20007f7e0ff */
[----:B------:R1:W-:Y:S01]  /*15c50*/  STL [R1+0x398], R53 ;  /* 0x0003983501007387 */ /* 0x0003e20000100800 */
[----:B------:R-:W-:Y:S02]  /*15c60*/  ISETP.NE.U32.AND P2, PT, R10, RZ, PT ;  /* 0x000000ff0a00720c */ /* 0x000fe40003f45070 */
[----:B------:R-:W-:-:S05]  /*15c70*/  MOV R10, R46 ;  /* 0x0000002e000a7202 */ /* 0x000fca0000000f00 */
[----:B------:R2:W-:Y:S04]  /*15c80*/  LDGSTS.E [R9+0x1380], desc[UR28][R10.64], P1 ;  /* 0x013800000a097fae */ /* 0x0005e800089a101c */
[----:B-1----:R-:W4:Y:S04]  /*15c90*/  LDL.LU R53, [R1+0x480] ;  /* 0x0004800001357983 */ /* 0x002f280000300800 */
[----:B------:R-:W4:Y:S04]  /*15ca0*/  LDL.LU R46, [R1+0x48c] ;  /* 0x00048c00012e7983 */ /* 0x000f280000300800 */
[----:B------:R-:W-:Y:S01]  /*15cb0*/  STL [R1+0x404], R47 ;  /* 0x0004042f01007387 */ /* 0x000fe20000100800 */
[----:B--2---:R-:W-:Y:S01]  /*15cc0*/  MOV R10, R47 ;  /* 0x0000002f000a7202 */ /* 0x004fe20000000f00 */
[----:B------:R-:W-:Y:S01]  /*15cd0*/  IMAD.X R54, R54, 0x1, R2, P3 ;  /* 0x0000000136367824 */ /* 0x000fe200018e0602 */
[----:B------:R-:W-:-:S04]  /*15ce0*/  IADD3 R48, P1, PT, R48, R3, RZ ;  /* 0x0000000330307210 */ /* 0x000fc80007f3e0ff */
[----:B------:R1:W-:Y:S01]  /*15cf0*/  STL [R1+0x400], R54 ;  /* 0x0004003601007387 */ /* 0x0003e20000100800 */
[----:B------:R-:W-:-:S05]  /*15d00*/  IMAD.MOV.U32 R11, RZ, RZ, R54 ;  /* 0x000000ffff0b7224 */ /* 0x000fca00078e0036 */
[----:B------:R2:W-:Y:S04]  /*15d10*/  LDGSTS.E [R9+0x1a00], desc[UR28][R10.64], P2 ;  /* 0x01a000000a097fae */ /* 0x0005e800091a101c */
[----:B-1----:R-:W4:Y:S04]  /*15d20*/  LDL.LU R54, [R1+0x488] ;  /* 0x0004880001367983 */ /* 0x002f280000300800 */
[----:B------:R-:W4:Y:S04]  /*15d30*/  LDL.LU R47, [R1+0x494] ;  /* 0x00049400012f7983 */ /* 0x000f280000300800 */
[----:B------:R1:W-:Y:S01]  /*15d40*/  STL [R1+0x40c], R48 ;  /* 0x00040c3001007387 */ /* 0x0003e20000100800 */
[----:B--2---:R-:W-:Y:S01]  /*15d50*/  MOV R10, R48 ;  /* 0x00000030000a7202 */ /* 0x004fe20000000f00 */
[----:B------:R-:W-:Y:S01]  /*15d60*/  IMAD.X R55, R55, 0x1, R2, P1 ;  /* 0x0000000137377824 */ /* 0x000fe200008e0602 */
[----:B------:R-:W-:-:S04]  /*15d70*/  IADD3 R49, P1, PT, R49, R3, RZ ;  /* 0x0000000331317210 */ /* 0x000fc80007f3e0ff */
[----:B------:R2:W-:Y:S01]  /*15d80*/  STL [R1+0x408], R55 ;  /* 0x0004083701007387 */ /* 0x0005e20000100800 */
[----:B------:R-:W-:-:S03]  /*15d90*/  IMAD.MOV.U32 R11, RZ, RZ, R55 ;  /* 0x000000ffff0b7224 */ /* 0x000fc600078e0037 */
[----:B-1----:R-:W4:Y:S04]  /*15da0*/  LDL.LU R48, [R1+0x490] ;  /* 0x0004900001307983 */ /* 0x002f280000300800 */
[----:B------:R-:W-:Y:S04]  /*15db0*/  STL [R1+0x414], R49 ;  /* 0x0004143101007387 */ /* 0x000fe80000100800 */
[----:B------:R1:W-:Y:S01]  /*15dc0*/  LDGSTS.E [R9+0x1a80], desc[UR28][R10.64], P2 ;  /* 0x01a800000a097fae */ /* 0x0003e200091a101c */
[----:B------:R-:W-:-:S05]  /*15dd0*/  IMAD.X R51, R51, 0x1, R2, P1 ;  /* 0x0000000133337824 */ /* 0x000fca00008e0602 */
[----:B------:R1:W-:Y:S04]  /*15de0*/  STL [R1+0x410], R51 ;  /* 0x0004103301007387 */ /* 0x0003e80000100800 */
[----:B--2---:R-:W2:Y:S01]  /*15df0*/  LDL.LU R55, [R1+0x498] ;  /* 0x0004980001377983 */ /* 0x004ea20000300800 */
[----:B-1----:R-:W-:-:S03]  /*15e00*/  IMAD.MOV.U32 R11, RZ, RZ, R51 ;  /* 0x000000ffff0b7224 */ /* 0x002fc600078e0033 */
[----:B------:R-:W2:Y:S01]  /*15e10*/  LDL.LU R51, [R1+0x49c] ;  /* 0x00049c0001337983 */ /* 0x000ea20000300800 */
[----:B------:R-:W-:Y:S02]  /*15e20*/  MOV R10, R49 ;  /* 0x00000031000a7202 */ /* 0x000fe40000000f00 */
[----:B------:R-:W-:Y:S01]  /*15e30*/  ISETP.GT.AND P1, PT, R8, 0x11, PT ;  /* 0x000000110800780c */ /* 0x000fe20003f24270 */
[----:B------:R-:W2:Y:S04]  /*15e40*/  LDL.LU R49, [R1+0x504] ;  /* 0x0005040001317983 */ /* 0x000ea80000300800 */
[----:B------:R1:W-:Y:S02]  /*15e50*/  LDGSTS.E [R9+0x1b00], desc[UR28][R10.64], P2 ;  /* 0x01b000000a097fae */ /* 0x0003e400091a101c */
[----:B-1----:R-:W-:-:S04]  /*15e60*/  SEL R10, RZ, 0x4, !P1 ;  /* 0x00000004ff0a7807 */ /* 0x002fc80004800000 */
[----:B------:R-:W-:-:S04]  /*15e70*/  SEL R10, R10, RZ, !P0 ;  /* 0x000000ff0a0a7207 */ /* 0x000fc80004000000 */
[----:B------:R-:W-:Y:S02]  /*15e80*/  ISETP.NE.U32.AND P1, PT, R10, RZ, PT ;  /* 0x000000ff0a00720c */ /* 0x000fe40003f25070 */
[----:B---3--:R-:W-:-:S05]  /*15e90*/  IADD3 R50, P3, PT, R50, R3, RZ ;  /* 0x0000000332327210 */ /* 0x008fca0007f7e0ff */
[----:B------:R-:W-:Y:S01]  /*15ea0*/  IMAD.X R52, R52, 0x1, R2, P3 ;  /* 0x0000000134347824 */ /* 0x000fe200018e0602 */
[----:B------:R-:W-:Y:S01]  /*15eb0*/  IADD3 R45, P3, PT, R45, R3, RZ ;  /* 0x000000032d2d7210 */ /* 0x000fe20007f7e0ff */
[----:B------:R1:W-:Y:S01]  /*15ec0*/  STL [R1+0x41c], R50 ;  /* 0x00041c3201007387 */ /* 0x0003e20000100800 */
[----:B------:R-:W-:Y:S01]  /*15ed0*/  MOV R10, R50 ;  /* 0x00000032000a7202 */ /* 0x000fe20000000f00 */
[----:B------:R-:W-:Y:S02]  /*15ee0*/  IMAD.MOV.U32 R11, RZ, RZ, R52 ;  /* 0x000000ffff0b7224 */ /* 0x000fe400078e0034 */
[----:B------:R3:W-:Y:S04]  /*15ef0*/  STL [R1+0x418], R52 ;  /* 0x0004183401007387 */ /* 0x0007e80000100800 */
[----:B------:R4:W-:Y:S04]  /*15f00*/  LDGSTS.E [R9+0x1b80], desc[UR28][R10.64], P2 ;  /* 0x01b800000a097fae */ /* 0x0009e800091a101c */
[----:B-1----:R-:W2:Y:S04]  /*15f10*/  LDL.LU R50, [R1+0x500] ;  /* 0x0005000001327983 */ /* 0x002ea80000300800 */
[----:B---3--:R-:W3:Y:S01]  /*15f20*/  LDL.LU R52, [R1+0x50c] ;  /* 0x00050c0001347983 */ /* 0x008ee20000300800 */
[----:B----4-:R-:W-:-:S03]  /*15f30*/  IMAD.X R53, R53, 0x1, R2, P3 ;  /* 0x0000000135357824 */ /* 0x010fc600018e0602 */
[----:B------:R-:W-:Y:S01]  /*15f40*/  STL [R1+0x484], R45 ;  /* 0x0004842d01007387 */ /* 0x000fe20000100800 */
[----:B------:R-:W-:-:S03]  /*15f50*/  IMAD.MOV.U32 R11, RZ, RZ, R53 ;  /* 0x000000ffff0b7224 */ /* 0x000fc600078e0035 */
[----:B------:R1:W-:Y:S01]  /*15f60*/  STL [R1+0x480], R53 ;  /* 0x0004803501007387 */ /* 0x0003e20000100800 */
[----:B------:R-:W-:Y:S02]  /*15f70*/  IADD3 R46, P2, PT, R46, R3, RZ ;  /* 0x000000032e2e7210 */ /* 0x000fe40007f5e0ff */
[----:B------:R-:W-:-:S05]  /*15f80*/  MOV R10, R45 ;  /* 0x0000002d000a7202 */ /* 0x000fca0000000f00 */
[----:B------:R4:W-:Y:S04]  /*15f90*/  LDGSTS.E [R9+0x2200], desc[UR28][R10.64], P1 ;  /* 0x022000000a097fae */ /* 0x0009e800089a101c */
[----:B-1----:R-:W3:Y:S04]  /*15fa0*/  LDL.LU R53, [R1+0x508] ;  /* 0x0005080001357983 */ /* 0x002ee80000300800 */
[----:B------:R-:W3:Y:S01]  /*15fb0*/  LDL.LU R45, [R1+0x514] ;  /* 0x00051400012d7983 */ /* 0x000ee20000300800 */
[----:B----4-:R-:W-:Y:S01]  /*15fc0*/  MOV R10, R46 ;  /* 0x0000002e000a7202 */ /* 0x010fe20000000f00 */
[----:B------:R-:W-:Y:S01]  /*15fd0*/  IMAD.X R54, R54, 0x1, R2, P2 ;  /* 0x0000000136367824 */ /* 0x000fe200010e0602 */
[----:B------:R-:W-:-:S03]  /*15fe0*/  IADD3 R47, P2, PT, R47, R3, RZ ;  /* 0x000000032f2f7210 */ /* 0x000fc60007f5e0ff */
[----:B------:R-:W-:Y:S01]  /*15ff0*/  IMAD.MOV.U32 R11, RZ, RZ, R54 ;  /* 0x000000ffff0b7224 */ /* 0x000fe200078e0036 */
[----:B------:R1:W-:Y:S04]  /*16000*/  STL [R1+0x48c], R46 ;  /* 0x00048c2e01007387 */ /* 0x0003e80000100800 */
[----:B------:R-:W-:Y:S04]  /*16010*/  STL [R1+0x488], R54 ;  /* 0x0004883601007387 */ /* 0x000fe80000100800 */
[----:B------:R4:W-:Y:S04]  /*16020*/  LDGSTS.E [R9+0x2280], desc[UR28][R10.64], P1 ;  /* 0x022800000a097fae */ /* 0x0009e800089a101c */
[----:B-1----:R-:W3:Y:S01]  /*16030*/  LDL.LU R46, [R1+0x510] ;  /* 0x00051000012e7983 */ /* 0x002ee20000300800 */
[----:B------:R-:W-:Y:S01]  /*16040*/  IMAD.X R48, R48, 0x1, R2, P2 ;  /* 0x0000000130307824 */ /* 0x000fe200010e0602 */
[----:B------:R-:W-:-:S02]  /*16050*/  ISETP.GT.AND P2, PT, R8, 0x15, PT ;  /* 0x000000150800780c */ /* 0x000fc40003f44270 */
[----:B----4-:R-:W-:Y:S01]  /*16060*/  MOV R10, R47 ;  /* 0x0000002f000a7202 */ /* 0x010fe20000000f00 */
[----:B------:R-:W-:Y:S01]  /*16070*/  IMAD.MOV.U32 R11, RZ, RZ, R48 ;  /* 0x000000ffff0b7224 */ /* 0x000fe200078e0030 */
[----:B------:R-:W-:Y:S04]  /*16080*/  STL [R1+0x494], R47 ;  /* 0x0004942f01007387 */ /* 0x000fe80000100800 */
[----:B------:R1:W-:Y:S04]  /*16090*/  LDGSTS.E [R9+0x2300], desc[UR28][R10.64], P1 ;  /* 0x023000000a097fae */ /* 0x0003e800089a101c */
[----:B------:R4:W-:Y:S01]  /*160a0*/  STL [R1+0x490], R48 ;  /* 0x0004903001007387 */ /* 0x0009e20000100800 */
[----:B-1----:R-:W-:-:S03]  /*160b0*/  SEL R10, RZ, 0x4, !P2 ;  /* 0x00000004ff0a7807 */ /* 0x002fc60005000000 */
[----:B----4-:R-:W4:Y:S01]  /*160c0*/  LDL.LU R48, [R1+0x518] ;  /* 0x0005180001307983 */ /* 0x010f220000300800 */
[----:B--2---:R-:W-:Y:S02]  /*160d0*/  IADD3 R51, P3, PT, R51, R3, RZ ;  /* 0x0000000333337210 */ /* 0x004fe40007f7e0ff */
[----:B------:R-:W-:Y:S01]  /*160e0*/  SEL R10, R10, RZ, !P0 ;  /* 0x000000ff0a0a7207 */ /* 0x000fe20004000000 */
[----:B------:R-:W2:Y:S02]  /*160f0*/  LDL.LU R47, [R1+0x51c] ;  /* 0x00051c00012f7983 */ /* 0x000ea40000300800 */
[----:B------:R-:W-:Y:S01]  /*16100*/  IMAD.X R55, R55, 0x1, R2, P3 ;  /* 0x0000000137377824 */ /* 0x000fe200018e0602 */
[----:B------:R-:W-:Y:S01]  /*16110*/  ISETP.NE.U32.AND P2, PT, R10, RZ, PT ;  /* 0x000000ff0a00720c */ /* 0x000fe20003f45070 */
[----:B------:R-:W4:Y:S01]  /*16120*/  LDL.LU R54, [R1+0x580] ;  /* 0x0005800001367983 */ /* 0x000f220000300800 */
[----:B------:R-:W-:-:S03]  /*16130*/  MOV R10, R51 ;  /* 0x00000033000a7202 */ /* 0x000fc60000000f00 */
[----:B------:R1:W-:Y:S04]  /*16140*/  STL [R1+0x49c], R51 ;  /* 0x00049c3301007387 */ /* 0x0003e80000100800 */
[----:B------:R-:W-:Y:S04]  /*16150*/  STL [R1+0x498], R55 ;  /* 0x0004983701007387 */ /* 0x000fe80000100800 */
[----:B-1----:R-:W4:Y:S01]  /*16160*/  LDL.LU R51, [R1+0x584] ;  /* 0x0005840001337983 */ /* 0x002f220000300800 */
[----:B------:R-:W-:Y:S01]  /*16170*/  IMAD.MOV.U32 R11, RZ, RZ, R55 ;  /* 0x000000ffff0b7224 */ /* 0x000fe200078e0037 */
[----:B------:R-:W-:-:S04]  /*16180*/  IADD3 R49, P3, PT, R49, R3, RZ ;  /* 0x0000000331317210 */ /* 0x000fc80007f7e0ff */
[----:B------:R1:W-:Y:S04]  /*16190*/  LDGSTS.E [R9+0x2380], desc[UR28][R10.64], P1 ;  /* 0x023800000a097fae */ /* 0x0003e800089a101c */
[----:B------:R-:W-:Y:S01]  /*161a0*/  STL [R1+0x504], R49 ;  /* 0x0005043101007387 */ /* 0x000fe20000100800 */
[----:B-1----:R-:W-:Y:S01]  /*161b0*/  MOV R10, R49 ;  /* 0x00000031000a7202 */ /* 0x002fe20000000f00 */
[----:B------:R-:W-:Y:S01]  /*161c0*/  IMAD.X R50, R50, 0x1, R2, P3 ;  /* 0x0000000132327824 */ /* 0x000fe200018e0602 */
[----:B---3--:R-:W-:-:S04]  /*161d0*/  IADD3 R52, P1, PT, R52, R3, RZ ;  /* 0x0000000334347210 */ /* 0x008fc80007f3e0ff */
[----:B------:R1:W-:Y:S01]  /*161e0*/  STL [R1+0x500], R50 ;  /* 0x0005003201007387 */ /* 0x0003e20000100800 */
[----:B------:R-:W-:-:S05]  /*161f0*/  IMAD.MOV.U32 R11, RZ, RZ, R50 ;  /* 0x000000ffff0b7224 */ /* 0x000fca00078e0032 */
[----:B------:R3:W-:Y:S04]  /*16200*/  LDGSTS.E [R9+0x2a00], desc[UR28][R10.64], P2 ;  /* 0x02a000000a097fae */ /* 0x0007e800091a101c */
[----:B-1----:R-:W4:Y:S04]  /*16210*/  LDL.LU R50, [R1+0x588] ;  /* 0x0005880001327983 */ /* 0x002f280000300800 */
[----:B------:R-:W4:Y:S04]  /*16220*/  LDL.LU R49, [R1+0x58c] ;  /* 0x00058c0001317983 */ /* 0x000f280000300800 */
[----:B------:R-:W-:Y:S01]  /*16230*/  STL [R1+0x50c], R52 ;  /* 0x00050c3401007387 */ /* 0x000fe20000100800 */
[----:B------:R-:W-:-:S03]  /*16240*/  IMAD.X R53, R53, 0x1, R2, P1 ;  /* 0x0000000135357824 */ /* 0x000fc600008e0602 */
[----:B------:R-:W4:Y:S04]  /*16250*/  LDL.LU R56, [R1+0x590] ;  /* 0x0005900001387983 */ /* 0x000f280000300800 */
[----:B------:R1:W-:Y:S04]  /*16260*/  STL [R1+0x508], R53 ;  /* 0x0005083501007387 */ /* 0x0003e80000100800 */
[----:B------:R-:W4:Y:S01]  /*16270*/  LDL.LU R55, [R1+0x594] ;  /* 0x0005940001377983 */ /* 0x000f220000300800 */
[----:B------:R-:W-:Y:S01]  /*16280*/  IADD3 R45, P1, PT, R45, R3, RZ ;  /* 0x000000032d2d7210 */ /* 0x000fe20007f3e0ff */
[----:B---3--:R-:W-:Y:S01]  /*16290*/  IMAD.MOV.U32 R11, RZ, RZ, R53 ;  /* 0x000000ffff0b7224 */ /* 0x008fe200078e0035 */
[----:B------:R-:W-:-:S03]  /*162a0*/  MOV R10, R52 ;  /* 0x00000034000a7202 */ /* 0x000fc60000000f00 */
[----:B------:R3:W-:Y:S04]  /*162b0*/  STL [R1+0x514], R45 ;  /* 0x0005142d01007387 */ /* 0x0007e80000100800 */
[----:B------:R1:W-:Y:S01]  /*162c0*/  LDGSTS.E [R9+0x2a80], desc[UR28][R10.64], P2 ;  /* 0x02a800000a097fae */ /* 0x0003e200091a101c */
[----:B------:R-:W-:Y:S01]  /*162d0*/  IMAD.X R46, R46, 0x1, R2, P1 ;  /* 0x000000012e2e7824 */ /* 0x000fe200008e0602 */
[----:B-1----:R-:W-:-:S04]  /*162e0*/  MOV R10, R45 ;  /* 0x0000002d000a7202 */ /* 0x002fc80000000f00 */
[----:B------:R1:W-:Y:S01]  /*162f0*/  STL [R1+0x510], R46 ;  /* 0x0005102e01007387 */ /* 0x0003e20000100800 */
[----:B------:R-:W-:-:S03]  /*16300*/  IMAD.MOV.U32 R11, RZ, RZ, R46 ;  /* 0x000000ffff0b7224 */ /* 0x000fc600078e002e */
[----:B------:R-:W4:Y:S01]  /*16310*/  LDL.LU R53, [R1+0x598] ;  /* 0x0005980001357983 */ /* 0x000f220000300800 */
[----:B------:R-:W-:-:S03]  /*16320*/  ISETP.GT.AND P1, PT, R8, 0x19, PT ;  /* 0x000000190800780c */ /* 0x000fc60003f24270 */
[----:B---3--:R-:W3:Y:S04]  /*16330*/  LDL.LU R45, [R1+0x59c] ;  /* 0x00059c00012d7983 */ /* 0x008ee80000300800 */
[----:B------:R2:W-:Y:S04]  /*16340*/  LDGSTS.E [R9+0x2b00], desc[UR28][R10.64], P2 ;  /* 0x02b000000a097fae */ /* 0x0005e800091a101c */
[----:B-1----:R-:W3:Y:S01]  /*16350*/  LDL.LU R46, [R1+0x604] ;  /* 0x00060400012e7983 */ /* 0x002ee20000300800 */
[----:B--2---:R-:W-:Y:S02]  /*16360*/  SEL R10, RZ, 0x4, !P1 ;  /* 0x00000004ff0a7807 */ /* 0x004fe40004800000 */
[----:B------:R-:W-:-:S02]  /*16370*/  IADD3 R47, P3, PT, R47, R3, RZ ;  /* 0x000000032f2f7210 */ /* 0x000fc40007f7e0ff */
[----:B------:R-:W-:-:S03]  /*16380*/  SEL R10, R10, RZ, !P0 ;  /* 0x000000ff0a0a7207 */ /* 0x000fc60004000000 */
[----:B----4-:R-:W-:Y:S01]  /*16390*/  IMAD.X R48, R48, 0x1, R2, P3 ;  /* 0x0000000130307824 */ /* 0x010fe200018e0602 */
[----:B------:R1:W-:Y:S01]  /*163a0*/  STL [R1+0x51c], R47 ;  /* 0x00051c2f01007387 */ /* 0x0003e20000100800 */
[----:B------:R-:W-:Y:S01]  /*163b0*/  ISETP.NE.U32.AND P1, PT, R10, RZ, PT ;  /* 0x000000ff0a00720c */ /* 0x000fe20003f25070 */
[----:B------:R-:W-:Y:S02]  /*163c0*/  IMAD.MOV.U32 R10, RZ, RZ, R47 ;  /* 0x000000ffff0a7224 */ /* 0x000fe400078e002f */
[----:B------:R2:W-:Y:S01]  /*163d0*/  STL [R1+0x518], R48 ;  /* 0x0005183001007387 */ /* 0x0005e20000100800 */
[----:B------:R-:W-:-:S04]  /*163e0*/  IADD3 R51, P4, PT, R51, R3, RZ ;  /* 0x0000000333337210 */ /* 0x000fc80007f9e0ff */
[----:B------:R-:W-:Y:S01]  /*163f0*/  IADD3.X R54, PT, PT, R54, R2, RZ, P4, !PT ;  /* 0x0000000236367210 */ /* 0x000fe200027fe4ff */
[----:B------:R4:W-:Y:S01]  /*16400*/  STL [R1+0x584], R51 ;  /* 0x0005843301007387 */ /* 0x0009e20000100800 */
[----:B------:R-:W-:-:S03]  /*16410*/  IMAD.MOV.U32 R11, RZ, RZ, R48 ;  /* 0x000000ffff0b7224 */ /* 0x000fc600078e0030 */
[----:B-1----:R-:W3:Y:S04]  /*16420*/  LDL.LU R47, [R1+0x600] ;  /* 0x00060000012f7983 */ /* 0x002ee80000300800 */
[----:B------:R1:W-:Y:S04]  /*16430*/  STL [R1+0x580], R54 ;  /* 0x0005803601007387 */ /* 0x0003e80000100800 */
[----:B------:R-:W3:Y:S04]  /*16440*/  LDL.LU R52, [R1+0x608] ;  /* 0x0006080001347983 */ /* 0x000ee80000300800 */
[----:B--2---:R-:W2:Y:S04]  /*16450*/  LDL.LU R48, [R1+0x60c] ;  /* 0x00060c0001307983 */ /* 0x004ea80000300800 */
[----:B------:R1:W-:Y:S02]  /*16460*/  LDGSTS.E [R9+0x2b80], desc[UR28][R10.64], P2 ;  /* 0x02b800000a097fae */ /* 0x0003e400091a101c */
[----:B-1----:R-:W-:Y:S01]  /*16470*/  MOV R10, R51 ;  /* 0x00000033000a7202 */ /* 0x002fe20000000f00 */
[----:B------:R-:W-:Y:S01]  /*16480*/  IMAD.MOV.U32 R11, RZ, RZ, R54 ;  /* 0x000000ffff0b7224 */ /* 0x000fe200078e0036 */
[----:B----4-:R-:W4:Y:S04]  /*16490*/  LDL.LU R51, [R1+0x614] ;  /* 0x0006140001337983 */ /* 0x010f280000300800 */
[----:B------:R1:W-:Y:S01]  /*164a0*/  LDGSTS.E [R9+0x3200], desc[UR28][R10.64], P1 ;  /* 0x032000000a097fae */ /* 0x0003e200089a101c */
[----:B------:R-:W-:-:S05]  /*164b0*/  IADD3 R49, P2, PT, R49, R3, RZ ;  /* 0x0000000331317210 */ /* 0x000fca0007f5e0ff */
[----:B------:R-:W-:Y:S01]  /*164c0*/  IMAD.X R50, R50, 0x1, R2, P2 ;  /* 0x0000000132327824 */ /* 0x000fe200010e0602 */
[----:B------:R-:W-:Y:S01]  /*164d0*/  STL [R1+0x58c], R49 ;  /* 0x00058c3101007387 */ /* 0x000fe20000100800 */
[----:B-1----:R-:W-:Y:S02]  /*164e0*/  IMAD.MOV.U32 R10, RZ, RZ, R49 ;  /* 0x000000ffff0a7224 */ /* 0x002fe400078e0031 */
[----:B------:R-:W-:Y:S01]  /*164f0*/  IMAD.MOV.U32 R11, RZ, RZ, R50 ;  /* 0x000000ffff0b7224 */ /* 0x000fe200078e0032 */
[----:B------:R1:W-:Y:S01]  /*16500*/  STL [R1+0x588], R50 ;  /* 0x0005883201007387 */ /* 0x0003e20000100800 */
[----:B------:R-:W-:-:S03]  /*16510*/  IADD3 R55, P3, PT, R55, R3, RZ ;  /* 0x0000000337377210 */ /* 0x000fc60007f7e0ff */
[----:B------:R1:W-:Y:S01]  /*16520*/  LDGSTS.E [R9+0x3280], desc[UR28][R10.64], P1 ;  /* 0x032800000a097fae */ /* 0x0003e200089a101c */
[----:B------:R-:W-:-:S03]  /*16530*/  IADD3.X R56, PT, PT, R56, R2, RZ, P3, !PT ;  /* 0x0000000238387210 */ /* 0x000fc60001ffe4ff */
[----:B------:R-:W-:Y:S04]  /*16540*/  STL [R1+0x594], R55 ;  /* 0x0005943701007387 */ /* 0x000fe80000100800 */
[----:B------:R-:W4:Y:S04]  /*16550*/  LDL.LU R54, [R1+0x610] ;  /* 0x0006100001367983 */ /* 0x000f280000300800 */
[----:B------:R-:W-:Y:S01]  /*16560*/  STL [R1+0x590], R56 ;  /* 0x0005903801007387 */ /* 0x000fe20000100800 */
[----:B-1----:R-:W-:Y:S01]  /*16570*/  MOV R10, R55 ;  /* 0x00000037000a7202 */ /* 0x002fe20000000f00 */
[----:B------:R-:W-:-:S02]  /*16580*/  IMAD.MOV.U32 R11, RZ, RZ, R56 ;  /* 0x000000ffff0b7224 */ /* 0x000fc400078e0038 */
[----:B------:R-:W4:Y:S01]  /*16590*/  LDL.LU R50, [R1+0x618] ;  /* 0x0006180001327983 */ /* 0x000f220000300800 */
[----:B------:R-:W-:-:S03]  /*165a0*/  ISETP.GT.AND P2, PT, R8, 0x1d, PT ;  /* 0x0000001d0800780c */ /* 0x000fc60003f44270 */
[----:B------:R-:W4:Y:S04]  /*165b0*/  LDL.LU R49, [R1+0x61c] ;  /* 0x00061c0001317983 */ /* 0x000f280000300800 */
[----:B------:R1:W-:Y:S01]  /*165c0*/  LDGSTS.E [R9+0x3300], desc[UR28][R10.64], P1 ;  /* 0x033000000a097fae */ /* 0x0003e200089a101c */
[----:B---3--:R-:W-:Y:S02]  /*165d0*/  IADD3 R45, P3, PT, R45, R3, RZ ;  /* 0x000000032d2d7210 */ /* 0x008fe40007f7e0ff */
[----:B-1----:R-:W-:-:S03]  /*165e0*/  SEL R10, RZ, 0x4, !P2 ;  /* 0x00000004ff0a7807 */ /* 0x002fc60005000000 */
[----:B------:R-:W-:Y:S01]  /*165f0*/  IMAD.X R53, R53, 0x1, R2, P3 ;  /* 0x0000000135357824 */ /* 0x000fe200018e0602 */
[----:B------:R-:W-:Y:S01]  /*16600*/  SEL R10, R10, RZ, !P0 ;  /* 0x000000ff0a0a7207 */ /* 0x000fe20004000000 */
[----:B------:R-:W-:Y:S02]  /*16610*/  STL [R1+0x59c], R45 ;  /* 0x00059c2d01007387 */ /* 0x000fe40000100800 */
[----:B------:R-:W-:Y:S01]  /*16620*/  IMAD.MOV.U32 R11, RZ, RZ, R53 ;  /* 0x000000ffff0b7224 */ /* 0x000fe200078e0035 */
[----:B------:R-:W-:Y:S01]  /*16630*/  ISETP.NE.U32.AND P2, PT, R10, RZ, PT ;  /* 0x000000ff0a00720c */ /* 0x000fe20003f45070 */
[----:B------:R1:W-:Y:S01]  /*16640*/  STL [R1+0x598], R53 ;  /* 0x0005983501007387 */ /* 0x0003e20000100800 */
[----:B------:R-:W-:-:S05]  /*16650*/  MOV R10, R45 ;  /* 0x0000002d000a7202 */ /* 0x000fca0000000f00 */
[----:B------:R3:W-:Y:S04]  /*16660*/  LDGSTS.E [R9+0x3380], desc[UR28][R10.64], P1 ;  /* 0x033800000a097fae */ /* 0x0007e800089a101c */
[----:B-1----:R-:W4:Y:S01]  /*16670*/  LDL.LU R53, [R1+0x2a0] ;  /* 0x0002a00001357983 */ /* 0x002f220000300800 */
[----:B------:R-:W-:-:S03]  /*16680*/  IADD3 R46, P1, PT, R46, R3, RZ ;  /* 0x000000032e2e7210 */ /* 0x000fc60007f3e0ff */
[----:B------:R-:W4:Y:S04]  /*16690*/  LDL.LU R45, [R1+0x2a4] ;  /* 0x0002a400012d7983 */ /* 0x000f280000300800 */
[----:B------:R-:W-:Y:S01]  /*166a0*/  STL [R1+0x604], R46 ;  /* 0x0006042e01007387 */ /* 0x000fe20000100800 */
[----:B---3--:R-:W-:Y:S02]  /*166b0*/  IMAD.MOV.U32 R10, RZ, RZ, R46 ;  /* 0x000000ffff0a7224 */ /* 0x008fe400078e002e */
[----:B------:R-:W-:-:S04]  /*166c0*/  IMAD.X R47, R47, 0x1, R2, P1 ;  /* 0x000000012f2f7824 */ /* 0x000fc800008e0602 */
[----:B------:R-:W-:Y:S01]  /*166d0*/  IMAD.MOV.U32 R11, RZ, RZ, R47 ;  /* 0x000000ffff0b7224 */ /* 0x000fe200078e002f */
[----:B------:R1:W-:Y:S04]  /*166e0*/  STL [R1+0x600], R47 ;  /* 0x0006002f01007387 */ /* 0x0003e80000100800 */
[----:B------:R3:W-:Y:S01]  /*166f0*/  LDGSTS.E [R9+0x3a00], desc[UR28][R10.64], P2 ;  /* 0x03a000000a097fae */ /* 0x0007e200091a101c */
[----:B--2---:R-:W-:-:S04]  /*16700*/  IADD3 R48, P3, PT, R48, R3, RZ ;  /* 0x0000000330307210 */ /* 0x004fc80007f7e0ff */
[----:B------:R-:W-:Y:S01]  /*16710*/  IADD3.X R52, PT, PT, R52, R2, RZ, P3, !PT ;  /* 0x0000000234347210 */ /* 0x000fe20001ffe4ff */
[----:B------:R-:W-:Y:S04]  /*16720*/  STL [R1+0x60c], R48 ;  /* 0x00060c3001007387 */ /* 0x000fe80000100800 */
[----:B-1----:R-:W2:Y:S01]  /*16730*/  LDL.LU R47, [R1+0x2ac] ;  /* 0x0002ac00012f7983 */ /* 0x002ea20000300800 */
[----:B---3--:R-:W-:-:S03]  /*16740*/  IMAD.MOV.U32 R11, RZ, RZ, R52 ;  /* 0x000000ffff0b7224 */ /* 0x008fc600078e0034 */
[----:B------:R1:W-:Y:S04]  /*16750*/  STL [R1+0x608], R52 ;  /* 0x0006083401007387 */ /* 0x0003e80000100800 */
[----:B------:R-:W3:Y:S04]  /*16760*/  LDL.LU R46, [R1+0x2b4] ;  /* 0x0002b400012e7983 */ /* 0x000ee80000300800 */
[----:B-1----:R-:W3:Y:S01]  /*16770*/  LDL.LU R52, [R1+0x2a8] ;  /* 0x0002a80001347983 */ /* 0x002ee20000300800 */
[----:B----4-:R-:W-:Y:S02]  /*16780*/  IADD3 R51, P1, PT, R51, R3, RZ ;  /* 0x0000000333337210 */ /* 0x010fe40007f3e0ff */
[----:B------:R-:W-:-:S02]  /*16790*/  MOV R10, R48 ;  /* 0x00000030000a7202 */ /* 0x000fc40000000f00 */
[----:B------:R-:W4:Y:S04]  /*167a0*/  LDL.LU R48, [R1+0x2b0] ;  /* 0x0002b00001307983 */ /* 0x000f280000300800 */
[----:B------:R1:W-:Y:S04]  /*167b0*/  LDGSTS.E [R9+0x3a80], desc[UR28][R10.64], P2 ;  /* 0x03a800000a097fae */ /* 0x0003e800091a101c */
[----:B------:R-:W-:Y:S01]  /*167c0*/  STL [R1+0x614], R51 ;  /* 0x0006143301007387 */ /* 0x000fe20000100800 */
[----:B-1----:R-:W-:Y:S01]  /*167d0*/  IMAD.MOV.U32 R10, RZ, RZ, R51 ;  /* 0x000000ffff0a7224 */ /* 0x002fe200078e0033 */
[----:B------:R-:W-:Y:S01]  /*167e0*/  LOP3.LUT R58, R57, 0x40, RZ, 0x3c, !PT ;  /* 0x00000040393a7812 */ /* 0x000fe200078e3cff */
[----:B------:R-:W-:-:S04]  /*167f0*/  IMAD.X R54, R54, 0x1, R2, P1 ;  /* 0x0000000136367824 */ /* 0x000fc800008e0602 */
[----:B------:R-:W-:Y:S01]  /*16800*/  IMAD.MOV.U32 R11, RZ, RZ, R54 ;  /* 0x000000ffff0b7224 */ /* 0x000fe200078e0036 */
[----:B------:R-:W-:Y:S04]  /*16810*/  STL [R1+0x610], R54 ;  /* 0x0006103601007387 */ /* 0x000fe80000100800 */
[----:B------:R1:W-:Y:S01]  /*16820*/  LDGSTS.E [R9+0x3b00], desc[UR28][R10.64], P2 ;  /* 0x03b000000a097fae */ /* 0x0003e200091a101c */
[----:B------:R-:W-:-:S04]  /*16830*/  IADD3 R49, P3, PT, R49, R3, RZ ;  /* 0x0000000331317210 */ /* 0x000fc80007f7e0ff */
[----:B------:R-:W-:Y:S01]  /*16840*/  IADD3.X R50, PT, PT, R50, R2, RZ, P3, !PT ;  /* 0x0000000232327210 */ /* 0x000fe20001ffe4ff */
[----:B------:R-:W-:Y:S04]  /*16850*/  STL [R1+0x61c], R49 ;  /* 0x00061c3101007387 */ /* 0x000fe80000100800 */
[----:B------:R1:W-:Y:S02]  /*16860*/  STL [R1+0x618], R50 ;  /* 0x0006183201007387 */ /* 0x0003e40000100800 */
[----:B-1----:R-:W-:Y:S01]  /*16870*/  IMAD.MOV.U32 R11, RZ, RZ, R50 ;  /* 0x000000ffff0b7224 */ /* 0x002fe200078e0032 */
[----:B------:R-:W-:Y:S01]  /*16880*/  MOV R10, R49 ;  /* 0x00000031000a7202 */ /* 0x000fe20000000f00 */
[----:B------:R-:W4:Y:S01]  /*16890*/  LDL.LU R55, [R1+0x2b8] ;  /* 0x0002b80001377983 */ /* 0x000f220000300800 */
[----:B------:R-:W-:-:S03]  /*168a0*/  ISETP.GT.AND P1, PT, R8, 0x2, PT ;  /* 0x000000020800780c */ /* 0x000fc60003f24270 */
[----:B------:R1:W-:Y:S04]  /*168b0*/  LDGSTS.E [R9+0x3b80], desc[UR28][R10.64], P2 ;  /* 0x03b800000a097fae */ /* 0x0003e800091a101c */
[----:B------:R-:W4:Y:S04]  /*168c0*/  LDL.LU R50, [R1+0x2bc] ;  /* 0x0002bc0001327983 */ /* 0x000f280000300800 */
[----:B------:R-:W4:Y:S04]  /*168d0*/  LDL.LU R51, [R1+0x320] ;  /* 0x0003200001337983 */ /* 0x000f280000300800 */
[----:B------:R-:W4:Y:S01]  /*168e0*/  LDL.LU R49, [R1+0x324] ;  /* 0x0003240001317983 */ /* 0x000f220000300800 */
[----:B-1----:R-:W-:-:S02]  /*168f0*/  SEL R9, RZ, 0x4, !P1 ;  /* 0x00000004ff097807 */ /* 0x002fc40004800000 */
[----:B------:R-:W-:Y:S02]  /*16900*/  IADD3 R45, P2, PT, R45, R3, RZ ;  /* 0x000000032d2d7210 */ /* 0x000fe40007f5e0ff */
[----:B------:R-:W-:-:S03]  /*16910*/  SEL R9, R9, RZ, !P0 ;  /* 0x000000ff09097207 */ /* 0x000fc60004000000 */
[----:B------:R-:W-:Y:S01]  /*16920*/  IMAD.X R53, R53, 0x1, R2, P2 ;  /* 0x0000000135357824 */ /* 0x000fe200010e0602 */
[----:B------:R-:W-:Y:S01]  /*16930*/  STL [R1+0x2a4], R45 ;  /* 0x0002a42d01007387 */ /* 0x000fe20000100800 */
[----:B------:R-:W-:Y:S02]  /*16940*/  ISETP.NE.U32.AND P1, PT, R9, RZ, PT ;  /* 0x000000ff0900720c */ /* 0x000fe40003f25070 */
[----:B------:R-:W-:Y:S01]  /*16950*/  IMAD.MOV.U32 R11, RZ, RZ, R53 ;  /* 0x000000ffff0b7224 */ /* 0x000fe200078e0035 */
[----:B------:R1:W-:Y:S04]  /*16960*/  STL [R1+0x2a0], R53 ;  /* 0x0002a03501007387 */ /* 0x0003e80000100800 */
[----:B------:R-:W4:Y:S04]  /*16970*/  LDL.LU R54, [R1+0x328] ;  /* 0x0003280001367983 */ /* 0x000f280000300800 */
[----:B-1----:R-:W4:Y:S01]  /*16980*/  LDL.LU R53, [R1+0x32c] ;  /* 0x00032c0001357983 */ /* 0x002f220000300800 */
[----:B------:R-:W-:Y:S01]  /*16990*/  IADD3 R9, PT, PT, R58, UR7, RZ ;  /* 0x000000073a097c10 */ /* 0x000fe2000fffe0ff */
[----:B------:R-:W-:-:S05]  /*169a0*/  IMAD.MOV.U32 R10, RZ, RZ, R45 ;  /* 0x000000ffff0a7224 */ /* 0x000fca00078e002d */
[----:B------:R1:W-:Y:S01]  /*169b0*/  LDGSTS.E [R9+0x400], desc[UR28][R10.64], P1 ;  /* 0x004000000a097fae */ /* 0x0003e200089a101c */
[----:B--2---:R-:W-:-:S05]  /*169c0*/  IADD3 R47, P2, PT, R47, R3, RZ ;  /* 0x000000032f2f7210 */ /* 0x004fca0007f5e0ff */
[----:B------:R2:W-:Y:S01]  /*169d0*/  STL [R1+0x2ac], R47 ;  /* 0x0002ac2f01007387 */ /* 0x0005e20000100800 */
[----:B-1----:R-:W-:-:S03]  /*169e0*/  IMAD.MOV.U32 R10, RZ, RZ, R47 ;  /* 0x000000ffff0a7224 */ /* 0x002fc600078e002f */
[----:B------:R-:W4:Y:S01]  /*169f0*/  LDL.LU R45, [R1+0x334] ;  /* 0x00033400012d7983 */ /* 0x000f220000300800 */
[----:B---3--:R-:W-:-:S05]  /*16a00*/  IADD3.X R52, PT, PT, R52, R2, RZ, P2, !PT ;  /* 0x0000000234347210 */ /* 0x008fca00017fe4ff */
[----:B------:R1:W-:Y:S04]  /*16a10*/  STL [R1+0x2a8], R52 ;  /* 0x0002a83401007387 */ /* 0x0003e80000100800 */
[----:B--2---:R-:W2:Y:S01]  /*16a20*/  LDL.LU R47, [R1+0x330] ;  /* 0x00033000012f7983 */ /* 0x004ea20000300800 */
[----:B------:R-:W-:Y:S01]  /*16a30*/  IADD3 R46, P2, PT, R46, R3, RZ ;  /* 0x000000032e2e7210 */ /* 0x000fe20007f5e0ff */
[----:B------:R-:W-:-:S03]  /*16a40*/  IMAD.MOV.U32 R11, RZ, RZ, R52 ;  /* 0x000000ffff0b7224 */ /* 0x000fc600078e0034 */
[----:B----4-:R-:W-:Y:S02]  /*16a50*/  IADD3.X R48, PT, PT, R48, R2, RZ, P2, !PT ;  /* 0x0000000230307210 */ /* 0x010fe400017fe4ff */
[----:B------:R3:W-:Y:S01]  /*16a60*/  LDGSTS.E [R9+0x480], desc[UR28][R10.64], P1 ;  /* 0x004800000a097fae */ /* 0x0007e200089a101c */
[----:B------:R-:W-:-:S03]  /*16a70*/  ISETP.GT.AND P2, PT, R8, 0x6, PT ;  /* 0x000000060800780c */ /* 0x000fc60003f44270 */
[----:B------:R-:W-:Y:S04]  /*16a80*/  STL [R1+0x2b4], R46 ;  /* 0x0002b42e01007387 */ /* 0x000fe80000100800 */
[----:B------:R4:W-:Y:S01]  /*16a90*/  STL [R1+0x2b0], R48 ;  /* 0x0002b03001007387 */ /* 0x0009e20000100800 */
[----:B---3--:R-:W-:-:S03]  /*16aa0*/  IMAD.MOV.U32 R10, RZ, RZ, R46 ;  /* 0x000000ffff0a7224 */ /* 0x008fc600078e002e */
[----:B-1----:R-:W3:Y:S01]  /*16ab0*/  LDL.LU R52, [R1+0x338] ;  /* 0x0003380001347983 */ /* 0x002ee20000300800 */
[----:B------:R-:W-:-:S03]  /*16ac0*/  IMAD.MOV.U32 R11, RZ, RZ, R48 ;  /* 0x000000ffff0b7224 */ /* 0x000fc600078e0030 */
[----:B----4-:R-:W4:Y:S04]  /*16ad0*/  LDL.LU R48, [R1+0x33c] ;  /* 0x00033c0001307983 */ /* 0x010f280000300800 */
[----:B------:R1:W-:Y:S04]  /*16ae0*/  LDGSTS.E [R9+0x500], desc[UR28][R10.64], P1 ;  /* 0x005000000a097fae */ /* 0x0003e800089a101c */
[----:B------:R-:W3:Y:S01]  /*16af0*/  LDL.LU R46, [R1+0x3a4] ;  /* 0x0003a400012e7983 */ /* 0x000ee20000300800 */
[----:B-1----:R-:W-:-:S04]  /*16b00*/  SEL R10, RZ, 0x4, !P2 ;  /* 0x00000004ff0a7807 */ /* 0x002fc80005000000 */
[----:B------:R-:W-:-:S04]  /*16b10*/  SEL R10, R10, RZ, !P0 ;  /* 0x000000ff0a0a7207 */ /* 0x000fc80004000000 */
[----:B------:R-:W-:Y:S02]  /*16b20*/  ISETP.NE.U32.AND P2, PT, R10, RZ, PT ;  /* 0x000000ff0a00720c */ /* 0x000fe40003f45070 */
[----:B------:R-:W-:-:S04]  /*16b30*/  IADD3 R50, P3, PT, R50, R3, RZ ;  /* 0x0000000332327210 */ /* 0x000fc80007f7e0ff */
[-C--:B------:R-:W-:Y:S01]  /*16b40*/  IADD3.X R55, PT, PT, R55, R2.reuse, RZ, P3, !PT ;  /* 0x0000000237377210 */ /* 0x080fe20001ffe4ff */
[----:B------:R1:W-:Y:S01]  /*16b50*/  STL [R1+0x2bc], R50 ;  /* 0x0002bc3201007387 */ /* 0x0003e20000100800 */
[----:B------:R-:W-:Y:S01]  /*16b60*/  IMAD.MOV.U32 R10, RZ, RZ, R50 ;  /* 0x000000ffff0a7224 */ /* 0x000fe200078e0032 */
[----:B------:R-:W-:Y:S02]  /*16b70*/  IADD3 R49, P3, PT, R49, R3, RZ ;  /* 0x0000000331317210 */ /* 0x000fe40007f7e0ff */
[----:B------:R1:W-:Y:S01]  /*16b80*/  STL [R1+0x2b8], R55 ;  /* 0x0002b83701007387 */ /* 0x0003e20000100800 */
[----:B------:R-:W-:Y:S01]  /*16b90*/  IMAD.MOV.U32 R11, RZ, RZ, R55 ;  /* 0x000000ffff0b7224 */ /* 0x000fe200078e0037 */
[----:B------:R-:W-:Y:S02]  /*16ba0*/  IADD3.X R51, PT, PT, R51, R2, RZ, P3, !PT ;  /* 0x0000000233337210 */ /* 0x000fe40001ffe4ff */
[----:B-1----:R-:W3:Y:S04]  /*16bb0*/  LDL.LU R50, [R1+0x3a0] ;  /* 0x0003a00001327983 */ /* 0x002ee80000300800 */
[----:B------:R-:W-:Y:S04]  /*16bc0*/  STL [R1+0x324], R49 ;  /* 0x0003243101007387 */ /* 0x000fe80000100800 */
[----:B------:R1:W-:Y:S04]  /*16bd0*/  LDGSTS.E [R9+0x580], desc[UR28][R10.64], P1 ;  /* 0x005800000a097fae */ /* 0x0003e800089a101c */
[----:B------:R1:W-:Y:S04]  /*16be0*/  STL [R1+0x320], R51 ;  /* 0x0003203301007387 */ /* 0x0003e80000100800 */
[----:B------:R-:W3:Y:S01]  /*16bf0*/  LDL.LU R55, [R1+0x3a8] ;  /* 0x0003a80001377983 */ /* 0x000ee20000300800 */
[----:B-1----:R-:W-:-:S03]  /*16c00*/  IMAD.MOV.U32 R11, RZ, RZ, R51 ;  /* 0x000000ffff0b7224 */ /* 0x002fc600078e0033 */
[----:B------:R-:W3:Y:S01]  /*16c10*/  LDL.LU R51, [R1+0x3ac] ;  /* 0x0003ac0001337983 */ /* 0x000ee20000300800 */
[----:B------:R-:W-:Y:S01]  /*16c20*/  IADD3 R53, P1, PT, R53, R3, RZ ;  /* 0x0000000335357210 */ /* 0x000fe20007f3e0ff */
[----:B------:R-:W-:-:S03]  /*16c30*/  IMAD.MOV.U32 R10, RZ, RZ, R49 ;  /* 0x000000ffff0a7224 */ /* 0x000fc600078e0031 */
[----:B------:R-:W-:Y:S01]  /*16c40*/  IADD3.X R54, PT, PT, R54, R2, RZ, P1, !PT ;  /* 0x0000000236367210 */ /* 0x000fe20000ffe4ff */
[----:B------:R1:W-:Y:S04]  /*16c50*/  STL [R1+0x32c], R53 ;  /* 0x00032c3501007387 */ /* 0x0003e80000100800 */
[----:B------:R-:W3:Y:S04]  /*16c60*/  LDL.LU R49, [R1+0x3b4] ;  /* 0x0003b40001317983 */ /* 0x000ee80000300800 */
[----:B------:R1:W-:Y:S04]  /*16c70*/  LDGSTS.E [R9+0xc00], desc[UR28][R10.64], P2 ;  /* 0x00c000000a097fae */ /* 0x0003e800091a101c */
[----:B------:R2:W-:Y:S01]  /*16c80*/  STL [R1+0x328], R54 ;  /* 0x0003283601007387 */ /* 0x0005e20000100800 */
[----:B-1----:R-:W-:-:S03]  /*16c90*/  IMAD.MOV.U32 R10, RZ, RZ, R53 ;  /* 0x000000ffff0a7224 */ /* 0x002fc600078e0035 */
[----:B------:R-:W3:Y:S01]  /*16ca0*/  LDL.LU R53, [R1+0x3b0] ;  /* 0x0003b00001357983 */ /* 0x000ee20000300800 */
[----:B------:R-:W-:Y:S01]  /*16cb0*/  IADD3 R45, P1, PT, R45, R3, RZ ;  /* 0x000000032d2d7210 */ /* 0x000fe20007f3e0ff */
[----:B------:R-:W-:-:S04]  /*16cc0*/  IMAD.MOV.U32 R11, RZ, RZ, R54 ;  /* 0x000000ffff0b7224 */ /* 0x000fc800078e0036 */
[----:B------:R1:W-:Y:S04]  /*16cd0*/  STL [R1+0x334], R45 ;  /* 0x0003342d01007387 */ /* 0x0003e80000100800 */
[----:B------:R1:W-:Y:S01]  /*16ce0*/  LDGSTS.E [R9+0xc80], desc[UR28][R10.64], P2 ;  /* 0x00c800000a097fae */ /* 0x0003e200091a101c */
[----:B--2---:R-:W-:-:S05]  /*16cf0*/  IADD3.X R47, PT, PT, R47, R2, RZ, P1, !PT ;  /* 0x000000022f2f7210 */ /* 0x004fca0000ffe4ff */
[----:B------:R2:W-:Y:S01]  /*16d00*/  STL [R1+0x330], R47 ;  /* 0x0003302f01007387 */ /* 0x0005e20000100800 */
[----:B-1----:R-:W-:-:S03]  /*16d10*/  IMAD.MOV.U32 R10, RZ, RZ, R45 ;  /* 0x000000ffff0a7224 */ /* 0x002fc600078e002d */
[----:B------:R-:W3:Y:S04]  /*16d20*/  LDL.LU R54, [R1+0x3b8] ;  /* 0x0003b80001367983 */ /* 0x000ee80000300800 */
[----:B------:R-:W3:Y:S01]  /*16d30*/  LDL.LU R45, [R1+0x3bc] ;  /* 0x0003bc00012d7983 */ /* 0x000ee20000300800 */
[----:B------:R-:W-:Y:S01]  /*16d40*/  IMAD.MOV.U32 R11, RZ, RZ, R47 ;  /* 0x000000ffff0b7224 */ /* 0x000fe200078e002f */
[----:B------:R-:W-:Y:S02]  /*16d50*/  ISETP.GT.AND P1, PT, R8, 0xa, PT ;  /* 0x0000000a0800780c */ /* 0x000fe40003f24270 */
[----:B--2---:R-:W2:Y:S04]  /*16d60*/  LDL.LU R47, [R1+0x424] ;  /* 0x00042400012f7983 */ /* 0x004ea80000300800 */
[----:B------:R1:W-:Y:S01]  /*16d70*/  LDGSTS.E [R9+0xd00], desc[UR28][R10.64], P2 ;  /* 0x00d000000a097fae */ /* 0x0003e200091a101c */
[----:B----4-:R-:W-:-:S04]  /*16d80*/  IADD3 R48, P3, PT, R48, R3, RZ ;  /* 0x0000000330307210 */ /* 0x010fc80007f7e0ff */
[----:B---3--:R-:W-:Y:S02]  /*16d90*/  IADD3.X R52, PT, PT, R52, R2, RZ, P3, !PT ;  /* 0x0000000234347210 */ /* 0x008fe40001ffe4ff */
[----:B-1----:R-:W-:Y:S02]  /*16da0*/  SEL R10, RZ, 0x4, !P1 ;  /* 0x00000004ff0a7807 */ /* 0x002fe40004800000 */
[----:B------:R-:W-:Y:S02]  /*16db0*/  IADD3 R46, P3, PT, R46, R3, RZ ;  /* 0x000000032e2e7210 */ /* 0x000fe40007f7e0ff */
[----:B------:R-:W-:Y:S01]  /*16dc0*/  SEL R10, R10, RZ, !P0 ;  /* 0x000000ff0a0a7207 */ /* 0x000fe20004000000 */
[----:B------:R1:W-:Y:S01]  /*16dd0*/  STL [R1+0x33c], R48 ;  /* 0x00033c3001007387 */ /* 0x0003e20000100800 */
[----:B------:R-:W-:Y:S02]  /*16de0*/  IMAD.MOV.U32 R11, RZ, RZ, R52 ;  /* 0x000000ffff0b7224 */ /* 0x000fe400078e0034 */
[----:B------:R-:W-:Y:S01]  /*16df0*/  ISETP.NE.U32.AND P1, PT, R10, RZ, PT ;  /* 0x000000ff0a00720c */ /* 0x000fe20003f25070 */
[----:B------:R3:W-:Y:S01]  /*16e00*/  STL [R1+0x338], R52 ;  /* 0x0003383401007387 */ /* 0x0007e20000100800 */
[----:B------:R-:W-:-:S03]  /*16e10*/  IMAD.MOV.U32 R10, RZ, RZ, R48 ;  /* 0x000000ffff0a7224 */ /* 0x000fc600078e0030 */
[----:B-1----:R-:W4:Y:S04]  /*16e20*/  LDL.LU R48, [R1+0x420] ;  /* 0x0004200001307983 */ /* 0x002f280000300800 */
[----:B------:R-:W-:Y:S04]  /*16e30*/  STL [R1+0x3a4], R46 ;  /* 0x0003a42e01007387 */ /* 0x000fe80000100800 */
[----:B------:R1:W-:Y:S02]  /*16e40*/  LDGSTS.E [R9+0xd80], desc[UR28][R10.64], P2 ;  /* 0x00d800000a097fae */ /* 0x0003e400091a101c */
[----:B-1----:R-:W-:Y:S01]  /*16e50*/  IMAD.MOV.U32 R10, RZ, RZ, R46 ;  /* 0x000000ffff0a7224 */ /* 0x002fe200078e002e */
[----:B------:R-:W-:-:S05]  /*16e60*/  IADD3.X R50, PT, PT, R50, R2, RZ, P3, !PT ;  /* 0x0000000232327210 */ /* 0x000fca0001ffe4ff */
[----:B------:R1:W-:Y:S01]  /*16e70*/  STL [R1+0x3a0], R50 ;  /* 0x0003a03201007387 */ /* 0x0003e20000100800 */
[----:B------:R-:W-:-:S03]  /*16e80*/  IMAD.MOV.U32 R11, RZ, RZ, R50 ;  /* 0x000000ffff0b7224 */ /* 0x000fc600078e0032 */
[----:B---3--:R-:W3:Y:S04]  /*16e90*/  LDL.LU R52, [R1+0x428] ;  /* 0x0004280001347983 */ /* 0x008ee80000300800 */
[----:B------:R1:W-:Y:S04]  /*16ea0*/  LDGSTS.E [R9+0x1400], desc[UR28][R10.64], P1 ;  /* 0x014000000a097fae */ /* 0x0003e800089a101c */
[----:B-1----:R-:W3:Y:S01]  /*16eb0*/  LDL.LU R50, [R1+0x42c] ;  /* 0x00042c0001327983 */ /* 0x002ee20000300800 */
[----:B------:R-:W-:-:S04]  /*16ec0*/  IADD3 R51, P2, PT, R51, R3, RZ ;  /* 0x0000000333337210 */ /* 0x000fc80007f5e0ff */
[----:B------:R-:W-:Y:S01]  /*16ed0*/  IADD3.X R55, PT, PT, R55, R2, RZ, P2, !PT ;  /* 0x0000000237377210 */ /* 0x000fe200017fe4ff */
[----:B------:R1:W-:Y:S01]  /*16ee0*/  STL [R1+0x3ac], R51 ;  /* 0x0003ac3301007387 */ /* 0x0003e20000100800 */
[----:B------:R-:W-:-:S03]  /*16ef0*/  IMAD.MOV.U32 R10, RZ, RZ, R51 ;  /* 0x000000ffff0a7224 */ /* 0x000fc600078e0033 */
[----:B------:R-:W3:Y:S01]  /*16f00*/  LDL.LU R46, [R1+0x434] ;  /* 0x00043400012e7983 */ /* 0x000ee20000300800 */
[----:B------:R-:W-:Y:S01]  /*16f10*/  IADD3 R49, P2, PT, R49, R3, RZ ;  /* 0x0000000331317210 */ /* 0x000fe20007f5e0ff */
[----:B------:R-:W-:Y:S02]  /*16f20*/  IMAD.MOV.U32 R11, RZ, RZ, R55 ;  /* 0x000000ffff0b7224 */ /* 0x000fe400078e0037 */
[----:B------:R-:W-:Y:S04]  /*16f30*/  STL [R1+0x3a8], R55 ;  /* 0x0003a83701007387 */ /* 0x000fe80000100800 */
[----:B-1----:R-:W3:Y:S04]  /*16f40*/  LDL.LU R51, [R1+0x430] ;  /* 0x0004300001337983 */ /* 0x002ee80000300800 */
[----:B------:R1:W-:Y:S01]  /*16f50*/  LDGSTS.E [R9+0x1480], desc[UR28][R10.64], P1 ;  /* 0x014800000a097fae */ /* 0x0003e200089a101c */
[----:B------:R-:W-:-:S02]  /*16f60*/  IADD3.X R53, PT, PT, R53, R2, RZ, P2, !PT ;  /* 0x0000000235357210 */ /* 0x000fc400017fe4ff */
[----:B------:R-:W-:Y:S01]  /*16f70*/  ISETP.GT.AND P2, PT, R8, 0xe, PT ;  /* 0x0000000e0800780c */ /* 0x000fe20003f44270 */
[----:B-1----:R-:W-:Y:S02]  /*16f80*/  IMAD.MOV.U32 R10, RZ, RZ, R49 ;  /* 0x000000ffff0a7224 */ /* 0x002fe400078e0031 */
[----:B------:R-:W-:Y:S01]  /*16f90*/  IMAD.MOV.U32 R11, RZ, RZ, R53 ;  /* 0x000000ffff0b7224 */ /* 0x000fe200078e0035 */
[----:B------:R-:W-:Y:S04]  /*16fa0*/  STL [R1+0x3b4], R49 ;  /* 0x0003b43101007387 */ /* 0x000fe80000100800 */
[----:B------:R1:W-:Y:S04]  /*16fb0*/  LDGSTS.E [R9+0x1500], desc[UR28][R10.64], P1 ;  /* 0x015000000a097fae */ /* 0x0003e800089a101c */
[----:B------:R1:W-:Y:S02]  /*16fc0*/  STL [R1+0x3b0], R53 ;  /* 0x0003b03501007387 */ /* 0x0003e40000100800 */
[----:B-1----:R-:W-:-:S02]  /*16fd0*/  SEL R10, RZ, 0x4, !P2 ;  /* 0x00000004ff0a7807 */ /* 0x002fc40005000000 */
[----:B------:R-:W3:Y:S01]  /*16fe0*/  LDL.LU R53, [R1+0x438] ;  /* 0x0004380001357983 */ /* 0x000ee20000300800 */
[----:B------:R-:W-:-:S03]  /*16ff0*/  IADD3 R45, P3, PT, R45, R3, RZ ;  /* 0x000000032d2d7210 */ /* 0x000fc60007f7e0ff */
[----:B------:R-:W3:Y:S01]  /*17000*/  LDL.LU R49, [R1+0x43c] ;  /* 0x00043c0001317983 */ /* 0x000ee20000300800 */
[----:B------:R-:W-:Y:S02]  /*17010*/  SEL R10, R10, RZ, !P0 ;  /* 0x000000ff0a0a7207 */ /* 0x000fe40004000000 */
[----:B------:R-:W-:Y:S01]  /*17020*/  IADD3.X R54, PT, PT, R54, R2, RZ, P3, !PT ;  /* 0x0000000236367210 */ /* 0x000fe20001ffe4ff */
[----:B------:R-:W-:Y:S01]  /*17030*/  STL [R1+0x3bc], R45 ;  /* 0x0003bc2d01007387 */ /* 0x000fe20000100800 */
[----:B------:R-:W-:Y:S01]  /*17040*/  ISETP.NE.U32.AND P2, PT, R10, RZ, PT ;  /* 0x000000ff0a00720c */ /* 0x000fe20003f45070 */
[----:B------:R-:W-:Y:S02]  /*17050*/  IMAD.MOV.U32 R10, RZ, RZ, R45 ;  /* 0x000000ffff0a7224 */ /* 0x000fe400078e002d */
[----:B------:R1:W-:Y:S01]  /*17060*/  STL [R1+0x3b8], R54 ;  /* 0x0003b83601007387 */ /* 0x0003e20000100800 */
[----:B------:R-:W-:Y:S01]  /*17070*/  IMAD.MOV.U32 R11, RZ, RZ, R54 ;  /* 0x000000ffff0b7224 */ /* 0x000fe200078e0036 */
[----:B--2---:R-:W-:-:S04]  /*17080*/  IADD3 R47, P3, PT, R47, R3, RZ ;  /* 0x000000032f2f7210 */ /* 0x004fc80007f7e0ff */
[----:B------:R2:W-:Y:S04]  /*17090*/  LDGSTS.E [R9+0x1580], desc[UR28][R10.64], P1 ;  /* 0x015800000a097fae */ /* 0x0005e800089a101c */
[----:B-1----:R-:W3:Y:S04]  /*170a0*/  LDL.LU R54, [R1+0x4a0] ;  /* 0x0004a00001367983 */ /* 0x002ee80000300800 */
[----:B------:R-:W3:Y:S04]  /*170b0*/  LDL.LU R45, [R1+0x4a4] ;  /* 0x0004a400012d7983 */ /* 0x000ee80000300800 */
[----:B------:R1:W-:Y:S01]  /*170c0*/  STL [R1+0x424], R47 ;  /* 0x0004242f01007387 */ /* 0x0003e20000100800 */
[----:B--2---:R-:W-:Y:S01]  /*170d0*/  IMAD.MOV.U32 R10, RZ, RZ, R47 ;  /* 0x000000ffff0a7224 */ /* 0x004fe200078e002f */
[----:B----4-:R-:W-:-:S05]  /*170e0*/  IADD3.X R48, PT, PT, R48, R2, RZ, P3, !PT ;  /* 0x0000000230307210 */ /* 0x010fca0001ffe4ff */
[----:B------:R2:W-:Y:S04]  /*170f0*/  STL [R1+0x420], R48 ;  /* 0x0004203001007387 */ /* 0x0005e80000100800 */
[----:B------:R-:W4:Y:S01]  /*17100*/  LDL.LU R55, [R1+0x4a8] ;  /* 0x0004a80001377983 */ /* 0x000f220000300800 */
[----:B------:R-:W-:-:S03]  /*17110*/  IMAD.MOV.U32 R11, RZ, RZ, R48 ;  /* 0x000000ffff0b7224 */ /* 0x000fc600078e0030 */
[----:B-1----:R-:W4:Y:S04]  /*17120*/  LDL.LU R47, [R1+0x4ac] ;  /* 0x0004ac00012f7983 */ /* 0x002f280000300800 */
[----:B------:R1:W-:Y:S01]  /*17130*/  LDGSTS.E [R9+0x1c00], desc[UR28][R10.64], P2 ;  /* 0x01c000000a097fae */ /* 0x0003e200091a101c */
[----:B---3--:R-:W-:-:S04]  /*17140*/  IADD3 R50, P1, PT, R50, R3, RZ ;  /* 0x0000000332327210 */ /* 0x008fc80007f3e0ff */
[----:B------:R-:W-:Y:S01]  /*17150*/  IADD3.X R52, PT, PT, R52, R2, RZ, P1, !PT ;  /* 0x0000000234347210 */ /* 0x000fe20000ffe4ff */
[----:B------:R3:W-:Y:S01]  /*17160*/  STL [R1+0x42c], R50 ;  /* 0x00042c3201007387 */ /* 0x0007e20000100800 */
[----:B-1----:R-:W-:-:S03]  /*17170*/  IMAD.MOV.U32 R10, RZ, RZ, R50 ;  /* 0x000000ffff0a7224 */ /* 0x002fc600078e0032 */
[----:B--2---:R-:W2:Y:S04]  /*17180*/  LDL.LU R48, [R1+0x4b4] ;  /* 0x0004b40001307983 */ /* 0x004ea80000300800 */
[----:B------:R1:W-:Y:S01]  /*17190*/  STL [R1+0x428], R52 ;  /* 0x0004283401007387 */ /* 0x0003e20000100800 */
[----:B------:R-:W-:-:S03]  /*171a0*/  IADD3 R46, P1, PT, R46, R3, RZ ;  /* 0x000000032e2e7210 */ /* 0x000fc60007f3e0ff */
[----:B---3--:R-:W3:Y:S01]  /*171b0*/  LDL.LU R50, [R1+0x4b0] ;  /* 0x0004b00001327983 */ /* 0x008ee20000300800 */
[----:B------:R-:W-:Y:S01]  /*171c0*/  IMAD.MOV.U32 R11, RZ, RZ, R52 ;  /* 0x000000ffff0b7224 */ /* 0x000fe200078e0034 */
[----:B------:R-:W-:Y:S02]  /*171d0*/  IADD3.X R51, PT, PT, R51, R2, RZ, P1, !PT ;  /* 0x0000000233337210 */ /* 0x000fe40000ffe4ff */
[----:B------:R-:W-:Y:S04]  /*171e0*/  STL [R1+0x434], R46 ;  /* 0x0004342e01007387 */ /* 0x000fe80000100800 */
[----:B------:R1:W-:Y:S04]  /*171f0*/  LDGSTS.E [R9+0x1c80], desc[UR28][R10.64], P2 ;  /* 0x01c800000a097fae */ /* 0x0003e800091a101c */
[----:B------:R1:W-:Y:S04]  /*17200*/  STL [R1+0x430], R51 ;  /* 0x0004303301007387 */ /* 0x0003e80000100800 */
[----:B-1----:R-:W3:Y:S01]  /*17210*/  LDL.LU R52, [R1+0x4b8] ;  /* 0x0004b80001347983 */ /* 0x002ee20000300800 */
[----:B------:R-:W-:-:S03]  /*17220*/  IMAD.MOV.U32 R11, RZ, RZ, R51 ;  /* 0x000000ffff0b7224 */ /* 0x000fc600078e0033 */
[----:B------:R-:W3:Y:S01]  /*17230*/  LDL.LU R51, [R1+0x4bc] ;  /* 0x0004bc0001337983 */ /* 0x000ee20000300800 */
[----:B------:R-:W-:Y:S01]  /*17240*/  IMAD.MOV.U32 R10, RZ, RZ, R46 ;  /* 0x000000ffff0a7224 */ /* 0x000fe200078e002e */
[----:B------:R-:W-:Y:S02]  /*17250*/  ISETP.GT.AND P1, PT, R8, 0x12, PT ;  /* 0x000000120800780c */ /* 0x000fe40003f24270 */
[----:B------:R-:W3:Y:S04]  /*17260*/  LDL.LU R46, [R1+0x524] ;  /* 0x00052400012e7983 */ /* 0x000ee80000300800 */
[----:B------:R1:W-:Y:S02]  /*17270*/  LDGSTS.E [R9+0x1d00], desc[UR28][R10.64], P2 ;  /* 0x01d000000a097fae */ /* 0x0003e400091a101c */
[----:B-1----:R-:W-:-:S02]  /*17280*/  SEL R10, RZ, 0x4, !P1 ;  /* 0x00000004ff0a7807 */ /* 0x002fc40004800000 */
[-C--:B------:R-:W-:Y:S02]  /*17290*/  IADD3 R49, P3, PT, R49, R3.reuse, RZ ;  /* 0x0000000331317210 */ /* 0x080fe40007f7e0ff */
[----:B------:R-:W-:Y:S02]  /*172a0*/  SEL R10, R10, RZ, !P0 ;  /* 0x000000ff0a0a7207 */ /* 0x000fe40004000000 */
[----:B------:R-:W-:Y:S01]  /*172b0*/  IADD3.X R53, PT, PT, R53, R2, RZ, P3, !PT ;  /* 0x0000000235357210 */ /* 0x000fe20001ffe4ff */
[----:B------:R1:W-:Y:S01]  /*172c0*/  STL [R1+0x43c], R49 ;  /* 0x00043c3101007387 */ /* 0x0003e20000100800 */
[----:B------:R-:W-:Y:S01]  /*172d0*/  ISETP.NE.U32.AND P1, PT, R10, RZ, PT ;  /* 0x000000ff0a00720c */ /* 0x000fe20003f25070 */
[----:B------:R-:W-:Y:S02]  /*172e0*/  IMAD.MOV.U32 R10, RZ, RZ, R49 ;  /* 0x000000ffff0a7224 */ /* 0x000fe400078e0031 */
[----:B------:R-:W-:Y:S01]  /*172f0*/  IMAD.MOV.U32 R11, RZ, RZ, R53 ;  /* 0x000000ffff0b7224 */ /* 0x000fe200078e0035 */
[----:B------:R1:W-:Y:S04]  /*17300*/  STL [R1+0x438], R53 ;  /* 0x0004383501007387 */ /* 0x0003e80000100800 */
[----:B------:R1:W-:Y:S04]  /*17310*/  LDGSTS.E [R9+0x1d80], desc[UR28][R10.64], P2 ;  /* 0x01d800000a097fae */ /* 0x0003e800091a101c */
[----:B-1----:R-:W3:Y:S01]  /*17320*/  LDL.LU R49, [R1+0x520] ;  /* 0x0005200001317983 */ /* 0x002ee20000300800 */
[----:B------:R-:W-:-:S03]  /*17330*/  IADD3 R45, P3, PT, R45, R3, RZ ;  /* 0x000000032d2d7210 */ /* 0x000fc60007f7e0ff */
[----:B------:R-:W3:Y:S01]  /*17340*/  LDL.LU R53, [R1+0x52c] ;  /* 0x00052c0001357983 */ /* 0x000ee20000300800 */
[----:B------:R-:W-:-:S03]  /*17350*/  IADD3.X R54, PT, PT, R54, R2, RZ, P3, !PT ;  /* 0x0000000236367210 */ /* 0x000fc60001ffe4ff */
[----:B------:R-:W-:Y:S04]  /*17360*/  STL [R1+0x4a4], R45 ;  /* 0x0004a42d01007387 */ /* 0x000fe80000100800 */
[----:B------:R1:W-:Y:S01]  /*17370*/  STL [R1+0x4a0], R54 ;  /* 0x0004a03601007387 */ /* 0x0003e20000100800 */
[----:B------:R-:W-:-:S03]  /*17380*/  IMAD.MOV.U32 R11, RZ, RZ, R54 ;  /* 0x000000ffff0b7224 */ /* 0x000fc600078e0036 */
[----:B-1----:R-:W3:Y:S01]  /*17390*/  LDL.LU R54, [R1+0x528] ;  /* 0x0005280001367983 */ /* 0x002ee20000300800 */
[----:B------:R-:W-:-:S03]  /*173a0*/  IMAD.MOV.U32 R10, RZ, RZ, R45 ;  /* 0x000000ffff0a7224 */ /* 0x000fc600078e002d */
[----:B------:R-:W3:Y:S01]  /*173b0*/  LDL.LU R45, [R1+0x534] ;  /* 0x00053400012d7983 */ /* 0x000ee20000300800 */
[----:B----4-:R-:W-:-:S03]  /*173c0*/  IADD3 R47, P2, PT, R47, R3, RZ ;  /* 0x000000032f2f7210 */ /* 0x010fc60007f5e0ff */
[----:B------:R1:W-:Y:S01]  /*173d0*/  LDGSTS.E [R9+0x2400], desc[UR28][R10.64], P1 ;  /* 0x024000000a097fae */ /* 0x0003e200089a101c */
[----:B------:R-:W-:-:S03]  /*173e0*/  IADD3.X R55, PT, PT, R55, R2, RZ, P2, !PT ;  /* 0x0000000237377210 */ /* 0x000fc600017fe4ff */
[----:B------:R4:W-:Y:S01]  /*173f0*/  STL [R1+0x4ac], R47 ;  /* 0x0004ac2f01007387 */ /* 0x0009e20000100800 */
[----:B-1----:R-:W-:Y:S02]  /*17400*/  IMAD.MOV.U32 R10, RZ, RZ, R47 ;  /* 0x000000ffff0a7224 */ /* 0x002fe400078e002f */
[----:B------:R-:W-:Y:S01]  /*17410*/  IMAD.MOV.U32 R11, RZ, RZ, R55 ;  /* 0x000000ffff0b7224 */ /* 0x000fe200078e0037 */
[----:B------:R-:W-:Y:S04]  /*17420*/  STL [R1+0x4a8], R55 ;  /* 0x0004a83701007387 */ /* 0x000fe80000100800 */
[----:B------:R1:W-:Y:S04]  /*17430*/  LDGSTS.E [R9+0x2480], desc[UR28][R10.64], P1 ;  /* 0x024800000a097fae */ /* 0x0003e800089a101c */
[----:B----4-:R-:W4:Y:S01]  /*17440*/  LDL.LU R47, [R1+0x530] ;  /* 0x00053000012f7983 */ /* 0x010f220000300800 */
[----:B--2---:R-:W-:-:S04]  /*17450*/  IADD3 R48, P2, PT, R48, R3, RZ ;  /* 0x0000000330307210 */ /* 0x004fc80007f5e0ff */
[----:B---3--:R-:W-:Y:S01]  /*17460*/  IADD3.X R50, PT, PT, R50, R2, RZ, P2, !PT ;  /* 0x0000000232327210 */ /* 0x008fe200017fe4ff */
[----:B-1----:R-:W-:Y:S01]  /*17470*/  IMAD.MOV.U32 R10, RZ, RZ, R48 ;  /* 0x000000ffff0a7224 */ /* 0x002fe200078e0030 */
[----:B------:R-:W-:-:S03]  /*17480*/  ISETP.GT.AND P2, PT, R8, 0x16, PT ;  /* 0x000000160800780c */ /* 0x000fc60003f44270 */
[----:B------:R-:W-:Y:S01]  /*17490*/  IMAD.MOV.U32 R11, RZ, RZ, R50 ;  /* 0x000000ffff0b7224 */ /* 0x000fe200078e0032 */
[----:B------:R-:W-:Y:S04]  /*174a0*/  STL [R1+0x4b4], R48 ;  /* 0x0004b43001007387 */ /* 0x000fe80000100800 */
[----:B------:R1:W-:Y:S04]  /*174b0*/  LDGSTS.E [R9+0x2500], desc[UR28][R10.64], P1 ;  /* 0x025000000a097fae */ /* 0x0003e800089a101c */
[----:B------:R2:W-:Y:S01]  /*174c0*/  STL [R1+0x4b0], R50 ;  /* 0x0004b03201007387 */ /* 0x0005e20000100800 */
[----:B-1----:R-:W-:-:S02]  /*174d0*/  SEL R10, RZ, 0x4, !P2 ;  /* 0x00000004ff0a7807 */ /* 0x002fc40005000000 */
[----:B------:R-:W-:Y:S01]  /*174e0*/  IADD3 R51, P3, PT, R51, R3, RZ ;  /* 0x0000000333337210 */ /* 0x000fe20007f7e0ff */
[----:B--2---:R-:W2:Y:S01]  /*174f0*/  LDL.LU R50, [R1+0x538] ;  /* 0x0005380001327983 */ /* 0x004ea20000300800 */
[----:B------:R-:W-:Y:S02]  /*17500*/  SEL R10, R10, RZ, !P0 ;  /* 0x000000ff0a0a7207 */ /* 0x000fe40004000000 */
[----:B------:R-:W-:Y:S01]  /*17510*/  IADD3.X R52, PT, PT, R52, R2, RZ, P3, !PT ;  /* 0x0000000234347210 */ /* 0x000fe20001ffe4ff */
[----:B------:R-:W3:Y:S01]  /*17520*/  LDL.LU R48, [R1+0x53c] ;  /* 0x00053c0001307983 */ /* 0x000ee20000300800 */
[----:B------:R-:W-:Y:S01]  /*17530*/  ISETP.NE.U32.AND P2, PT, R10, RZ, PT ;  /* 0x000000ff0a00720c */ /* 0x000fe20003f45070 */
[----:B------:R-:W-:Y:S02]  /*17540*/  IMAD.MOV.U32 R10, RZ, RZ, R51 ;  /* 0x000000ffff0a7224 */ /* 0x000fe400078e0033 */
[----:B------:R-:W-:Y:S01]  /*17550*/  STL [R1+0x4bc], R51 ;  /* 0x0004bc3301007387 */ /* 0x000fe20000100800 */
[----:B------:R-:W-:-:S03]  /*17560*/  IMAD.MOV.U32 R11, RZ, RZ, R52 ;  /* 0x000000ffff0b7224 */ /* 0x000fc600078e0034 */
[----:B------:R1:W-:Y:S01]  /*17570*/  STL [R1+0x4b8], R52 ;  /* 0x0004b83401007387 */ /* 0x0003e20000100800 */
[----:B------:R-:W-:-:S03]  /*17580*/  IADD3 R46, P3, PT, R46, R3, RZ ;  /* 0x000000032e2e7210 */ /* 0x000fc60007f7e0ff */
[----:B------:R1:W-:Y:S04]  /*17590*/  LDGSTS.E [R9+0x2580], desc[UR28][R10.64], P1 ;  /* 0x025800000a097fae */ /* 0x0003e800089a101c */
[----:B-1----:R-:W2:Y:S04]  /*175a0*/  LDL.LU R52, [R1+0x5a0] ;  /* 0x0005a00001347983 */ /* 0x002ea80000300800 */
[----:B------:R-:W2:Y:S01]  /*175b0*/  LDL.LU R51, [R1+0x5a4] ;  /* 0x0005a40001337983 */ /* 0x000ea20000300800 */
[----:B------:R-:W-:-:S03]  /*175c0*/  IMAD.MOV.U32 R10, RZ, RZ, R46 ;  /* 0x000000ffff0a7224 */ /* 0x000fc600078e002e */
[----:B------:R-:W-:Y:S01]  /*175d0*/  STL [R1+0x524], R46 ;  /* 0x0005242e01007387 */ /* 0x000fe20000100800 */
[----:B------:R-:W-:Y:S02]  /*175e0*/  IADD3.X R49, PT, PT, R49, R2, RZ, P3, !PT ;  /* 0x0000000231317210 */ /* 0x000fe40001ffe4ff */
[----:B------:R-:W-:-:S03]  /*175f0*/  IADD3 R53, P1, PT, R53, R3, RZ ;  /* 0x0000000335357210 */ /* 0x000fc60007f3e0ff */
[----:B------:R1:W-:Y:S01]  /*17600*/  STL [R1+0x520], R49 ;  /* 0x0005203101007387 */ /* 0x0003e20000100800 */
[----:B------:R-:W-:-:S05]  /*17610*/  IMAD.MOV.U32 R11, RZ, RZ, R49 ;  /* 0x000000ffff0b7224 */ /* 0x000fca00078e0031 */
[----:B------:R1:W-:Y:S04]  /*17620*/  LDGSTS.E [R9+0x2c00], desc[UR28][R10.64], P2 ;  /* 0x02c000000a097fae */ /* 0x0003e800091a101c */
[----:B-1----:R-:W2:Y:S04]  /*17630*/  LDL.LU R49, [R1+0x5a8] ;  /* 0x0005a80001317983 */ /* 0x002ea80000300800 */
[----:B------:R-:W2:Y:S01]  /*17640*/  LDL.LU R46, [R1+0x5ac] ;  /* 0x0005ac00012e7983 */ /* 0x000ea20000300800 */
[----:B------:R-:W-:-:S03]  /*17650*/  IADD3.X R54, PT, PT, R54, R2, RZ, P1, !PT ;  /* 0x0000000236367210 */ /* 0x000fc60000ffe4ff */
[----:B------:R-:W-:Y:S04]  /*17660*/  STL [R1+0x52c], R53 ;  /* 0x00052c3501007387 */ /* 0x000fe80000100800 */
[----:B------:R-:W-:Y:S04]  /*17670*/  STL [R1+0x528], R54 ;  /* 0x0005283601007387 */ /* 0x000fe80000100800 */
[----:B------:R-:W2:Y:S04]  /*17680*/  LDL.LU R56, [R1+0x5b0] ;  /* 0x0005b00001387983 */ /* 0x000ea80000300800 */
[----:B------:R-:W2:Y:S01]  /*17690*/  LDL.LU R55, [R1+0x5b4] ;  /* 0x0005b40001377983 */ /* 0x000ea20000300800 */
[----:B------:R-:W-:Y:S01]  /*176a0*/  IADD3 R45, P1, PT, R45, R3, RZ ;  /* 0x000000032d2d7210 */ /* 0x000fe20007f3e0ff */
[----:B------:R-:W-:-:S02]  /*176b0*/  IMAD.MOV.U32 R10, RZ, RZ, R53 ;  /* 0x000000ffff0a7224 */ /* 0x000fc400078e0035 */
[----:B------:R-:W-:Y:S02]  /*176c0*/  IMAD.MOV.U32 R11, RZ, RZ, R54 ;  /* 0x000000ffff0b7224 */ /* 0x000fe400078e0036 */
[----:B------:R-:W-:Y:S04]  /*176d0*/  STL [R1+0x534], R45 ;  /* 0x0005342d01007387 */ /* 0x000fe80000100800 */
[----:B------:R1:W-:Y:S01]  /*176e0*/  LDGSTS.E [R9+0x2c80], desc[UR28][R10.64], P2 ;  /* 0x02c800000a097fae */ /* 0x0003e200091a101c */
[----:B----4-:R-:W-:Y:S01]  /*176f0*/  IADD3.X R47, PT, PT, R47, R2, RZ, P1, !PT ;  /* 0x000000022f2f7210 */ /* 0x010fe20000ffe4ff */
[----:B-1----:R-:W-:-:S04]  /*17700*/  IMAD.MOV.U32 R10, RZ, RZ, R45 ;  /* 0x000000ffff0a7224 */ /* 0x002fc800078e002d */
[----:B------:R1:W-:Y:S01]  /*17710*/  STL [R1+0x530], R47 ;  /* 0x0005302f01007387 */ /* 0x0003e20000100800 */
[----:B------:R-:W-:Y:S01]  /*17720*/  IMAD.MOV.U32 R11, RZ, RZ, R47 ;  /* 0x000000ffff0b7224 */ /* 0x000fe200078e002f */
[----:B------:R-:W-:-:S04]  /*17730*/  ISETP.GT.AND P1, PT, R8, 0x1a, PT ;  /* 0x0000001a0800780c */ /* 0x000fc80003f24270 */
[----:B------:R4:W-:Y:S04]  /*17740*/  LDGSTS.E [R9+0x2d00], desc[UR28][R10.64], P2 ;  /* 0x02d000000a097fae */ /* 0x0009e800091a101c */
[----:B-1----:R-:W2:Y:S04]  /*17750*/  LDL.LU R47, [R1+0x5b8] ;  /* 0x0005b800012f7983 */ /* 0x002ea80000300800 */
[----:B------:R-:W2:Y:S01]  /*17760*/  LDL.LU R45, [R1+0x5bc] ;  /* 0x0005bc00012d7983 */ /* 0x000ea20000300800 */
[----:B----4-:R-:W-:-:S03]  /*17770*/  SEL R10, RZ, 0x4, !P1 ;  /* 0x00000004ff0a7807 */ /* 0x010fc60004800000 */
[----:B------:R-:W4:Y:S01]  /*17780*/  LDL.LU R53, [R1+0x624] ;  /* 0x0006240001357983 */ /* 0x000f220000300800 */
[----:B------:R-:W-:-:S04]  /*17790*/  SEL R10, R10, RZ, !P0 ;  /* 0x000000ff0a0a7207 */ /* 0x000fc80004000000 */
[----:B------:R-:W-:Y:S02]  /*177a0*/  ISETP.NE.U32.AND P1, PT, R10, RZ, PT ;  /* 0x000000ff0a00720c */ /* 0x000fe40003f25070 */
[----:B---3--:R-:W-:-:S04]  /*177b0*/  IADD3 R48, P3, PT, R48, R3, RZ ;  /* 0x0000000330307210 */ /* 0x008fc80007f7e0ff */
[----:B--2---:R-:W-:Y:S01]  /*177c0*/  IADD3.X R50, PT, PT, R50, R2, RZ, P3, !PT ;  /* 0x0000000232327210 */ /* 0x004fe20001ffe4ff */
[----:B------:R-:W-:Y:S04]  /*177d0*/  STL [R1+0x53c], R48 ;  /* 0x00053c3001007387 */ /* 0x000fe80000100800 */
[----:B------:R1:W-:Y:S01]  /*177e0*/  STL [R1+0x538], R50 ;  /* 0x0005383201007387 */ /* 0x0003e20000100800 */
[----:B------:R-:W-:Y:S01]  /*177f0*/  MOV R11, R50 ;  /* 0x00000032000b7202 */ /* 0x000fe20000000f00 */
[----:B------:R-:W-:-:S05]  /*17800*/  IMAD.MOV.U32 R10, RZ, RZ, R48 ;  /* 0x000000ffff0a7224 */ /* 0x000fca00078e0030 */
[----:B------:R2:W-:Y:S01]  /*17810*/  LDGSTS.E [R9+0x2d80], desc[UR28][R10.64], P2 ;  /* 0x02d800000a097fae */ /* 0x0005e200091a101c */
[----:B------:R-:W-:-:S05]  /*17820*/  IADD3 R51, P4, PT, R51, R3, RZ ;  /* 0x0000000333337210 */ /* 0x000fca0007f9e0ff */
[----:B------:R-:W-:Y:S01]  /*17830*/  IMAD.X R52, R52, 0x1, R2, P4 ;  /* 0x0000000134347824 */ /* 0x000fe200020e0602 */
[----:B------:R3:W-:Y:S04]  /*17840*/  STL [R1+0x5a4], R51 ;  /* 0x0005a43301007387 */ /* 0x0007e80000100800 */
[----:B------:R-:W4:Y:S04]  /*17850*/  LDL.LU R54, [R1+0x620] ;  /* 0x0006200001367983 */ /* 0x000f280000300800 */
[----:B------:R2:W-:Y:S04]  /*17860*/  STL [R1+0x5a0], R52 ;  /* 0x0005a03401007387 */ /* 0x0005e80000100800 */
[----:B-1----:R-:W4:Y:S04]  /*17870*/  LDL.LU R50, [R1+0x628] ;  /* 0x0006280001327983 */ /* 0x002f280000300800 */
[----:B------:R-:W4:Y:S01]  /*17880*/  LDL.LU R48, [R1+0x62c] ;  /* 0x00062c0001307983 */ /* 0x000f220000300800 */
[----:B--2---:R-:W-:-:S02]  /*17890*/  IMAD.MOV.U32 R10, RZ, RZ, R51 ;  /* 0x000000ffff0a7224 */ /* 0x004fc400078e0033 */
[----:B------:R-:W-:Y:S01]  /*178a0*/  IMAD.MOV.U32 R11, RZ, RZ, R52 ;  /* 0x000000ffff0b7224 */ /* 0x000fe200078e0034 */
[----:B---3--:R-:W2:Y:S04]  /*178b0*/  LDL.LU R51, [R1+0x634] ;  /* 0x0006340001337983 */ /* 0x008ea80000300800 */
[----:B------:R1:W-:Y:S01]  /*178c0*/  LDGSTS.E [R9+0x3400], desc[UR28][R10.64], P1 ;  /* 0x034000000a097fae */ /* 0x0003e200089a101c */
[----:B------:R-:W-:-:S04]  /*178d0*/  IADD3 R46, P2, PT, R46, R3, RZ ;  /* 0x000000032e2e7210 */ /* 0x000fc80007f5e0ff */
[----:B------:R-:W-:Y:S01]  /*178e0*/  IADD3.X R49, PT, PT, R49, R2, RZ, P2, !PT ;  /* 0x0000000231317210 */ /* 0x000fe200017fe4ff */
[----:B------:R-:W-:Y:S04]  /*178f0*/  STL [R1+0x5ac], R46 ;  /* 0x0005ac2e01007387 */ /* 0x000fe80000100800 */
[----:B------:R3:W-:Y:S01]  /*17900*/  STL [R1+0x5a8], R49 ;  /* 0x0005a83101007387 */ /* 0x0007e20000100800 */
[----:B------:R-:W-:-:S05]  /*17910*/  IADD3 R55, P3, PT, R55, R3, RZ ;  /* 0x0000000337377210 */ /* 0x000fca0007f7e0ff */
[----:B------:R-:W-:Y:S01]  /*17920*/  IMAD.X R56, R56, 0x1, R2, P3 ;  /* 0x0000000138387824 */ /* 0x000fe200018e0602 */
[----:B------:R-:W-:Y:S01]  /*17930*/  STL [R1+0x5b4], R55 ;  /* 0x0005b43701007387 */ /* 0x000fe20000100800 */
[----:B-1----:R-:W-:Y:S01]  /*17940*/  MOV R11, R49 ;  /* 0x00000031000b7202 */ /* 0x002fe20000000f00 */
[----:B------:R-:W-:Y:S02]  /*17950*/  IMAD.MOV.U32 R10, RZ, RZ, R46 ;  /* 0x000000ffff0a7224 */ /* 0x000fe400078e002e */
[----:B------:R-:W2:Y:S04]  /*17960*/  LDL.LU R52, [R1+0x630] ;  /* 0x0006300001347983 */ /* 0x000ea80000300800 */
[----:B------:R-:W-:Y:S04]  /*17970*/  STL [R1+0x5b0], R56 ;  /* 0x0005b03801007387 */ /* 0x000fe80000100800 */
[----:B---3--:R-:W3:Y:S04]  /*17980*/  LDL.LU R49, [R1+0x638] ;  /* 0x0006380001317983 */ /* 0x008ee80000300800 */
[----:B------:R-:W3:Y:S01]  /*17990*/  LDL.LU R46, [R1+0x63c] ;  /* 0x00063c00012e7983 */ /* 0x000ee20000300800 */
[----:B------:R-:W-:-:S03]  /*179a0*/  ISETP.GT.AND P2, PT, R8, 0x1e, PT ;  /* 0x0000001e0800780c */ /* 0x000fc60003f44270 */
[----:B------:R1:W-:Y:S02]  /*179b0*/  LDGSTS.E [R9+0x3480], desc[UR28][R10.64], P1 ;  /* 0x034800000a097fae */ /* 0x0003e400089a101c */
[----:B-1----:R-:W-:Y:S02]  /*179c0*/  IMAD.MOV.U32 R10, RZ, RZ, R55 ;  /* 0x000000ffff0a7224 */ /* 0x002fe400078e0037 */
[----:B------:R-:W-:Y:S01]  /*179d0*/  IMAD.MOV.U32 R11, RZ, RZ, R56 ;  /* 0x000000ffff0b7224 */ /* 0x000fe200078e0038 */
[----:B------:R-:W-:-:S04]  /*179e0*/  IADD3 R45, P3, PT, R45, R3, RZ ;  /* 0x000000032d2d7210 */ /* 0x000fc80007f7e0ff */
[----:B------:R1:W-:Y:S01]  /*179f0*/  LDGSTS.E [R9+0x3500], desc[UR28][R10.64], P1 ;  /* 0x035000000a097fae */ /* 0x0003e200089a101c */
[----:B------:R-:W-:Y:S02]  /*17a00*/  IADD3.X R47, PT, PT, R47, R2, RZ, P3, !PT ;  /* 0x000000022f2f7210 */ /* 0x000fe40001ffe4ff */
[----:B-1----:R-:W-:-:S04]  /*17a10*/  SEL R10, RZ, 0x4, !P2 ;  /* 0x00000004ff0a7807 */ /* 0x002fc80005000000 */
[----:B------:R-:W-:Y:S01]  /*17a20*/  SEL R10, R10, RZ, !P0 ;  /* 0x000000ff0a0a7207 */ /* 0x000fe20004000000 */
[----:B------:R-:W-:-:S03]  /*17a30*/  IMAD.MOV.U32 R11, RZ, RZ, R47 ;  /* 0x000000ffff0b7224 */ /* 0x000fc600078e002f */
[----:B------:R-:W-:Y:S01]  /*17a40*/  ISETP.NE.U32.AND P2, PT, R10, RZ, PT ;  /* 0x000000ff0a00720c */ /* 0x000fe20003f45070 */
[----:B------:R-:W-:Y:S01]  /*17a50*/  IMAD.MOV.U32 R10, RZ, RZ, R45 ;  /* 0x000000ffff0a7224 */ /* 0x000fe200078e002d */
[----:B------:R-:W-:Y:S04]  /*17a60*/  STL [R1+0x5bc], R45 ;  /* 0x0005bc2d01007387 */ /* 0x000fe80000100800 */
[----:B------:R1:W-:Y:S04]  /*17a70*/  STL [R1+0x5b8], R47 ;  /* 0x0005b82f01007387 */ /* 0x0003e80000100800 */
[----:B------:R4:W-:Y:S02]  /*17a80*/  LDGSTS.E [R9+0x3580], desc[UR28][R10.64], P1 ;  /* 0x035800000a097fae */ /* 0x0009e400089a101c */
[----:B----4-:R-:W-:-:S02]  /*17a90*/  IADD3 R53, P1, PT, R53, R3, RZ ;  /* 0x0000000335357210 */ /* 0x010fc40007f3e0ff */
[----:B-1----:R-:W4:Y:S04]  /*17aa0*/  LDL.LU R47, [R1+0x2c0] ;  /* 0x0002c000012f7983 */ /* 0x002f280000300800 */
[----:B------:R-:W4:Y:S01]  /*17ab0*/  LDL.LU R45, [R1+0x2c4] ;  /* 0x0002c400012d7983 */ /* 0x000f220000300800 */
[----:B------:R-:W-:-:S03]  /*17ac0*/  IMAD.MOV.U32 R10, RZ, RZ, R53 ;  /* 0x000000ffff0a7224 */ /* 0x000fc600078e0035 */
[----:B------:R1:W-:Y:S01]  /*17ad0*/  STL [R1+0x624], R53 ;  /* 0x0006243501007387 */ /* 0x0003e20000100800 */
[----:B------:R-:W-:-:S05]  /*17ae0*/  IADD3.X R54, PT, PT, R54, R2, RZ, P1, !PT ;  /* 0x0000000236367210 */ /* 0x000fca0000ffe4ff */
[----:B------:R-:W-:Y:S01]  /*17af0*/  STL [R1+0x620], R54 ;  /* 0x0006203601007387 */ /* 0x000fe20000100800 */
[----:B------:R-:W-:Y:S02]  /*17b00*/  IADD3 R48, P3, PT, R48, R3, RZ ;  /* 0x0000000330307210 */ /* 0x000fe40007f7e0ff */
[----:B------:R-:W-:-:S03]  /*17b10*/  MOV R11, R54 ;  /* 0x00000036000b7202 */ /* 0x000fc60000000f00 */
[----:B------:R-:W-:Y:S01]  /*17b20*/  IMAD.X R50, R50, 0x1, R2, P3 ;  /* 0x0000000132327824 */ /* 0x000fe200018e0602 */
[----:B------:R-:W-:Y:S04]  /*17b30*/  STL [R1+0x62c], R48 ;  /* 0x00062c3001007387 */ /* 0x000fe80000100800 */
[----:B-1----:R-:W4:Y:S04]  /*17b40*/  LDL.LU R53, [R1+0x2cc] ;  /* 0x0002cc0001357983 */ /* 0x002f280000300800 */
[----:B------:R1:W-:Y:S04]  /*17b50*/  STL [R1+0x628], R50 ;  /* 0x0006283201007387 */ /* 0x0003e80000100800 */
[----:B------:R-:W4:Y:S04]  /*17b60*/  LDL.LU R55, [R1+0x2c8] ;  /* 0x0002c80001377983 */ /* 0x000f280000300800 */
[----:B------:R1:W-:Y:S01]  /*17b70*/  LDGSTS.E [R9+0x3c00], desc[UR28][R10.64], P2 ;  /* 0x03c000000a097fae */ /* 0x0003e200091a101c */
[----:B--2---:R-:W-:Y:S01]  /*17b80*/  IADD3 R51, P1, PT, R51, R3, RZ ;  /* 0x0000000333337210 */ /* 0x004fe20007f3e0ff */
[----:B-1----:R-:W-:-:S02]  /*17b90*/  IMAD.MOV.U32 R11, RZ, RZ, R50 ;  /* 0x000000ffff0b7224 */ /* 0x002fc400078e0032 */
[----:B------:R-:W-:Y:S01]  /*17ba0*/  IMAD.MOV.U32 R10, RZ, RZ, R48 ;  /* 0x000000ffff0a7224 */ /* 0x000fe200078e0030 */
[----:B------:R-:W2:Y:S04]  /*17bb0*/  LDL.LU R50, [R1+0x2d0] ;  /* 0x0002d00001327983 */ /* 0x000ea80000300800 */
[----:B------:R-:W2:Y:S01]  /*17bc0*/  LDL.LU R48, [R1+0x2d4] ;  /* 0x0002d40001307983 */ /* 0x000ea20000300800 */
[----:B------:R-:W-:-:S03]  /*17bd0*/  IADD3.X R52, PT, PT, R52, R2, RZ, P1, !PT ;  /* 0x0000000234347210 */ /* 0x000fc60000ffe4ff */
[----:B------:R1:W-:Y:S01]  /*17be0*/  LDGSTS.E [R9+0x3c80], desc[UR28][R10.64], P2 ;  /* 0x03c800000a097fae */ /* 0x0003e200091a101c */
[----:B---3--:R-:W-:-:S03]  /*17bf0*/  IADD3 R46, P3, PT, R46, R3, RZ ;  /* 0x000000032e2e7210 */ /* 0x008fc60007f7e0ff */
[----:B------:R-:W-:Y:S02]  /*17c00*/  STL [R1+0x634], R51 ;  /* 0x0006343301007387 */ /* 0x000fe40000100800 */
[----:B------:R-:W-:Y:S01]  /*17c10*/  IMAD.X R49, R49, 0x1, R2, P3 ;  /* 0x0000000131317824 */ /* 0x000fe200018e0602 */
[----:B-1----:R-:W-:Y:S01]  /*17c20*/  MOV R11, R52 ;  /* 0x00000034000b7202 */ /* 0x002fe20000000f00 */
[----:B------:R-:W-:Y:S01]  /*17c30*/  IMAD.MOV.U32 R10, RZ, RZ, R51 ;  /* 0x000000ffff0a7224 */ /* 0x000fe200078e0033 */
[----:B------:R1:W-:Y:S04]  /*17c40*/  STL [R1+0x630], R52 ;  /* 0x0006303401007387 */ /* 0x0003e80000100800 */
[----:B------:R-:W-:Y:S04]  /*17c50*/  STL [R1+0x63c], R46 ;  /* 0x00063c2e01007387 */ /* 0x000fe80000100800 */
[----:B------:R3:W-:Y:S04]  /*17c60*/  LDGSTS.E [R9+0x3d00], desc[UR28][R10.64], P2 ;  /* 0x03d000000a097fae */ /* 0x0007e800091a101c */
[----:B------:R3:W-:Y:S04]  /*17c70*/  STL [R1+0x638], R49 ;  /* 0x0006383101007387 */ /* 0x0007e80000100800 */
[----:B-1----:R-:W2:Y:S01]  /*17c80*/  LDL.LU R52, [R1+0x2d8] ;  /* 0x0002d80001347983 */ /* 0x002ea20000300800 */
[----:B---3--:R-:W-:-:S03]  /*17c90*/  IMAD.MOV.U32 R11, RZ, RZ, R49 ;  /* 0x000000ffff0b7224 */ /* 0x008fc600078e0031 */
[----:B------:R-:W3:Y:S01]  /*17ca0*/  LDL.LU R49, [R1+0x2dc] ;  /* 0x0002dc0001317983 */ /* 0x000ee20000300800 */
[----:B------:R-:W-:Y:S01]  /*17cb0*/  IMAD.MOV.U32 R10, RZ, RZ, R46 ;  /* 0x000000ffff0a7224 */ /* 0x000fe200078e002e */
[----:B------:R-:W-:Y:S02]  /*17cc0*/  ISETP.GT.AND P1, PT, R8, 0x3, PT ;  /* 0x000000030800780c */ /* 0x000fe40003f24270 */
[----:B------:R-:W3:Y:S04]  /*17cd0*/  LDL.LU R46, [R1+0x344] ;  /* 0x00034400012e7983 */ /* 0x000ee80000300800 */
[----:B------:R1:W-:Y:S04]  /*17ce0*/  LDGSTS.E [R9+0x3d80], desc[UR28][R10.64], P2 ;  /* 0x03d800000a097fae */ /* 0x0003e800091a101c */
[----:B------:R-:W3:Y:S01]  /*17cf0*/  LDL.LU R51, [R1+0x340] ;  /* 0x0003400001337983 */ /* 0x000ee20000300800 */
[----:B-1----:R-:W-:-:S04]  /*17d00*/  SEL R9, RZ, 0x4, !P1 ;  /* 0x00000004ff097807 */ /* 0x002fc80004800000 */
[----:B------:R-:W-:Y:S02]  /*17d10*/  SEL R9, R9, RZ, !P0 ;  /* 0x000000ff09097207 */ /* 0x000fe40004000000 */
[----:B----4-:R-:W-:-:S04]  /*17d20*/  IADD3 R45, P2, PT, R45, R3, RZ ;  /* 0x000000032d2d7210 */ /* 0x010fc80007f5e0ff */
[----:B------:R-:W-:Y:S01]  /*17d30*/  IADD3.X R47, PT, PT, R47, R2, RZ, P2, !PT ;  /* 0x000000022f2f7210 */ /* 0x000fe200017fe4ff */
[----:B------:R-:W-:Y:S01]  /*17d40*/  STL [R1+0x2c4], R45 ;  /* 0x0002c42d01007387 */ /* 0x000fe20000100800 */
[----:B------:R-:W-:Y:S02]  /*17d50*/  ISETP.NE.U32.AND P1, PT, R9, RZ, PT ;  /* 0x000000ff0900720c */ /* 0x000fe40003f25070 */
[----:B------:R-:W-:Y:S01]  /*17d60*/  LOP3.LUT R57, R57, 0x60, RZ, 0x3c, !PT ;  /* 0x0000006039397812 */ /* 0x000fe200078e3cff */
[----:B------:R1:W-:Y:S01]  /*17d70*/  STL [R1+0x2c0], R47 ;  /* 0x0002c02f01007387 */ /* 0x0003e20000100800 */
[----:B------:R-:W-:-:S03]  /*17d80*/  MOV R11, R47 ;  /* 0x0000002f000b7202 */ /* 0x000fc60000000f00 */
[----:B------:R-:W4:Y:S01]  /*17d90*/  LDL.LU R54, [R1+0x348] ;  /* 0x0003480001367983 */ /* 0x000f220000300800 */
[----:B------:R-:W-:-:S03]  /*17da0*/  VIADD R9, R57, UR7 ;  /* 0x0000000739097c36 */ /* 0x000fc60008000000 */
[----:B-1----:R-:W4:Y:S01]  /*17db0*/  LDL.LU R47, [R1+0x34c] ;  /* 0x00034c00012f7983 */ /* 0x002f220000300800 */
[----:B------:R-:W-:-:S05]  /*17dc0*/  IMAD.MOV.U32 R10, RZ, RZ, R45 ;  /* 0x000000ffff0a7224 */ /* 0x000fca00078e002d */
[----:B------:R1:W-:Y:S01]  /*17dd0*/  LDGSTS.E [R9+0x600], desc[UR28][R10.64], P1 ;  /* 0x006000000a097fae */ /* 0x0003e200089a101c */
[----:B------:R-:W-:-:S05]  /*17de0*/  IADD3 R53, P2, PT, R53, R3, RZ ;  /* 0x0000000335357210 */ /* 0x000fca0007f5e0ff */
[----:B------:R1:W-:Y:S01]  /*17df0*/  STL [R1+0x2cc], R53 ;  /* 0x0002cc3501007387 */ /* 0x0003e20000100800 */
[----:B------:R-:W-:-:S03]  /*17e00*/  IMAD.X R55, R55, 0x1, R2, P2 ;  /* 0x0000000137377824 */ /* 0x000fc600010e0602 */
[----:B------:R-:W4:Y:S01]  /*17e10*/  LDL.LU R45, [R1+0x354] ;  /* 0x00035400012d7983 */ /* 0x000f220000300800 */
[----:B-1----:R-:W-:-:S03]  /*17e20*/  IMAD.MOV.U32 R10, RZ, RZ, R53 ;  /* 0x000000ffff0a7224 */ /* 0x002fc600078e0035 */
[----:B------:R1:W-:Y:S01]  /*17e30*/  STL [R1+0x2c8], R55 ;  /* 0x0002c83701007387 */ /* 0x0003e20000100800 */
[----:B------:R-:W-:-:S03]  /*17e40*/  MOV R11, R55 ;  /* 0x00000037000b7202 */ /* 0x000fc60000000f00 */
[----:B------:R-:W4:Y:S04]  /*17e50*/  LDL.LU R53, [R1+0x350] ;  /* 0x0003500001357983 */ /* 0x000f280000300800 */
[----:B------:R1:W-:Y:S01]  /*17e60*/  LDGSTS.E [R9+0x680], desc[UR28][R10.64], P1 ;  /* 0x006800000a097fae */ /* 0x0003e200089a101c */
[----:B--2---:R-:W-:-:S05]  /*17e70*/  IADD3 R48, P2, PT, R48, R3, RZ ;  /* 0x0000000330307210 */ /* 0x004fca0007f5e0ff */
[----:B------:R-:W-:Y:S01]  /*17e80*/  IMAD.X R50, R50, 0x1, R2, P2 ;  /* 0x0000000132327824 */ /* 0x000fe200010e0602 */
[----:B------:R-:W-:Y:S01]  /*17e90*/  STL [R1+0x2d4], R48 ;  /* 0x0002d43001007387 */ /* 0x000fe20000100800 */
[----:B-1----:R-:W-:-:S03]  /*17ea0*/  IMAD.MOV.U32 R10, RZ, RZ, R48 ;  /* 0x000000ffff0a7224 */ /* 0x002fc600078e0030 */
[----:B------:R1:W-:Y:S01]  /*17eb0*/  STL [R1+0x2d0], R50 ;  /* 0x0002d03201007387 */ /* 0x0003e20000100800 */
[----:B------:R-:W-:-:S03]  /*17ec0*/  MOV R11, R50 ;  /* 0x00000032000b7202 */ /* 0x000fc60000000f00 */
[----:B------:R-:W2:Y:S01]  /*17ed0*/  LDL.LU R55, [R1+0x358] ;  /* 0x0003580001377983 */ /* 0x000ea20000300800 */
[----:B------:R-:W-:-:S03]  /*17ee0*/  ISETP.GT.AND P2, PT, R8, 0x7, PT ;  /* 0x000000070800780c */ /* 0x000fc60003f44270 */
[----:B------:R1:W-:Y:S04]  /*17ef0*/  LDGSTS.E [R9+0x700], desc[UR28][R10.64], P1 ;  /* 0x007000000a097fae */ /* 0x0003e800089a101c */
[----:B-1----:R-:W2:Y:S04]  /*17f00*/  LDL.LU R50, [R1+0x35c] ;  /* 0x00035c0001327983 */ /* 0x002ea80000300800 */
[----:B------:R-:W2:Y:S01]  /*17f10*/  LDL.LU R48, [R1+0x3c4] ;  /* 0x0003c40001307983 */ /* 0x000ea20000300800 */
[----:B------:R-:W-:-:S04]  /*17f20*/  SEL R10, RZ, 0x4, !P2 ;  /* 0x00000004ff0a7807 */ /* 0x000fc80005000000 */
[----:B------:R-:W-:Y:S02]  /*17f30*/  SEL R10, R10, RZ, !P0 ;  /* 0x000000ff0a0a7207 */ /* 0x000fe40004000000 */
[----:B---3--:R-:W-:-:S05]  /*17f40*/  IADD3 R49, P3, PT, R49, R3, RZ ;  /* 0x0000000331317210 */ /* 0x008fca0007f7e0ff */
[----:B------:R-:W-:Y:S01]  /*17f50*/  IMAD.X R52, R52, 0x1, R2, P3 ;  /* 0x0000000134347824 */ /* 0x000fe200018e0602 */
[----:B------:R-:W-:Y:S01]  /*17f60*/  ISETP.NE.U32.AND P2, PT, R10, RZ, PT ;  /* 0x000000ff0a00720c */ /* 0x000fe20003f45070 */
[----:B------:R1:W-:Y:S01]  /*17f70*/  STL [R1+0x2dc], R49 ;  /* 0x0002dc3101007387 */ /* 0x0003e20000100800 */
[----:B------:R-:W-:-:S03]  /*17f80*/  IMAD.MOV.U32 R10, RZ, RZ, R49 ;  /* 0x000000ffff0a7224 */ /* 0x000fc600078e0031 */
[----:B------:R3:W-:Y:S04]  /*17f90*/  STL [R1+0x2d8], R52 ;  /* 0x0002d83401007387 */ /* 0x0007e80000100800 */
[----:B-1----:R-:W2:Y:S01]  /*17fa0*/  LDL.LU R49, [R1+0x3c0] ;  /* 0x0003c00001317983 */ /* 0x002ea20000300800 */
[----:B------:R-:W-:Y:S02]  /*17fb0*/  IADD3 R46, P3, PT, R46, R3, RZ ;  /* 0x000000032e2e7210 */ /* 0x000fe40007f7e0ff */
[----:B------:R-:W-:-:S03]  /*17fc0*/  MOV R11, R52 ;  /* 0x00000034000b7202 */ /* 0x000fc60000000f00 */
[----:B------:R-:W-:Y:S01]  /*17fd0*/  IMAD.X R51, R51, 0x1, R2, P3 ;  /* 0x0000000133337824 */ /* 0x000fe200018e0602 */
[----:B------:R-:W-:Y:S04]  /*17fe0*/  STL [R1+0x344], R46 ;  /* 0x0003442e01007387 */ /* 0x000fe80000100800 */
[----:B------:R1:W-:Y:S04]  /*17ff0*/  LDGSTS.E [R9+0x780], desc[UR28][R10.64], P1 ;  /* 0x007800000a097fae */ /* 0x0003e800089a101c */
[----:B------:R1:W-:Y:S04]  /*18000*/  STL [R1+0x340], R51 ;  /* 0x0003403301007387 */ /* 0x0003e80000100800 */
[----:B---3--:R-:W3:Y:S01]  /*18010*/  LDL.LU R52, [R1+0x3c8] ;  /* 0x0003c80001347983 */ /* 0x008ee20000300800 */
[----:B-1----:R-:W-:-:S03]  /*18020*/  MOV R11, R51 ;  /* 0x00000033000b7202 */ /* 0x002fc60000000f00 */
[----:B------:R-:W3:Y:S01]  /*18030*/  LDL.LU R51, [R1+0x3cc] ;  /* 0x0003cc0001337983 */ /* 0x000ee20000300800 */
[----:B------:R-:W-:-:S05]  /*18040*/  IMAD.MOV.U32 R10, RZ, RZ, R46 ;  /* 0x000000ffff0a7224 */ /* 0x000fca00078e002e */
[----:B------:R1:W-:Y:S01]  /*18050*/  LDGSTS.E [R9+0xe00], desc[UR28][R10.64], P2 ;  /* 0x00e000000a097fae */ /* 0x0003e200091a101c */
[----:B----4-:R-:W-:-:S05]  /*18060*/  IADD3 R47, P1, PT, R47, R3, RZ ;  /* 0x000000032f2f7210 */ /* 0x010fca0007f3e0ff */
[----:B------:R-:W-:Y:S01]  /*18070*/  IMAD.X R54, R54, 0x1, R2, P1 ;  /* 0x0000000136367824 */ /* 0x000fe200008e0602 */
[----:B------:R4:W-:Y:S04]  /*18080*/  STL [R1+0x34c], R47 ;  /* 0x00034c2f01007387 */ /* 0x0009e80000100800 */
[----:B------:R-:W3:Y:S01]  /*18090*/  LDL.LU R46, [R1+0x3d4] ;  /* 0x0003d400012e7983 */ /* 0x000ee20000300800 */
[----:B-1----:R-:W-:Y:S01]  /*180a0*/  IMAD.MOV.U32 R10, RZ, RZ, R47 ;  /* 0x000000ffff0a7224 */ /* 0x002fe200078e002f */
[----:B------:R-:W-:Y:S02]  /*180b0*/  MOV R11, R54 ;  /* 0x00000036000b7202 */ /* 0x000fe40000000f00 */
[----:B------:R1:W-:Y:S04]  /*180c0*/  STL [R1+0x348], R54 ;  /* 0x0003483601007387 */ /* 0x0003e80000100800 */
[----:B----4-:R-:W4:Y:S04]  /*180d0*/  LDL.LU R47, [R1+0x3d0] ;  /* 0x0003d000012f7983 */ /* 0x010f280000300800 */
[----:B------:R1:W-:Y:S01]  /*180e0*/  LDGSTS.E [R9+0xe80], desc[UR28][R10.64], P2 ;  /* 0x00e800000a097fae */ /* 0x0003e200091a101c */
[----:B------:R-:W-:-:S05]  /*180f0*/  IADD3 R45, P1, PT, R45, R3, RZ ;  /* 0x000000032d2d7210 */ /* 0x000fca0007f3e0ff */
[----:B------:R-:W-:Y:S02]  /*18100*/  IMAD.X R53, R53, 0x1, R2, P1 ;  /* 0x0000000135357824 */ /* 0x000fe400008e0602 */
[----:B-1----:R-:W-:Y:S01]  /*18110*/  IMAD.MOV.U32 R10, RZ, RZ, R45 ;  /* 0x000000ffff0a7224 */ /* 0x002fe200078e002d */
[----:B------:R-:W-:Y:S02]  /*18120*/  STL [R1+0x354], R45 ;  /* 0x0003542d01007387 */ /* 0x000fe40000100800 */
[----:B------:R-:W-:Y:S02]  /*18130*/  MOV R11, R53 ;  /* 0x00000035000b7202 */ /* 0x000fe40000000f00 */
[----:B------:R-:W-:Y:S01]  /*18140*/  ISETP.GT.AND P1, PT, R8, 0xb, PT ;  /* 0x0000000b0800780c */ /* 0x000fe20003f24270 */
[----:B------:R1:W-:Y:S04]  /*18150*/  STL [R1+0x350], R53 ;  /* 0x0003503501007387 */ /* 0x0003e80000100800 */
[----:B------:R-:W4:Y:S04]  /*18160*/  LDL.LU R54, [R1+0x3d8] ;  /* 0x0003d80001367983 */ /* 0x000f280000300800 */
[----:B------:R2:W-:Y:S04]  /*18170*/  LDGSTS.E [R9+0xf00], desc[UR28][R10.64], P2 ;  /* 0x00f000000a097fae */ /* 0x0005e800091a101c */
[----:B-1----:R-:W4:Y:S04]  /*18180*/  LDL.LU R53, [R1+0x3dc] ;  /* 0x0003dc0001357983 */ /* 0x002f280000300800 */
[----:B------:R-:W4:Y:S01]  /*18190*/  LDL.LU R45, [R1+0x444] ;  /* 0x00044400012d7983 */ /* 0x000f220000300800 */
[----:B--2---:R-:W-:-:S02]  /*181a0*/  SEL R10, RZ, 0x4, !P1 ;  /* 0x00000004ff0a7807 */ /* 0x004fc40004800000 */
[----:B------:R-:W-:Y:S02]  /*181b0*/  IADD3 R50, P3, PT, R50, R3, RZ ;  /* 0x0000000332327210 */ /* 0x000fe40007f7e0ff */
[----:B------:R-:W-:-:S03]  /*181c0*/  SEL R10, R10, RZ, !P0 ;  /* 0x000000ff0a0a7207 */ /* 0x000fc60004000000 */
[----:B------:R-:W-:Y:S01]  /*181d0*/  IMAD.X R55, R55, 0x1, R2, P3 ;  /* 0x0000000137377824 */ /* 0x000fe200018e0602 */
[----:B------:R-:W-:Y:S01]  /*181e0*/  ISETP.NE.U32.AND P1, PT, R10, RZ, PT ;  /* 0x000000ff0a00720c */ /* 0x000fe20003f25070 */
[----:B------:R1:W-:Y:S01]  /*181f0*/  STL [R1+0x35c], R50 ;  /* 0x00035c3201007387 */ /* 0x0003e20000100800 */
[----:B------:R-:W-:Y:S01]  /*18200*/  IADD3 R48, P3, PT, R48, R3, RZ ;  /* 0x0000000330307210 */ /* 0x000fe20007f7e0ff */
[----:B------:R-:W-:Y:S02]  /*18210*/  IMAD.MOV.U32 R10, RZ, RZ, R50 ;  /* 0x000000ffff0a7224 */ /* 0x000fe400078e0032 */
[----:B------:R2:W-:Y:S01]  /*18220*/  STL [R1+0x358], R55 ;  /* 0x0003583701007387 */ /* 0x0005e20000100800 */
[----:B------:R-:W-:-:S03]  /*18230*/  MOV R11, R55 ;  /* 0x00000037000b7202 */ /* 0x000fc60000000f00 */
[----:B-1----:R-:W4:Y:S04]  /*18240*/  LDL.LU R50, [R1+0x440] ;  /* 0x0004400001327983 */ /* 0x002f280000300800 */
[----:B------:R1:W-:Y:S04]  /*18250*/  STL [R1+0x3c4], R48 ;  /* 0x0003c43001007387 */ /* 0x0003e80000100800 */
[----:B------:R1:W-:Y:S01]  /*18260*/  LDGSTS.E [R9+0xf80], desc[UR28][R10.64], P2 ;  /* 0x00f800000a097fae */ /* 0x0003e200091a101c */
[----:B------:R-:W-:Y:S02]  /*18270*/  IMAD.X R49, R49, 0x1, R2, P3 ;  /* 0x0000000131317824 */ /* 0x000fe400018e0602 */
[----:B-1----:R-:W-:-:S03]  /*18280*/  IMAD.MOV.U32 R10, RZ, RZ, R48 ;  /* 0x000000ffff0a7224 */ /* 0x002fc600078e0030 */
[----:B------:R1:W-:Y:S04]  /*18290*/  STL [R1+0x3c0], R49 ;  /* 0x0003c03101007387 */ /* 0x0003e80000100800 */
[----:B--2---:R-:W2:Y:S04]  /*182a0*/  LDL.LU R55, [R1+0x448] ;  /* 0x0004480001377983 */ /* 0x004ea80000300800 */
[----:B------:R-:W2:Y:S01]  /*182b0*/  LDL.LU R48, [R1+0x44c] ;  /* 0x00044c0001307983 */ /* 0x000ea20000300800 */
[----:B------:R-:W-:-:S05]  /*182c0*/  MOV R11, R49 ;  /* 0x00000031000b7202 */ /* 0x000fca0000000f00 */
[----:B------:R1:W-:Y:S01]  /*182d0*/  LDGSTS.E [R9+0x1600], desc[UR28][R10.64], P1 ;  /* 0x016000000a097fae */ /* 0x0003e200089a101c */
[----:B---3--:R-:W-:-:S05]  /*182e0*/  IADD3 R51, P2, PT, R51, R3, RZ ;  /* 0x0000000333337210 */ /* 0x008fca0007f5e0ff */
[----:B------:R3:W-:Y:S01]  /*182f0*/  STL [R1+0x3cc], R51 ;  /* 0x0003cc3301007387 */ /* 0x0007e20000100800 */
[----:B------:R-:W-:-:S03]  /*18300*/  IMAD.X R52, R52, 0x1, R2, P2 ;  /* 0x0000000134347824 */ /* 0x000fc600010e0602 */
[----:B-1----:R-:W2:Y:S01]  /*18310*/  LDL.LU R49, [R1+0x454] ;  /* 0x0004540001317983 */ /* 0x002ea20000300800 */
[----:B------:R-:W-:Y:S01]  /*18320*/  IMAD.MOV.U32 R10, RZ, RZ, R51 ;  /* 0x000000ffff0a7224 */ /* 0x000fe200078e0033 */
[----:B------:R-:W-:Y:S02]  /*18330*/  MOV R11, R52 ;  /* 0x00000034000b7202 */ /* 0x000fe40000000f00 */
[----:B------:R-:W-:Y:S04]  /*18340*/  STL [R1+0x3c8], R52 ;  /* 0x0003c83401007387 */ /* 0x000fe80000100800 */
[----:B---3--:R-:W3:Y:S01]  /*18350*/  LDL.LU R51, [R1+0x450] ;  /* 0x0004500001337983 */ /* 0x008ee20000300800 */
[----:B------:R-:W-:-:S03]  /*18360*/  IADD3 R46, P2, PT, R46, R3, RZ ;  /* 0x000000032e2e7210 */ /* 0x000fc60007f5e0ff */
[----:B------:R1:W-:Y:S02]  /*18370*/  LDGSTS.E [R9+0x1680], desc[UR28][R10.64], P1 ;  /* 0x016800000a097fae */ /* 0x0003e400089a101c */
[----:B----4-:R-:W-:Y:S02]  /*18380*/  IMAD.X R47, R47, 0x1, R2, P2 ;  /* 0x000000012f2f7824 */ /* 0x010fe400010e0602 */
[----:B------:R-:W-:Y:S01]  /*18390*/  STL [R1+0x3d4], R46 ;  /* 0x0003d42e01007387 */ /* 0x000fe20000100800 */
[----:B------:R-:W-:-:S03]  /*183a0*/  ISETP.GT.AND P2, PT, R8, 0xf, PT ;  /* 0x0000000f0800780c */ /* 0x000fc60003f44270 */
[----:B------:R4:W-:Y:S01]  /*183b0*/  STL [R1+0x3d0], R47 ;  /* 0x0003d02f01007387 */ /* 0x0009e20000100800 */
[----:B-1----:R-:W-:Y:S01]  /*183c0*/  IMAD.MOV.U32 R10, RZ, RZ, R46 ;  /* 0x000000ffff0a7224 */ /* 0x002fe200078e002e */
[----:B------:R-:W-:-:S05]  /*183d0*/  MOV R11, R47 ;  /* 0x0000002f000b7202 */ /* 0x000fca0000000f00 */
[----:B------:R1:W-:Y:S04]  /*183e0*/  LDGSTS.E [R9+0x1700], desc[UR28][R10.64], P1 ;  /* 0x017000000a097fae */ /* 0x0003e800089a101c */
[----:B----4-:R-:W4:Y:S04]  /*183f0*/  LDL.LU R47, [R1+0x458] ;  /* 0x00045800012f7983 */ /* 0x010f280000300800 */
[----:B------:R-:W4:Y:S01]  /*18400*/  LDL.LU R46, [R1+0x45c] ;  /* 0x00045c00012e7983 */ /* 0x000f220000300800 */
[----:B-1----:R-:W-:-:S03]  /*18410*/  SEL R10, RZ, 0x4, !P2 ;  /* 0x00000004ff0a7807 */ /* 0x002fc60005000000 */
[----:B------:R-:W4:Y:S01]  /*18420*/  LDL.LU R52, [R1+0x4c4] ;  /* 0x0004c40001347983 */ /* 0x000f220000300800 */
[----:B------:R-:W-:-:S04]  /*18430*/  SEL R10, R10, RZ, !P0 ;  /* 0x000000ff0a0a7207 */ /* 0x000fc80004000000 */
[----:B------:R-:W-:Y:S02]  /*18440*/  ISETP.NE.U32.AND P2, PT, R10, RZ, PT ;  /* 0x000000ff0a00720c */ /* 0x000fe40003f45070 */
[----:B------:R-:W-:-:S05]  /*18450*/  IADD3 R53, P3, PT, R53, R3, RZ ;  /* 0x0000000335357210 */ /* 0x000fca0007f7e0ff */
[--C-:B------:R-:W-:Y:S01]  /*18460*/  IMAD.X R54, R54, 0x1, R2.reuse, P3 ;  /* 0x0000000136367824 */ /* 0x100fe200018e0602 */
[----:B------:R-:W-:Y:S01]  /*18470*/  IADD3 R45, P3, PT, R45, R3, RZ ;  /* 0x000000032d2d7210 */ /* 0x000fe20007f7e0ff */
[----:B------:R-:W-:Y:S01]  /*18480*/  STL [R1+0x3dc], R53 ;  /* 0x0003dc3501007387 */ /* 0x000fe20000100800 */
[----:B------:R-:W-:Y:S02]  /*18490*/  IMAD.MOV.U32 R10, RZ, RZ, R53 ;  /* 0x000000ffff0a7224 */ /* 0x000fe400078e0035 */
[----:B------:R-:W-:Y:S01]  /*184a0*/  MOV R11, R54 ;  /* 0x00000036000b7202 */ /* 0x000fe20000000f00 */
[----:B------:R1:W-:Y:S04]  /*184b0*/  STL [R1+0x3d8], R54 ;  /* 0x0003d83601007387 */ /* 0x0003e80000100800 */
[----:B------:R1:W-:Y:S04]  /*184c0*/  LDGSTS.E [R9+0x1780], desc[UR28][R10.64], P1 ;  /* 0x017800000a097fae */ /* 0x0003e800089a101c */
[----:B-1----:R-:W4:Y:S04]  /*184d0*/  LDL.LU R54, [R1+0x4c0] ;  /* 0x0004c00001367983 */ /* 0x002f280000300800 */
[----:B------:R-:W-:Y:S01]  /*184e0*/  STL [R1+0x444], R45 ;  /* 0x0004442d01007387 */ /* 0x000fe20000100800 */
[----:B------:R-:W-:-:S05]  /*184f0*/  IMAD.X R50, R50, 0x1, R2, P3 ;  /* 0x0000000132327824 */ /* 0x000fca00018e0602 */
[----:B------:R1:W-:Y:S01]  /*18500*/  STL [R1+0x440], R50 ;  /* 0x0004403201007387 */ /* 0x0003e20000100800 */
[----:B------:R-:W-:-:S03]  /*18510*/  MOV R11, R50 ;  /* 0x00000032000b7202 */ /* 0x000fc60000000f00 */
[----:B------:R-:W4:Y:S04]  /*18520*/  LDL.LU R53, [R1+0x4c8] ;  /* 0x0004c80001357983 */ /* 0x000f280000300800 */
[----:B-1----:R-:W4:Y:S01]  /*18530*/  LDL.LU R50, [R1+0x4cc] ;  /* 0x0004cc0001327983 */ /* 0x002f220000300800 */
[----:B------:R-:W-:-:S05]  /*18540*/  IMAD.MOV.U32 R10, RZ, RZ, R45 ;  /* 0x000000ffff0a7224 */ /* 0x000fca00078e002d */
[----:B------:R1:W-:Y:S01]  /*18550*/  LDGSTS.E [R9+0x1e00], desc[UR28][R10.64], P2 ;  /* 0x01e000000a097fae */ /* 0x0003e200091a101c */
[----:B--2---:R-:W-:-:S05]  /*18560*/  IADD3 R48, P1, PT, R48, R3, RZ ;  /* 0x0000000330307210 */ /* 0x004fca0007f3e0ff */
[----:B------:R2:W-:Y:S01]  /*18570*/  STL [R1+0x44c], R48 ;  /* 0x00044c3001007387 */ /* 0x0005e20000100800 */
[----:B------:R-:W-:-:S03]  /*18580*/  IMAD.X R55, R55, 0x1, R2, P1 ;  /* 0x0000000137377824 */ /* 0x000fc600008e0602 */
[----:B------:R-:W4:Y:S01]  /*18590*/  LDL.LU R45, [R1+0x4d4] ;  /* 0x0004d400012d7983 */ /* 0x000f220000300800 */
[----:B-1----:R-:W-:-:S03]  /*185a0*/  IMAD.MOV.U32 R10, RZ, RZ, R48 ;  /* 0x000000ffff0a7224 */ /* 0x002fc600078e0030 */
[----:B------:R-:W-:Y:S04]  /*185b0*/  STL [R1+0x448], R55 ;  /* 0x0004483701007387 */ /* 0x000fe80000100800 */
[----:B--2---:R-:W2:Y:S01]  /*185c0*/  LDL.LU R48, [R1+0x4d0] ;  /* 0x0004d00001307983 */ /* 0x004ea20000300800 */
[----:B------:R-:W-:Y:S02]  /*185d0*/  IADD3 R49, P1, PT, R49, R3, RZ ;  /* 0x0000000331317210 */ /* 0x000fe40007f3e0ff */
[----:B------:R-:W-:-:S05]  /*185e0*/  MOV R11, R55 ;  /* 0x00000037000b7202 */ /* 0x000fca0000000f00 */
[----:B------:R1:W-:Y:S01]  /*185f0*/  LDGSTS.E [R9+0x1e80], desc[UR28][R10.64], P2 ;  /* 0x01e800000a097fae */ /* 0x0003e200091a101c */
[----:B---3--:R-:W-:Y:S01]  /*18600*/  IMAD.X R51, R51, 0x1, R2, P1 ;  /* 0x0000000133337824 */ /* 0x008fe200008e0602 */
[----:B------:R-:W-:Y:S02]  /*18610*/  ISETP.GT.AND P1, PT, R8, 0x13, PT ;  /* 0x000000130800780c */ /* 0x000fe40003f24270 */
[----:B------:R-:W-:Y:S01]  /*18620*/  STL [R1+0x454], R49 ;  /* 0x0004543101007387 */ /* 0x000fe20000100800 */
[----:B-1----:R-:W-:Y:S01]  /*18630*/  IMAD.MOV.U32 R10, RZ, RZ, R49 ;  /* 0x000000ffff0a7224 */ /* 0x002fe200078e0031 */
[----:B------:R-:W-:Y:S02]  /*18640*/  MOV R11, R51 ;  /* 0x00000033000b7202 */ /* 0x000fe40000000f00 */
[----:B------:R1:W-:Y:S04]  /*18650*/  STL [R1+0x450], R51 ;  /* 0x0004503301007387 */ /* 0x0003e80000100800 */
[----:B------:R3:W-:Y:S04]  /*18660*/  LDGSTS.E [R9+0x1f00], desc[UR28][R10.64], P2 ;  /* 0x01f000000a097fae */ /* 0x0007e800091a101c */
[----:B-1----:R-:W2:Y:S04]  /*18670*/  LDL.LU R51, [R1+0x4d8] ;  /* 0x0004d80001337983 */ /* 0x002ea80000300800 */
[----:B------:R-:W2:Y:S01]  /*18680*/  LDL.LU R49, [R1+0x4dc] ;  /* 0x0004dc0001317983 */ /* 0x000ea20000300800 */
[----:B---3--:R-:W-:-:S02]  /*18690*/  SEL R10, RZ, 0x4, !P1 ;  /* 0x00000004ff0a7807 */ /* 0x008fc40004800000 */
[----:B----4-:R-:W-:Y:S02]  /*186a0*/  IADD3 R46, P3, PT, R46, R3, RZ ;  /* 0x000000032e2e7210 */ /* 0x010fe40007f7e0ff */
[----:B------:R-:W-:-:S03]  /*186b0*/  SEL R10, R10, RZ, !P0 ;  /* 0x000000ff0a0a7207 */ /* 0x000fc60004000000 */
[----:B------:R-:W-:Y:S01]  /*186c0*/  IMAD.X R47, R47, 0x1, R2, P3 ;  /* 0x000000012f2f7824 */ /* 0x000fe200018e0602 */
[----:B------:R-:W-:Y:S01]  /*186d0*/  IADD3 R52, P3, PT, R52, R3, RZ ;  /* 0x0000000334347210 */ /* 0x000fe20007f7e0ff */
[----:B------:R-:W-:Y:S01]  /*186e0*/  STL [R1+0x45c], R46 ;  /* 0x00045c2e01007387 */ /* 0x000fe20000100800 */
[----:B------:R-:W-:Y:S01]  /*186f0*/  ISETP.NE.U32.AND P1, PT, R10, RZ, PT ;  /* 0x000000ff0a00720c */ /* 0x000fe20003f25070 */
[----:B------:R-:W-:Y:S01]  /*18700*/  IMAD.MOV.U32 R10, RZ, RZ, R46 ;  /* 0x000000ffff0a7224 */ /* 0x000fe200078e002e */
[----:B------:R-:W-:Y:S01]  /*18710*/  MOV R11, R47 ;  /* 0x0000002f000b7202 */ /* 0x000fe20000000f00 */
[----:B------:R1:W-:Y:S04]  /*18720*/  STL [R1+0x458], R47 ;  /* 0x0004582f01007387 */ /* 0x0003e80000100800 */
[----:B------:R3:W-:Y:S04]  /*18730*/  LDGSTS.E [R9+0x1f80], desc[UR28][R10.64], P2 ;  /* 0x01f800000a097fae */ /* 0x0007e800091a101c */
[----:B-1----:R-:W4:Y:S04]  /*18740*/  LDL.LU R47, [R1+0x540] ;  /* 0x00054000012f7983 */ /* 0x002f280000300800 */
[----:B------:R-:W4:Y:S04]  /*18750*/  LDL.LU R46, [R1+0x544] ;  /* 0x00054400012e7983 */ /* 0x000f280000300800 */
[----:B------:R1:W-:Y:S01]  /*18760*/  STL [R1+0x4c4], R52 ;  /* 0x0004c43401007387 */ /* 0x0003e20000100800 */
[----:B---3--:R-:W-:-:S02]  /*18770*/  IMAD.MOV.U32 R10, RZ, RZ, R52 ;  /* 0x000000ffff0a7224 */ /* 0x008fc400078e0034 */
[----:B------:R-:W-:-:S05]  /*18780*/  IMAD.X R54, R54, 0x1, R2, P3 ;  /* 0x0000000136367824 */ /* 0x000fca00018e0602 */
[----:B------:R3:W-:Y:S04]  /*18790*/  STL [R1+0x4c0], R54 ;  /* 0x0004c03601007387 */ /* 0x0007e80000100800 */
[----:B------:R-:W4:Y:S04]  /*187a0*/  LDL.LU R56, [R1+0x548] ;  /* 0x0005480001387983 */ /* 0x000f280000300800 */
[----:B------:R-:W4:Y:S01]  /*187b0*/  LDL.LU R55, [R1+0x54c] ;  /* 0x00054c0001377983 */ /* 0x000f220000300800 */
[----:B------:R-:W-:-:S05]  /*187c0*/  MOV R11, R54 ;  /* 0x00000036000b7202 */ /* 0x000fca0000000f00 */
[----:B------:R3:W-:Y:S01]  /*187d0*/  LDGSTS.E [R9+0x2600], desc[UR28][R10.64], P1 ;  /* 0x026000000a097fae */ /* 0x0007e200089a101c */
[----:B------:R-:W-:-:S05]  /*187e0*/  IADD3 R50, P2, PT, R50, R3, RZ ;  /* 0x0000000332327210 */ /* 0x000fca0007f5e0ff */
[----:B------:R-:W-:Y:S01]  /*187f0*/  STL [R1+0x4cc], R50 ;  /* 0x0004cc3201007387 */ /* 0x000fe20000100800 */
[----:B------:R-:W-:-:S03]  /*18800*/  IMAD.X R53, R53, 0x1, R2, P2 ;  /* 0x0000000135357824 */ /* 0x000fc600010e0602 */
[----:B-1----:R-:W4:Y:S04]  /*18810*/  LDL.LU R52, [R1+0x554] ;  /* 0x0005540001347983 */ /* 0x002f280000300800 */
[----:B------:R1:W-:Y:S04]  /*18820*/  STL [R1+0x4c8], R53 ;  /* 0x0004c83501007387 */ /* 0x0003e80000100800 */
[----:B---3--:R-:W3:Y:S01]  /*18830*/  LDL.LU R54, [R1+0x550] ;  /* 0x0005500001367983 */ /* 0x008ee20000300800 */
[----:B------:R-:W-:Y:S01]  /*18840*/  IMAD.MOV.U32 R10, RZ, RZ, R50 ;  /* 0x000000ffff0a7224 */ /* 0x000fe200078e0032 */
[----:B------:R-:W-:-:S05]  /*18850*/  MOV R11, R53 ;  /* 0x00000035000b7202 */ /* 0x000fca0000000f00 */
[----:B------:R1:W-:Y:S01]  /*18860*/  LDGSTS.E [R9+0x2680], desc[UR28][R10.64], P1 ;  /* 0x026800000a097fae */ /* 0x0003e200089a101c */
[----:B------:R-:W-:-:S05]  /*18870*/  IADD3 R45, P2, PT, R45, R3, RZ ;  /* 0x000000032d2d7210 */ /* 0x000fca0007f5e0ff */
[----:B--2---:R-:W-:Y:S01]  /*18880*/  IMAD.X R48, R48, 0x1, R2, P2 ;  /* 0x0000000130307824 */ /* 0x004fe200010e0602 */
[----:B------:R-:W-:Y:S04]  /*18890*/  STL [R1+0x4d4], R45 ;  /* 0x0004d42d01007387 */ /* 0x000fe80000100800 */
[----:B------:R2:W-:Y:S01]  /*188a0*/  STL [R1+0x4d0], R48 ;  /* 0x0004d03001007387 */ /* 0x0005e20000100800 */
[----:B-1----:R-:W-:-:S03]  /*188b0*/  MOV R11, R48 ;  /* 0x00000030000b7202 */ /* 0x002fc60000000f00 */
[----:B------:R-:W3:Y:S01]  /*188c0*/  LDL.LU R53, [R1+0x558] ;  /* 0x0005580001357983 */ /* 0x000ee20000300800 */
[----:B------:R-:W-:-:S03]  /*188d0*/  IMAD.MOV.U32 R10, RZ, RZ, R45 ;  /* 0x000000ffff0a7224 */ /* 0x000fc600078e002d */
[----:B--2---:R-:W2:Y:S04]  /*188e0*/  LDL.LU R48, [R1+0x55c] ;  /* 0x00055c0001307983 */ /* 0x004ea80000300800 */
[----:B------:R-:W2:Y:S04]  /*188f0*/  LDL.LU R50, [R1+0x5c0] ;  /* 0x0005c00001327983 */ /* 0x000ea80000300800 */
[----:B------:R-:W2:Y:S01]  /*18900*/  LDL.LU R45, [R1+0x5c4] ;  /* 0x0005c400012d7983 */ /* 0x000ea20000300800 */
[----:B------:R-:W-:-:S03]  /*18910*/  ISETP.GT.AND P2, PT, R8, 0x17, PT ;  /* 0x000000170800780c */ /* 0x000fc60003f44270 */
[----:B------:R1:W-:Y:S01]  /*18920*/  LDGSTS.E [R9+0x2700], desc[UR28][R10.64], P1 ;  /* 0x027000000a097fae */ /* 0x0003e200089a101c */
[----:B------:R-:W-:Y:S02]  /*18930*/  IADD3 R49, P3, PT, R49, R3, RZ ;  /* 0x0000000331317210 */ /* 0x000fe40007f7e0ff */
[----:B-1----:R-:W-:-:S03]  /*18940*/  SEL R10, RZ, 0x4, !P2 ;  /* 0x00000004ff0a7807 */ /* 0x002fc60005000000 */
[----:B------:R-:W-:Y:S01]  /*18950*/  IMAD.X R51, R51, 0x1, R2, P3 ;  /* 0x0000000133337824 */ /* 0x000fe200018e0602 */
[----:B------:R-:W-:-:S04]  /*18960*/  SEL R10, R10, RZ, !P0 ;  /* 0x000000ff0a0a7207 */ /* 0x000fc80004000000 */
[----:B------:R-:W-:Y:S01]  /*18970*/  ISETP.NE.U32.AND P2, PT, R10, RZ, PT ;  /* 0x000000ff0a00720c */ /* 0x000fe20003f45070 */
[----:B------:R-:W-:Y:S01]  /*18980*/  IMAD.MOV.U32 R10, RZ, RZ, R49 ;  /* 0x000000ffff0a7224 */ /* 0x000fe200078e0031 */
[----:B------:R-:W-:Y:S01]  /*18990*/  MOV R11, R51 ;  /* 0x00000033000b7202 */ /* 0x000fe20000000f00 */
[----:B------:R1:W-:Y:S04]  /*189a0*/  STL [R1+0x4dc], R49 ;  /* 0x0004dc3101007387 */ /* 0x0003e80000100800 */
[----:B------:R4:W-:Y:S04]  /*189b0*/  STL [R1+0x4d8], R51 ;  /* 0x0004d83301007387 */ /* 0x0009e80000100800 */
[----:B------:R4:W-:Y:S04]  /*189c0*/  LDGSTS.E [R9+0x2780], desc[UR28][R10.64], P1 ;  /* 0x027800000a097fae */ /* 0x0009e800089a101c */
[----:B-1----:R-:W2:Y:S01]  /*189d0*/  LDL.LU R49, [R1+0x5cc] ;  /* 0x0005cc0001317983 */ /* 0x002ea20000300800 */
[----:B----4-:R-:W-:-:S05]  /*189e0*/  IADD3 R46, P3, PT, R46, R3, RZ ;  /* 0x000000032e2e7210 */ /* 0x010fca0007f7e0ff */
[----:B------:R-:W-:Y:S01]  /*189f0*/  IMAD.X R47, R47, 0x1, R2, P3 ;  /* 0x000000012f2f7824 */ /* 0x000fe200018e0602 */
[----:B------:R-:W-:Y:S01]  /*18a00*/  STL [R1+0x544], R46 ;  /* 0x0005442e01007387 */ /* 0x000fe20000100800 */
[----:B------:R-:W-:-:S03]  /*18a10*/  IMAD.MOV.U32 R10, RZ, RZ, R46 ;  /* 0x000000ffff0a7224 */ /* 0x000fc600078e002e */
[----:B------:R1:W-:Y:S01]  /*18a20*/  STL [R1+0x540], R47 ;  /* 0x0005402f01007387 */ /* 0x0003e20000100800 */
[----:B------:R-:W-:-:S03]  /*18a30*/  MOV R11, R47 ;  /* 0x0000002f000b7202 */ /* 0x000fc60000000f00 */
[----:B------:R-:W4:Y:S04]  /*18a40*/  LDL.LU R51, [R1+0x5c8] ;  /* 0x0005c80001337983 */ /* 0x000f280000300800 */
[----:B------:R1:W-:Y:S04]  /*18a50*/  LDGSTS.E [R9+0x2e00], desc[UR28][R10.64], P2 ;  /* 0x02e000000a097fae */ /* 0x0003e800091a101c */
[----:B-1----:R-:W4:Y:S01]  /*18a60*/  LDL.LU R47, [R1+0x5d0] ;  /* 0x0005d000012f7983 */ /* 0x002f220000300800 */
[----:B------:R-:W-:-:S05]  /*18a70*/  IADD3 R55, P1, PT, R55, R3, RZ ;  /* 0x0000000337377210 */ /* 0x000fca0007f3e0ff */
[----:B------:R-:W-:Y:S01]  /*18a80*/  STL [R1+0x54c], R55 ;  /* 0x00054c3701007387 */ /* 0x000fe20000100800 */
[----:B------:R-:W-:-:S03]  /*18a90*/  IMAD.X R56, R56, 0x1, R2, P1 ;  /* 0x0000000138387824 */ /* 0x000fc600008e0602 */
[----:B------:R-:W4:Y:S01]  /*18aa0*/  LDL.LU R46, [R1+0x5d4] ;  /* 0x0005d400012e7983 */ /* 0x000f220000300800 */
[----:B------:R-:W-:Y:S01]  /*18ab0*/  IMAD.MOV.U32 R10, RZ, RZ, R55 ;  /* 0x000000ffff0a7224 */ /* 0x000fe200078e0037 */
[----:B------:R-:W-:Y:S02]  /*18ac0*/  MOV R11, R56 ;  /* 0x00000038000b7202 */ /* 0x000fe40000000f00 */
[----:B------:R-:W-:-:S03]  /*18ad0*/  IADD3 R52, P1, PT, R52, R3, RZ ;  /* 0x0000000334347210 */ /* 0x000fc60007f3e0ff */
[----:B------:R1:W-:Y:S02]  /*18ae0*/  LDGSTS.E [R9+0x2e80], desc[UR28][R10.64], P2 ;  /* 0x02e800000a097fae */ /* 0x0003e400091a101c */
[----:B---3--:R-:W-:Y:S02]  /*18af0*/  IMAD.X R54, R54, 0x1, R2, P1 ;  /* 0x0000000136367824 */ /* 0x008fe400008e0602 */
[----:B------:R-:W-:Y:S01]  /*18b00*/  STL [R1+0x548], R56 ;  /* 0x0005483801007387 */ /* 0x000fe20000100800 */
[----:B------:R-:W-:Y:S01]  /*18b10*/  ISETP.GT.AND P1, PT, R8, 0x1b, PT ;  /* 0x0000001b0800780c */ /* 0x000fe20003f24270 */
[----:B-1----:R-:W-:Y:S01]  /*18b20*/  IMAD.MOV.U32 R10, RZ, RZ, R52 ;  /* 0x000000ffff0a7224 */ /* 0x002fe200078e0034 */
[----:B------:R-:W-:Y:S01]  /*18b30*/  MOV R11, R54 ;  /* 0x00000036000b7202 */ /* 0x000fe20000000f00 */
[----:B------:R-:W-:Y:S04]  /*18b40*/  STL [R1+0x554], R52 ;  /* 0x0005543401007387 */ /* 0x000fe80000100800 */
[----:B------:R1:W-:Y:S04]  /*18b50*/  STL [R1+0x550], R54 ;  /* 0x0005503601007387 */ /* 0x0003e80000100800 */
[----:B------:R3:W-:Y:S04]  /*18b60*/  LDGSTS.E [R9+0x2f00], desc[UR28][R10.64], P2 ;  /* 0x02f000000a097fae */ /* 0x0007e800091a101c */
[----:B-1----:R-:W4:Y:S04]  /*18b70*/  LDL.LU R54, [R1+0x5d8] ;  /* 0x0005d80001367983 */ /* 0x002f280000300800 */
[----:B------:R-:W4:Y:S01]  /*18b80*/  LDL.LU R52, [R1+0x5dc] ;  /* 0x0005dc0001347983 */ /* 0x000f220000300800 */
[----:B---3--:R-:W-:-:S02]  /*18b90*/  SEL R10, RZ, 0x4, !P1 ;  /* 0x00000004ff0a7807 */ /* 0x008fc40004800000 */
[----:B--2---:R-:W-:Y:S02]  /*18ba0*/  IADD3 R48, P3, PT, R48, R3, RZ ;  /* 0x0000000330307210 */ /* 0x004fe40007f7e0ff */
[----:B------:R-:W-:-:S03]  /*18bb0*/  SEL R10, R10, RZ, !P0 ;  /* 0x000000ff0a0a7207 */ /* 0x000fc60004000000 */
[----:B------:R-:W-:Y:S01]  /*18bc0*/  IMAD.X R53, R53, 0x1, R2, P3 ;  /* 0x0000000135357824 */ /* 0x000fe200018e0602 */
[----:B------:R-:W-:-:S03]  /*18bd0*/  IADD3 R45, P4, PT, R45, R3, RZ ;  /* 0x000000032d2d7210 */ /* 0x000fc60007f9e0ff */
[----:B------:R-:W-:Y:S01]  /*18be0*/  IMAD.MOV.U32 R11, RZ, RZ, R53 ;  /* 0x000000ffff0b7224 */ /* 0x000fe200078e0035 */
[----:B------:R-:W-:Y:S01]  /*18bf0*/  ISETP.NE.U32.AND P1, PT, R10, RZ, PT ;  /* 0x000000ff0a00720c */ /* 0x000fe20003f25070 */
[----:B------:R-:W-:Y:S01]  /*18c00*/  STL [R1+0x55c], R48 ;  /* 0x00055c3001007387 */ /* 0x000fe20000100800 */
[----:B------:R-:W-:Y:S01]  /*18c10*/  MOV R10, R48 ;  /* 0x00000030000a7202 */ /* 0x000fe20000000f00 */
[----:B------:R-:W-:Y:S02]  /*18c20*/  IMAD.X R50, R50, 0x1, R2, P4 ;  /* 0x0000000132327824 */ /* 0x000fe400020e0602 */
[----:B------:R1:W-:Y:S04]  /*18c30*/  STL [R1+0x558], R53 ;  /* 0x0005583501007387 */ /* 0x0003e80000100800 */
[----:B------:R-:W-:Y:S04]  /*18c40*/  STL [R1+0x5c4], R45 ;  /* 0x0005c42d01007387 */ /* 0x000fe80000100800 */
[----:B------:R2:W-:Y:S04]  /*18c50*/  LDGSTS.E [R9+0x2f80], desc[UR28][R10.64], P2 ;  /* 0x02f800000a097fae */ /* 0x0005e800091a101c */
[----:B-1----:R-:W3:Y:S04]  /*18c60*/  LDL.LU R53, [R1+0x640] ;  /* 0x0006400001357983 */ /* 0x002ee80000300800 */
[----:B------:R1:W-:Y:S04]  /*18c70*/  STL [R1+0x5c0], R50 ;  /* 0x0005c03201007387 */ /* 0x0003e80000100800 */
[----:B------:R-:W3:Y:S01]  /*18c80*/  LDL.LU R48, [R1+0x644] ;  /* 0x0006440001307983 */ /* 0x000ee20000300800 */
[----:B--2---:R-:W-:Y:S01]  /*18c90*/  MOV R11, R50 ;  /* 0x00000032000b7202 */ /* 0x004fe20000000f00 */
[----:B------:R-:W-:-:S02]  /*18ca0*/  IMAD.MOV.U32 R10, RZ, RZ, R45 ;  /* 0x000000ffff0a7224 */ /* 0x000fc400078e002d */
[----:B-1----:R-:W2:Y:S04]  /*18cb0*/  LDL.LU R50, [R1+0x648] ;  /* 0x0006480001327983 */ /* 0x002ea80000300800 */
[----:B------:R-:W2:Y:S01]  /*18cc0*/  LDL.LU R45, [R1+0x64c] ;  /* 0x00064c00012d7983 */ /* 0x000ea20000300800 */
[----:B------:R-:W-:-:S03]  /*18cd0*/  IADD3 R49, P2, PT, R49, R3, RZ ;  /* 0x0000000331317210 */ /* 0x000fc60007f5e0ff */
[----:B------:R1:W-:Y:S01]  /*18ce0*/  LDGSTS.E [R9+0x3600], desc[UR28][R10.64], P1 ;  /* 0x036000000a097fae */ /* 0x0003e200089a101c */
[----:B------:R-:W2:Y:S01]  /*18cf0*/  S2R R56, SR_TID.X ;  /* 0x0000000000387919 */ /* 0x000ea20000002100 */
[----:B-1----:R-:W-:Y:S01]  /*18d00*/  MOV R10, R49 ;  /* 0x00000031000a7202 */ /* 0x002fe20000000f00 */
[----:B----4-:R-:W-:-:S04]  /*18d10*/  IMAD.X R51, R51, 0x1, R2, P2 ;  /* 0x0000000133337824 */ /* 0x010fc800010e0602 */
[----:B------:R-:W-:Y:S01]  /*18d20*/  IMAD.MOV.U32 R11, RZ, RZ, R51 ;  /* 0x000000ffff0b7224 */ /* 0x000fe200078e0033 */
[----:B------:R-:W-:-:S04]  /*18d30*/  ISETP.GT.AND P2, PT, R8, 0x1f, PT ;  /* 0x0000001f0800780c */ /* 0x000fc80003f44270 */
[----:B------:R1:W-:Y:S04]  /*18d40*/  LDGSTS.E [R9+0x3680], desc[UR28][R10.64], P1 ;  /* 0x036800000a097fae */ /* 0x0003e800089a101c */
[----:B------:R-:W-:Y:S04]  /*18d50*/  STL [R1+0x5cc], R49 ;  /* 0x0005cc3101007387 */ /* 0x000fe80000100800 */
[----:B------:R4:W-:Y:S01]  /*18d60*/  STL [R1+0x5c8], R51 ;  /* 0x0005c83301007387 */ /* 0x0009e20000100800 */
[----:B------:R-:W-:-:S05]  /*18d70*/  IADD3 R46, P3, PT, R46, R3, RZ ;  /* 0x000000032e2e7210 */ /* 0x000fca0007f7e0ff */
[----:B------:R-:W-:Y:S02]  /*18d80*/  IMAD.X R47, R47, 0x1, R2, P3 ;  /* 0x000000012f2f7824 */ /* 0x000fe400018e0602 */
[----:B-1----:R-:W-:-:S03]  /*18d90*/  IMAD.MOV.U32 R10, RZ, RZ, R46 ;  /* 0x000000ffff0a7224 */ /* 0x002fc600078e002e */
[----:B------:R-:W-:-:S05]  /*18da0*/  MOV R11, R47 ;  /* 0x0000002f000b7202 */ /* 0x000fca0000000f00 */
[----:B------:R1:W-:Y:S04]  /*18db0*/  LDGSTS.E [R9+0x3700], desc[UR28][R10.64], P1 ;  /* 0x037000000a097fae */ /* 0x0003e800089a101c */
[----:B------:R-:W-:Y:S01]  /*18dc0*/  STL [R1+0x5d4], R46 ;  /* 0x0005d42e01007387 */ /* 0x000fe20000100800 */
[----:B-1----:R-:W-:-:S03]  /*18dd0*/  SEL R10, RZ, 0x4, !P2 ;  /* 0x00000004ff0a7807 */ /* 0x002fc60005000000 */
[----:B------:R1:W-:Y:S01]  /*18de0*/  STL [R1+0x5d0], R47 ;  /* 0x0005d02f01007387 */ /* 0x0003e20000100800 */
[----:B------:R-:W-:-:S03]  /*18df0*/  SEL R10, R10, RZ, !P0 ;  /* 0x000000ff0a0a7207 */ /* 0x000fc60004000000 */
[----:B----4-:R-:W4:Y:S01]  /*18e00*/  LDL.LU R51, [R1+0x650] ;  /* 0x0006500001337983 */ /* 0x010f220000300800 */
[----:B------:R-:W-:-:S03]  /*18e10*/  ISETP.NE.U32.AND P2, PT, R10, RZ, PT ;  /* 0x000000ff0a00720c */ /* 0x000fc60003f45070 */
[----:B------:R-:W4:Y:S04]  /*18e20*/  LDL.LU R49, [R1+0x654] ;  /* 0x0006540001317983 */ /* 0x000f280000300800 */
[----:B-1----:R-:W4:Y:S04]  /*18e30*/  LDL.LU R47, [R1+0x658] ;  /* 0x00065800012f7983 */ /* 0x002f280000300800 */
[----:B------:R-:W4:Y:S01]  /*18e40*/  LDL.LU R46, [R1+0x65c] ;  /* 0x00065c00012e7983 */ /* 0x000f220000300800 */
[----:B------:R-:W-:-:S05]  /*18e50*/  IADD3 R52, P3, PT, R52, R3, RZ ;  /* 0x0000000334347210 */ /* 0x000fca0007f7e0ff */
[----:B------:R-:W-:Y:S02]  /*18e60*/  IMAD.X R54, R54, 0x1, R2, P3 ;  /* 0x0000000136367824 */ /* 0x000fe400018e0602 */
[----:B------:R-:W-:-:S03]  /*18e70*/  IMAD.MOV.U32 R10, RZ, RZ, R52 ;  /* 0x000000ffff0a7224 */ /* 0x000fc600078e0034 */
[----:B------:R-:W-:-:S05]  /*18e80*/  MOV R11, R54 ;  /* 0x00000036000b7202 */ /* 0x000fca0000000f00 */
[----:B------:R1:W-:Y:S04]  /*18e90*/  LDGSTS.E [R9+0x3780], desc[UR28][R10.64], P1 ;  /* 0x037800000a097fae */ /* 0x0003e800089a101c */
[----:B------:R1:W-:Y:S04]  /*18ea0*/  STL [R1+0x5dc], R52 ;  /* 0x0005dc3401007387 */ /* 0x0003e80000100800 */
[----:B------:R2:W-:Y:S04]  /*18eb0*/  STL [R1+0x5d8], R54 ;  /* 0x0005d83601007387 */ /* 0x0005e80000100800 */
[----:B-1----:R-:W4:Y:S01]  /*18ec0*/  LDL.LU R52, [R1+0x664] ;  /* 0x0006640001347983 */ /* 0x002f220000300800 */
[----:B---3--:R-:W-:-:S05]  /*18ed0*/  IADD3 R48, P1, PT, R48, R3, RZ ;  /* 0x0000000330307210 */ /* 0x008fca0007f3e0ff */
[--C-:B------:R-:W-:Y:S01]  /*18ee0*/  IMAD.X R53, R53, 0x1, R2.reuse, P1 ;  /* 0x0000000135357824 */ /* 0x100fe200008e0602 */
[----:B--2---:R-:W-:Y:S01]  /*18ef0*/  IADD3 R45, P3, PT, R45, R3, RZ ;  /* 0x000000032d2d7210 */ /* 0x004fe20007f7e0ff */
[----:B------:R1:W-:Y:S04]  /*18f00*/  STL [R1+0x644], R48 ;  /* 0x0006443001007387 */ /* 0x0003e80000100800 */
[----:B------:R-:W-:Y:S01]  /*18f10*/  IMAD.X R50, R50, 0x1, R2, P3 ;  /* 0x0000000132327824 */ /* 0x000fe200018e0602 */
[----:B------:R-:W-:Y:S01]  /*18f20*/  STL [R1+0x640], R53 ;  /* 0x0006403501007387 */ /* 0x000fe20000100800 */
[----:B------:R-:W-:-:S03]  /*18f30*/  LOP3.LUT R54, R56, 0x1f, RZ, 0xc0, !PT ;  /* 0x0000001f38367812 */ /* 0x000fc600078ec0ff */
[----:B------:R-:W-:Y:S01]  /*18f40*/  STL [R1+0x64c], R45 ;  /* 0x00064c2d01007387 */ /* 0x000fe20000100800 */
[----:B------:R-:W-:-:S03]  /*18f50*/  MOV R10, R48 ;  /* 0x00000030000a7202 */ /* 0x000fc60000000f00 */
[----:B------:R2:W-:Y:S04]  /*18f60*/  STL [R1+0x648], R50 ;  /* 0x0006483201007387 */ /* 0x0005e80000100800 */
[----:B------:R-:W3:Y:S01]  /*18f70*/  LDL.LU R61, [R1+0x660] ;  /* 0x00066000013d7983 */ /* 0x000ee20000300800 */
[----:B------:R-:W-:-:S03]  /*18f80*/  ISETP.GE.AND P1, PT, R54, R8, PT ;  /* 0x000000083600720c */ /* 0x000fc60003f26270 */
[----:B------:R-:W3:Y:S04]  /*18f90*/  LDL.LU R56, [R1+0x6a0] ;  /* 0x0006a00001387983 */ /* 0x000ee80000300800 */
[----:B-1----:R-:W3:Y:S04]  /*18fa0*/  LDL.LU R48, [R1+0x6a4] ;  /* 0x0006a40001307983 */ /* 0x002ee80000300800 */
[----:B------:R-:W3:Y:S04]  /*18fb0*/  LDL.LU R55, [R1+0x6e0] ;  /* 0x0006e00001377983 */ /* 0x000ee80000300800 */
[----:B------:R-:W3:Y:S01]  /*18fc0*/  LDL.LU R54, [R1+0x6e4] ;  /* 0x0006e40001367983 */ /* 0x000ee20000300800 */
[----:B------:R-:W-:Y:S01]  /*18fd0*/  IMAD.MOV.U32 R11, RZ, RZ, R53 ;  /* 0x000000ffff0b7224 */ /* 0x000fe200078e0035 */
[----:B------:R-:W-:-:S04]  /*18fe0*/  SEL R8, RZ, 0x4, P1 ;  /* 0x00000004ff087807 */ /* 0x000fc80000800000 */
[----:B------:R1:W-:Y:S02]  /*18ff0*/  LDGSTS.E [R9+0x3e00], desc[UR28][R10.64], P2 ;  /* 0x03e000000a097fae */ /* 0x0003e400091a101c */
[----:B-1----:R-:W-:Y:S01]  /*19000*/  IMAD.MOV.U32 R10, RZ, RZ, R45 ;  /* 0x000000ffff0a7224 */ /* 0x002fe200078e002d */
[----:B------:R-:W-:Y:S02]  /*19010*/  MOV R11, R50 ;  /* 0x00000032000b7202 */ /* 0x000fe40000000f00 */
[----:B--2---:R-:W2:Y:S04]  /*19020*/  LDL.LU R50, [R1+0x720] ;  /* 0x0007200001327983 */ /* 0x004ea80000300800 */
[----:B------:R1:W-:Y:S04]  /*19030*/  LDGSTS.E [R9+0x3e80], desc[UR28][R10.64], P2 ;  /* 0x03e800000a097fae */ /* 0x0003e800091a101c */
[----:B------:R-:W2:Y:S01]  /*19040*/  LDL.LU R45, [R1+0x724] ;  /* 0x00072400012d7983 */ /* 0x000ea20000300800 */
[----:B----4-:R-:W-:-:S05]  /*19050*/  IADD3 R49, P1, PT, R49, R3, RZ ;  /* 0x0000000331317210 */ /* 0x010fca0007f3e0ff */
[----:B------:R-:W-:Y:S01]  /*19060*/  IMAD.X R51, R51, 0x1, R2, P1 ;  /* 0x0000000133337824 */ /* 0x000fe200008e0602 */
[----:B------:R-:W-:-:S03]  /*19070*/  IADD3 R46, P3, PT, R46, R3, RZ ;  /* 0x000000032e2e7210 */ /* 0x000fc60007f7e0ff */
[----:B-1----:R-:W-:Y:S01]  /*19080*/  IMAD.MOV.U32 R11, RZ, RZ, R51 ;  /* 0x000000ffff0b7224 */ /* 0x002fe200078e0033 */
[----:B------:R-:W-:Y:S01]  /*19090*/  MOV R10, R49 ;  /* 0x00000031000a7202 */ /* 0x000fe20000000f00 */
[----:B------:R-:W-:-:S04]  /*190a0*/  IMAD.X R47, R47, 0x1, R2, P3 ;  /* 0x000000012f2f7824 */ /* 0x000fc800018e0602 */
[----:B------:R1:W-:Y:S04]  /*190b0*/  LDGSTS.E [R9+0x3f00], desc[UR28][R10.64], P2 ;  /* 0x03f000000a097fae */ /* 0x0003e800091a101c */
[----:B------:R4:W-:Y:S04]  /*190c0*/  STL [R1+0x654], R49 ;  /* 0x0006543101007387 */ /* 0x0009e80000100800 */
[----:B------:R-:W-:Y:S01]  /*190d0*/  STL [R1+0x65c], R46 ;  /* 0x00065c2e01007387 */ /* 0x000fe20000100800 */
[----:B-1----:R-:W-:Y:S01]  /*190e0*/  IMAD.MOV.U32 R10, RZ, RZ, R46 ;  /* 0x000000ffff0a7224 */ /* 0x002fe200078e002e */
[----:B------:R-:W-:-:S02]  /*190f0*/  MOV R11, R47 ;  /* 0x0000002f000b7202 */ /* 0x000fc40000000f00 */
[----:B------:R1:W-:Y:S04]  /*19100*/  STL [R1+0x650], R51 ;  /* 0x0006503301007387 */ /* 0x0003e80000100800 */
[----:B------:R-:W2:Y:S04]  /*19110*/  LDL.LU R53, [R1+0x760] ;  /* 0x0007600001357983 */ /* 0x000ea80000300800 */
[----:B------:R1:W-:Y:S01]  /*19120*/  LDGSTS.E [R9+0x3f80], desc[UR28][R10.64], P2 ;  /* 0x03f800000a097fae */ /* 0x0003e200091a101c */
[----:B------:R-:W-:-:S03]  /*19130*/  IADD3 R52, P1, PT, R52, R245, RZ ;  /* 0x000000f534347210 */ /* 0x000fc60007f3e0ff */
[----:B----4-:R-:W4:Y:S04]  /*19140*/  LDL.LU R49, [R1+0x764] ;  /* 0x0007640001317983 */ /* 0x010f280000300800 */
[----:B------:R1:W-:Y:S04]  /*19150*/  STL [R1+0x658], R47 ;  /* 0x0006582f01007387 */ /* 0x0003e80000100800 */
[----:B-1----:R-:W4:Y:S04]  /*19160*/  LDL.LU R51, [R1+0x7a0] ;  /* 0x0007a00001337983 */ /* 0x002f280000300800 */
[----:B------:R-:W4:Y:S04]  /*19170*/  LDL.LU R46, [R1+0x7a4] ;  /* 0x0007a400012e7983 */ /* 0x000f280000300800 */
[----:B------:R1:W-:Y:S04]  /*19180*/  STL [R1+0x664], R52 ;  /* 0x0006643401007387 */ /* 0x0003e80000100800 */
[----:B------:R-:W4:Y:S01]  /*19190*/  LDL.LU R47, [R1+0x7e4] ;  /* 0x0007e400012f7983 */ /* 0x000f220000300800 */
[----:B------:R-:W-:Y:S01]  /*191a0*/  IMAD.MOV.U32 R10, RZ, RZ, R52 ;  /* 0x000000ffff0a7224 */ /* 0x000fe200078e0034 */
[----:B------:R-:W-:Y:S01]  /*191b0*/  SEL R8, R8, RZ, !P0 ;  /* 0x000000ff08087207 */ /* 0x000fe20004000000 */
[----:B------:R-:W-:Y:S01]  /*191c0*/  ULEA UR7, UR5, UR4, 0xd ;  /* 0x0000000405077291 */ /* 0x000fe2000f8e68ff */
[----:B------:R-:W0:Y:S01]  /*191d0*/  LDGDEPBAR ;  /* 0x00000000000079af */ /* 0x000e220000000000 */
[----:B---3--:R-:W-:Y:S01]  /*191e0*/  IMAD.X R61, R61, 0x1, R244, P1 ;  /* 0x000000013d3d7824 */ /* 0x008fe200008e06f4 */
[----:B------:R-:W-:-:S04]  /*191f0*/  IADD3 R48, P2, PT, R48, R245, RZ ;  /* 0x000000f530307210 */ /* 0x000fc80007f5e0ff */
[----:B------:R-:W-:Y:S01]  /*19200*/  IADD3.X R56, PT, PT, R56, R244, RZ, P2, !PT ;  /* 0x000000f438387210 */ /* 0x000fe200017fe4ff */
[----:B------:R3:W-:Y:S01]  /*19210*/  STL [R1+0x6a4], R48 ;  /* 0x0006a43001007387 */ /* 0x0007e20000100800 */
[----:B------:R-:W-:-:S03]  /*19220*/  IADD3 R54, P1, PT, R54, R245, RZ ;  /* 0x000000f536367210 */ /* 0x000fc60007f3e0ff */
[----:B------:R-:W-:Y:S04]  /*19230*/  STL [R1+0x660], R61 ;  /* 0x0006603d01007387 */ /* 0x000fe80000100800 */
[----:B------:R-:W-:Y:S04]  /*19240*/  STL [R1+0x6e4], R54 ;  /* 0x0006e43601007387 */ /* 0x000fe80000100800 */
[----:B------:R-:W-:Y:S04]  /*19250*/  STL [R1+0x6a0], R56 ;  /* 0x0006a03801007387 */ /* 0x000fe80000100800 */
[----:B-1----:R-:W4:Y:S04]  /*19260*/  LDL.LU R52, [R1+0x7e0] ;  /* 0x0007e00001347983 */ /* 0x002f280000300800 */
[----:B------:R-:W4:Y:S01]  /*19270*/  LDL.LU R9, [R1+0x824] ;  /* 0x0008240001097983 */ /* 0x000f220000300800 */
[----:B------:R-:W-:Y:S01]  /*19280*/  ISETP.NE.U32.AND P0, PT, R8, RZ, PT ;  /* 0x000000ff0800720c */ /* 0x000fe20003f05070 */
[----:B------:R-:W-:-:S02]  /*19290*/  VIADD R8, R60, UR7 ;  /* 0x000000073c087c36 */ /* 0x000fc40008000000 */
[----:B------:R-:W-:Y:S01]  /*192a0*/  IMAD.MOV.U32 R11, RZ, RZ, R61 ;  /* 0x000000ffff0b7224 */ /* 0x000fe200078e003d */
[----:B------:R-:W-:-:S09]  /*192b0*/  IADD3.X R55, PT, PT, R55, R244, RZ, P1, !PT ;  /* 0x000000f437377210 */ /* 0x000fd20000ffe4ff */
[----:B------:R1:W-:Y:S01]  /*192c0*/  LDGSTS.E [R8+0x8000], desc[UR28][R10.64], P0 ;  /* 0x080000000a087fae */ /* 0x0003e200081a101c */
[----:B--2---:R-:W-:-:S04]  /*192d0*/  IADD3 R45, P2, PT, R45, R245, RZ ;  /* 0x000000f52d2d7210 */ /* 0x004fc80007f5e0ff */
[----:B------:R-:W-:Y:S01]  /*192e0*/  IADD3.X R50, PT, PT, R50, R244, RZ, P2, !PT ;  /* 0x000000f432327210 */ /* 0x000fe200017fe4ff */
[----:B-1----:R-:W-:Y:S02]  /*192f0*/  IMAD.MOV.U32 R10, RZ, RZ, R48 ;  /* 0x000000ffff0a7224 */ /* 0x002fe400078e0030 */
[----:B------:R-:W-:Y:S01]  /*19300*/  IMAD.MOV.U32 R11, RZ, RZ, R56 ;  /* 0x000000ffff0b7224 */ /* 0x000fe200078e0038 */
[----:B---3--:R-:W2:Y:S04]  /*19310*/  LDL.LU R48, [R1+0x820] ;  /* 0x0008200001307983 */ /* 0x008ea80000300800 */
[----:B------:R1:W-:Y:S04]  /*19320*/  LDGSTS.E [R8+0x8400], desc[UR28][R10.64], P0 ;  /* 0x084000000a087fae */ /* 0x0003e800081a101c */
[----:B------:R-:W-:Y:S04]  /*19330*/  STL [R1+0x724], R45 ;  /* 0x0007242d01007387 */ /* 0x000fe80000100800 */
[----:B------:R-:W-:Y:S01]  /*19340*/  STL [R1+0x6e0], R55 ;  /* 0x0006e03701007387 */ /* 0x000fe20000100800 */
[----:B-1----:R-:W-:-:S02]  /*19350*/  IMAD.MOV.U32 R10, RZ, RZ, R54 ;  /* 0x000000ffff0a7224 */ /* 0x002fc400078e0036 */
[----:B------:R-:W-:-:S05]  /*19360*/  IMAD.MOV.U32 R11, RZ, RZ, R55 ;  /* 0x000000ffff0b7224 */ /* 0x000fca00078e0037 */
[----:B------:R1:W-:Y:S02]  /*19370*/  LDGSTS.E [R8+0x8800], desc[UR28][R10.64], P0 ;  /* 0x088000000a087fae */ /* 0x0003e400081a101c */
[----:B-1----:R-:W-:Y:S02]  /*19380*/  IMAD.MOV.U32 R11, RZ, RZ, R50 ;  /* 0x000000ffff0b7224 */ /* 0x002fe400078e0032 */
[----:B------:R-:W-:-:S05]  /*19390*/  IMAD.MOV.U32 R10, RZ, RZ, R45 ;  /* 0x000000ffff0a7224 */ /* 0x000fca00078e002d */
[----:B------:R1:W-:Y:S01]  /*193a0*/  LDGSTS.E [R8+0x8c00], desc[UR28][R10.64], P0 ;  /* 0x08c000000a087fae */ /* 0x0003e200081a101c */
[----:B----4-:R-:W-:-:S04]  /*193b0*/  IADD3 R49, P1, PT, R49, R245, RZ ;  /* 0x000000f531317210 */ /* 0x010fc80007f3e0ff */
[----:B------:R-:W-:Y:S01]  /*193c0*/  IADD3.X R53, PT, PT, R53, R244, RZ, P1, !PT ;  /* 0x000000f435357210 */ /* 0x000fe20000ffe4ff */
[----:B------:R-:W-:Y:S01]  /*193d0*/  STL [R1+0x764], R49 ;  /* 0x0007643101007387 */ /* 0x000fe20000100800 */
[----:B------:R-:W-:-:S03]  /*193e0*/  IADD3 R46, P2, PT, R46, R245, RZ ;  /* 0x000000f52e2e7210 */ /* 0x000fc60007f5e0ff */
[----:B------:R3:W-:Y:S01]  /*193f0*/  STL [R1+0x720], R50 ;  /* 0x0007203201007387 */ /* 0x0007e20000100800 */
[----:B------:R-:W-:-:S03]  /*19400*/  IADD3.X R51, PT, PT, R51, R244, RZ, P2, !PT ;  /* 0x000000f433337210 */ /* 0x000fc600017fe4ff */
[----:B------:R-:W-:Y:S01]  /*19410*/  STL [R1+0x7a4], R46 ;  /* 0x0007a42e01007387 */ /* 0x000fe20000100800 */
[----:B------:R-:W-:-:S03]  /*19420*/  IADD3 R47, P3, PT, R47, R245, RZ ;  /* 0x000000f52f2f7210 */ /* 0x000fc60007f7e0ff */
[----:B---3--:R-:W3:Y:S04]  /*19430*/  LDL.LU R50, [R1+0x668] ;  /* 0x0006680001327983 */ /* 0x008ee80000300800 */
[----:B------:R-:W-:Y:S04]  /*19440*/  STL [R1+0x760], R53 ;  /* 0x0007603501007387 */ /* 0x000fe80000100800 */
[----:B------:R-:W-:Y:S04]  /*19450*/  STL [R1+0x7e4], R47 ;  /* 0x0007e42f01007387 */ /* 0x000fe80000100800 */
[----:B------:R-:W4:Y:S01]  /*19460*/  LDL.LU R45, [R1+0x66c] ;  /* 0x00066c00012d7983 */ /* 0x000f220000300800 */
[----:B-1----:R-:W-:-:S02]  /*19470*/  IMAD.MOV.U32 R10, RZ, RZ, R49 ;  /* 0x000000ffff0a7224 */ /* 0x002fc400078e0031 */
[----:B------:R-:W-:Y:S01]  /*19480*/  IMAD.X R52, R52, 0x1, R244, P3 ;  /* 0x0000000134347824 */ /* 0x000fe200018e06f4 */
[----:B------:R-:W-:-:S05]  /*19490*/  IADD3 R9, P1, PT, R9, R245, RZ ;  /* 0x000000f509097210 */ /* 0x000fca0007f3e0ff */
[----:B------:R-:W-:Y:S04]  /*194a0*/  STL [R1+0x824], R9 ;  /* 0x0008240901007387 */ /* 0x000fe80000100800 */
[----:B------:R1:W-:Y:S04]  /*194b0*/  STL [R1+0x7a0], R51 ;  /* 0x0007a03301007387 */ /* 0x0003e80000100800 */
[----:B------:R-:W3:Y:S04]  /*194c0*/  LDL.LU R56, [R1+0x6a8] ;  /* 0x0006a80001387983 */ /* 0x000ee80000300800 */
[----:B------:R1:W-:Y:S04]  /*194d0*/  STL [R1+0x7e0], R52 ;  /* 0x0007e03401007387 */ /* 0x0003e80000100800 */
[----:B------:R-:W3:Y:S04]  /*194e0*/  LDL.LU R49, [R1+0x6ac] ;  /* 0x0006ac0001317983 */ /* 0x000ee80000300800 */
[----:B------:R-:W3:Y:S04]  /*194f0*/  LDL.LU R55, [R1+0x6e8] ;  /* 0x0006e80001377983 */ /* 0x000ee80000300800 */
[----:B------:R-:W3:Y:S01]  /*19500*/  LDL.LU R54, [R1+0x6ec] ;  /* 0x0006ec0001367983 */ /* 0x000ee20000300800 */
[----:B------:R-:W-:-:S05]  /*19510*/  MOV R11, R53 ;  /* 0x00000035000b7202 */ /* 0x000fca0000000f00 */
[----:B------:R1:W-:Y:S01]  /*19520*/  LDGSTS.E [R8+0x9000], desc[UR28][R10.64], P0 ;  /* 0x090000000a087fae */ /* 0x0003e200081a101c */
[----:B--2---:R-:W-:Y:S02]  /*19530*/  IMAD.X R48, R48, 0x1, R244, P1 ;  /* 0x0000000130307824 */ /* 0x004fe400008e06f4 */
[----:B-1----:R-:W-:Y:S01]  /*19540*/  IMAD.MOV.U32 R10, RZ, RZ, R46 ;  /* 0x000000ffff0a7224 */ /* 0x002fe200078e002e */
[----:B------:R-:W-:Y:S02]  /*19550*/  MOV R11, R51 ;  /* 0x00000033000b7202 */ /* 0x000fe40000000f00 */
[----:B------:R-:W2:Y:S04]  /*19560*/  LDL.LU R51, [R1+0x728] ;  /* 0x0007280001337983 */ /* 0x000ea80000300800 */
[----:B------:R1:W-:Y:S04]  /*19570*/  LDGSTS.E [R8+0x9400], desc[UR28][R10.64], P0 ;  /* 0x094000000a087fae */ /* 0x0003e800081a101c */
[----:B------:R1:W-:Y:S04]  /*19580*/  STL [R1+0x820], R48 ;  /* 0x0008203001007387 */ /* 0x0003e80000100800 */
[----:B------:R-:W2:Y:S01]  /*19590*/  LDL.LU R46, [R1+0x72c] ;  /* 0x00072c00012e7983 */ /* 0x000ea20000300800 */
[----:B-1----:R-:W-:-:S03]  /*195a0*/  IMAD.MOV.U32 R10, RZ, RZ, R47 ;  /* 0x000000ffff0a7224 */ /* 0x002fc600078e002f */
[----:B------:R-:W2:Y:S01]  /*195b0*/  LDL.LU R53, [R1+0x768] ;  /* 0x0007680001357983 */ /* 0x000ea20000300800 */
[----:B------:R-:W-:-:S03]  /*195c0*/  IMAD.MOV.U32 R11, RZ, RZ, R52 ;  /* 0x000000ffff0b7224 */ /* 0x000fc600078e0034 */
[----:B------:R-:W2:Y:S04]  /*195d0*/  LDL.LU R47, [R1+0x76c] ;  /* 0x00076c00012f7983 */ /* 0x000ea80000300800 */
[----:B------:R1:W-:Y:S04]  /*195e0*/  LDGSTS.E [R8+0x9800], desc[UR28][R10.64], P0 ;  /* 0x098000000a087fae */ /* 0x0003e800081a101c */
[----:B------:R-:W2:Y:S01]  /*195f0*/  LDL.LU R52, [R1+0x7a8] ;  /* 0x0007a80001347983 */ /* 0x000ea20000300800 */
[----:B-1----:R-:W-:Y:S01]  /*19600*/  MOV R10, R9 ;  /* 0x00000009000a7202 */ /* 0x002fe20000000f00 */
[----:B------:R-:W-:-:S02]  /*19610*/  IMAD.MOV.U32 R11, RZ, RZ, R48 ;  /* 0x000000ffff0b7224 */ /* 0x000fc400078e0030 */
[----:B------:R-:W2:Y:S04]  /*19620*/  LDL.LU R48, [R1+0x7ac] ;  /* 0x0007ac0001307983 */ /* 0x000ea80000300800 */
[----:B------:R-:W2:Y:S04]  /*19630*/  LDL.LU R9, [R1+0x7ec] ;  /* 0x0007ec0001097983 */ /* 0x000ea80000300800 */
[----:B------:R1:W-:Y:S01]  /*19640*/  LDGSTS.E [R8+0x9c00], desc[UR28][R10.64], P0 ;  /* 0x09c000000a087fae */ /* 0x0003e200081a101c */
[----:B----4-:R-:W-:-:S05]  /*19650*/  IADD3 R45, P1, PT, R45, R245, RZ ;  /* 0x000000f52d2d7210 */ /* 0x010fca0007f3e0ff */
[----:B---3--:R-:W-:Y:S01]  /*19660*/  IMAD.X R50, R50, 0x1, R244, P1 ;  /* 0x0000000132327824 */ /* 0x008fe200008e06f4 */
[----:B------:R-:W-:Y:S04]  /*19670*/  STL [R1+0x66c], R45 ;  /* 0x00066c2d01007387 */ /* 0x000fe80000100800 */
[----:B------:R3:W-:Y:S01]  /*19680*/  STL [R1+0x668], R50 ;  /* 0x0006683201007387 */ /* 0x0007e20000100800 */
[----:B-1----:R-:W-:Y:S01]  /*19690*/  MOV R11, R50 ;  /* 0x00000032000b7202 */ /* 0x002fe20000000f00 */
[----:B------:R-:W-:Y:S01]  /*196a0*/  IMAD.MOV.U32 R10, RZ, RZ, R45 ;  /* 0x000000ffff0a7224 */ /* 0x000fe200078e002d */
[----:B------:R-:W-:-:S05]  /*196b0*/  IADD3 R49, P2, PT, R49, R245, RZ ;  /* 0x000000f531317210 */ /* 0x000fca0007f5e0ff */
[----:B------:R-:W-:Y:S01]  /*196c0*/  IMAD.X R56, R56, 0x1, R244, P2 ;  /* 0x0000000138387824 */ /* 0x000fe200010e06f4 */
[----:B------:R-:W-:Y:S01]  /*196d0*/  IADD3 R54, P1, PT, R54, R245, RZ ;  /* 0x000000f536367210 */ /* 0x000fe20007f3e0ff */
[----:B------:R1:W-:Y:S04]  /*196e0*/  STL [R1+0x6ac], R49 ;  /* 0x0006ac3101007387 */ /* 0x0003e80000100800 */
[----:B---3--:R-:W3:Y:S04]  /*196f0*/  LDL.LU R50, [R1+0x7e8] ;  /* 0x0007e80001327983 */ /* 0x008ee80000300800 */
[----:B------:R-:W-:Y:S04]  /*19700*/  STL [R1+0x6ec], R54 ;  /* 0x0006ec3601007387 */ /* 0x000fe80000100800 */
[----:B------:R-:W-:Y:S04]  /*19710*/  STL [R1+0x6a8], R56 ;  /* 0x0006a83801007387 */ /* 0x000fe80000100800 */
[----:B------:R-:W4:Y:S01]  /*19720*/  LDL.LU R45, [R1+0x82c] ;  /* 0x00082c00012d7983 */ /* 0x000f220000300800 */
[----:B------:R-:W-:-:S04]  /*19730*/  LOP3.LUT R8, R60, 0x10, RZ, 0x3c, !PT ;  /* 0x000000103c087812 */ /* 0x000fc800078e3cff */
[----:B------:R-:W-:Y:S01]  /*19740*/  IADD3 R8, PT, PT, R8, UR7, RZ ;  /* 0x0000000708087c10 */ /* 0x000fe2000fffe0ff */
[----:B------:R-:W-:-:S04]  /*19750*/  IMAD.X R55, R55, 0x1, R244, P1 ;  /* 0x0000000137377824 */ /* 0x000fc800008e06f4 */
[----:B------:R1:W-:Y:S01]  /*19760*/  LDGSTS.E [R8+0x8080], desc[UR28][R10.64], P0 ;  /* 0x080800000a087fae */ /* 0x0003e200081a101c */
[-C--:B--2---:R-:W-:Y:S01]  /*19770*/  IADD3 R46, P2, PT, R46, R245.reuse, RZ ;  /* 0x000000f52e2e7210 */ /* 0x084fe20007f5e0ff */
[----:B-1----:R-:W-:Y:S01]  /*19780*/  IMAD.MOV.U32 R10, RZ, RZ, R49 ;  /* 0x000000ffff0a7224 */ /* 0x002fe200078e0031 */
[----:B------:R-:W-:Y:S02]  /*19790*/  MOV R11, R56 ;  /* 0x00000038000b7202 */ /* 0x000fe40000000f00 */
[----:B------:R-:W-:Y:S01]  /*197a0*/  IADD3 R47, P1, PT, R47, R245, RZ ;  /* 0x000000f52f2f7210 */ /* 0x000fe20007f3e0ff */
[--C-:B------:R-:W-:Y:S01]  /*197b0*/  IMAD.X R51, R51, 0x1, R244.reuse, P2 ;  /* 0x0000000133337824 */ /* 0x100fe200010e06f4 */
[----:B------:R-:W2:Y:S04]  /*197c0*/  LDL.LU R49, [R1+0x828] ;  /* 0x0008280001317983 */ /* 0x000ea80000300800 */
[----:B------:R1:W-:Y:S01]  /*197d0*/  LDGSTS.E [R8+0x8480], desc[UR28][R10.64], P0 ;  /* 0x084800000a087fae */ /* 0x0003e200081a101c */
[----:B------:R-:W-:-:S03]  /*197e0*/  IMAD.X R53, R53, 0x1, R244, P1 ;  /* 0x0000000135357824 */ /* 0x000fc600008e06f4 */
[----:B------:R-:W-:Y:S04]  /*197f0*/  STL [R1+0x72c], R46 ;  /* 0x00072c2e01007387 */ /* 0x000fe80000100800 */
[----:B------:R-:W-:Y:S01]  /*19800*/  STL [R1+0x6e8], R55 ;  /* 0x0006e83701007387 */ /* 0x000fe20000100800 */
[----:B-1----:R-:W-:Y:S01]  /*19810*/  IMAD.MOV.U32 R10, RZ, RZ, R54 ;  /* 0x000000ffff0a7224 */ /* 0x002fe200078e0036 */
[----:B------:R-:W-:Y:S02]  /*19820*/  MOV R11, R55 ;  /* 0x00000037000b7202 */ /* 0x000fe40000000f00 */
[-C--:B------:R-:W-:Y:S01]  /*19830*/  IADD3 R48, P2, PT, R48, R245.reuse, RZ ;  /* 0x000000f530307210 */ /* 0x080fe20007f5e0ff */
[----:B------:R-:W-:Y:S01]  /*19840*/  STL [R1+0x76c], R47 ;  /* 0x00076c2f01007387 */ /* 0x000fe20000100800 */
[----:B------:R-:W-:-:S03]  /*19850*/  IADD3 R9, P3, PT, R9, R245, RZ ;  /* 0x000000f509097210 */ /* 0x000fc60007f7e0ff */
[----:B------:R1:W-:Y:S01]  /*19860*/  LDGSTS.E [R8+0x8880], desc[UR28][R10.64], P0 ;  /* 0x088800000a087fae */ /* 0x0003e200081a101c */
[----:B------:R-:W-:-:S03]  /*19870*/  IMAD.X R52, R52, 0x1, R244, P2 ;  /* 0x0000000134347824 */ /* 0x000fc600010e06f4 */
[----:B------:R1:W-:Y:S04]  /*19880*/  STL [R1+0x728], R51 ;  /* 0x0007283301007387 */ /* 0x0003e80000100800 */
[----:B------:R2:W-:Y:S01]  /*19890*/  STL [R1+0x7ac], R48 ;  /* 0x0007ac3001007387 */ /* 0x0005e20000100800 */
[----:B-1----:R-:W-:Y:S01]  /*198a0*/  IMAD.MOV.U32 R10, RZ, RZ, R46 ;  /* 0x000000ffff0a7224 */ /* 0x002fe200078e002e */
[----:B------:R-:W-:Y:S02]  /*198b0*/  MOV R11, R51 ;  /* 0x00000033000b7202 */ /* 0x000fe40000000f00 */
[----:B------:R-:W2:Y:S04]  /*198c0*/  LDL.LU R51, [R1+0x670] ;  /* 0x0006700001337983 */ /* 0x000ea80000300800 */
[----:B------:R-:W-:Y:S04]  /*198d0*/  STL [R1+0x768], R53 ;  /* 0x0007683501007387 */ /* 0x000fe80000100800 */
[----:B------:R1:W-:Y:S04]  /*198e0*/  STL [R1+0x7ec], R9 ;  /* 0x0007ec0901007387 */ /* 0x0003e80000100800 */
[----:B------:R-:W2:Y:S04]  /*198f0*/  LDL.LU R46, [R1+0x674] ;  /* 0x00067400012e7983 */ /* 0x000ea80000300800 */
[----:B------:R1:W-:Y:S02]  /*19900*/  LDGSTS.E [R8+0x8c80], desc[UR28][R10.64], P0 ;  /* 0x08c800000a087fae */ /* 0x0003e400081a101c */
[----:B-1----:R-:W-:Y:S01]  /*19910*/  MOV R10, R47 ;  /* 0x0000002f000a7202 */ /* 0x002fe20000000f00 */
[----:B------:R-:W-:-:S05]  /*19920*/  IMAD.MOV.U32 R11, RZ, RZ, R53 ;  /* 0x000000ffff0b7224 */ /* 0x000fca00078e0035 */
[----:B------:R1:W-:Y:S02]  /*19930*/  LDGSTS.E [R8+0x9080], desc[UR28][R10.64], P0 ;  /* 0x090800000a087fae */ /* 0x0003e400081a101c */
[----:B-1----:R-:W-:Y:S01]  /*19940*/  MOV R10, R48 ;  /* 0x00000030000a7202 */ /* 0x002fe20000000f00 */
[----:B---3--:R-:W-:Y:S01]  /*19950*/  IMAD.X R50, R50, 0x1, R244, P3 ;  /* 0x0000000132327824 */ /* 0x008fe200018e06f4 */
[----:B----4-:R-:W-:-:S05]  /*19960*/  IADD3 R45, P1, PT, R45, R245, RZ ;  /* 0x000000f52d2d7210 */ /* 0x010fca0007f3e0ff */
[----:B------:R1:W-:Y:S04]  /*19970*/  STL [R1+0x82c], R45 ;  /* 0x00082c2d01007387 */ /* 0x0003e80000100800 */
[----:B------:R3:W-:Y:S04]  /*19980*/  STL [R1+0x7a8], R52 ;  /* 0x0007a83401007387 */ /* 0x0007e80000100800 */
[----:B------:R-:W4:Y:S04]  /*19990*/  LDL.LU R56, [R1+0x6b0] ;  /* 0x0006b00001387983 */ /* 0x000f280000300800 */
[----:B------:R-:W-:Y:S04]  /*199a0*/  STL [R1+0x7e8], R50 ;  /* 0x0007e83201007387 */ /* 0x000fe80000100800 */
[----:B------:R-:W4:Y:S04]  /*199b0*/  LDL.LU R47, [R1+0x6b4] ;  /* 0x0006b400012f7983 */ /* 0x000f280000300800 */
[----:B------:R-:W4:Y:S04]  /*199c0*/  LDL.LU R55, [R1+0x6f0] ;  /* 0x0006f00001377983 */ /* 0x000f280000300800 */
[----:B--2---:R-:W2:Y:S01]  /*199d0*/  LDL.LU R48, [R1+0x6f4] ;  /* 0x0006f40001307983 */ /* 0x004ea20000300800 */
[----:B------:R-:W-:-:S02]  /*199e0*/  IMAD.MOV.U32 R11, RZ, RZ, R52 ;  /* 0x000000ffff0b7224 */ /* 0x000fc400078e0034 */
[----:B------:R-:W-:-:S03]  /*199f0*/  IMAD.X R49, R49, 0x1, R244, P1 ;  /* 0x0000000131317824 */ /* 0x000fc600008e06f4 */
[----:B------:R1:W-:Y:S04]  /*19a00*/  LDGSTS.E [R8+0x9480], desc[UR28][R10.64], P0 ;  /* 0x094800000a087fae */ /* 0x0003e800081a101c */
[----:B------:R3:W-:Y:S04]  /*19a10*/  STL [R1+0x828], R49 ;  /* 0x0008283101007387 */ /* 0x0007e80000100800 */
[----:B------:R-:W2:Y:S01]  /*19a20*/  LDL.LU R54, [R1+0x730] ;  /* 0x0007300001367983 */ /* 0x000ea20000300800 */
[----:B-1----:R-:W-:Y:S01]  /*19a30*/  IMAD.MOV.U32 R10, RZ, RZ, R9 ;  /* 0x000000ffff0a7224 */ /* 0x002fe200078e0009 */
[----:B------:R-:W-:-:S02]  /*19a40*/  MOV R11, R50 ;  /* 0x00000032000b7202 */ /* 0x000fc40000000f00 */
[----:B------:R-:W2:Y:S04]  /*19a50*/  LDL.LU R9, [R1+0x734] ;  /* 0x0007340001097983 */ /* 0x000ea80000300800 */
[----:B------:R1:W-:Y:S04]  /*19a60*/  LDGSTS.E [R8+0x9880], desc[UR28][R10.64], P0 ;  /* 0x098800000a087fae */ /* 0x0003e800081a101c */
[----:B------:R-:W2:Y:S01]  /*19a70*/  LDL.LU R53, [R1+0x770] ;  /* 0x0007700001357983 */ /* 0x000ea20000300800 */
[----:B-1----:R-:W-:Y:S02]  /*19a80*/  IMAD.MOV.U32 R10, RZ, RZ, R45 ;  /* 0x000000ffff0a7224 */ /* 0x002fe400078e002d */
[----:B------:R-:W-:Y:S01]  /*19a90*/  IMAD.MOV.U32 R11, RZ, RZ, R49 ;  /* 0x000000ffff0b7224 */ /* 0x000fe200078e0031 */
[----:B------:R-:W2:Y:S04]  /*19aa0*/  LDL.LU R45, [R1+0x774] ;  /* 0x00077400012d7983 */ /* 0x000ea80000300800 */
[----:B---3--:R-:W3:Y:S04]  /*19ab0*/  LDL.LU R52, [R1+0x7b0] ;  /* 0x0007b00001347983 */ /* 0x008ee80000300800 */
[----:B------:R1:W-:Y:S01]  /*19ac0*/  LDGSTS.E [R8+0x9c80], desc[UR28][R10.64], P0 ;  /* 0x09c800000a087fae */ /* 0x0003e200081a101c */
[----:B------:R-:W-:-:S04]  /*19ad0*/  IADD3 R46, P1, PT, R46, R245, RZ ;  /* 0x000000f52e2e7210 */ /* 0x000fc80007f3e0ff */
[----:B------:R-:W-:Y:S01]  /*19ae0*/  IADD3.X R51, PT, PT, R51, R244, RZ, P1, !PT ;  /* 0x000000f433337210 */ /* 0x000fe20000ffe4ff */
[----:B------:R-:W-:Y:S04]  /*19af0*/  STL [R1+0x674], R46 ;  /* 0x0006742e01007387 */ /* 0x000fe80000100800 */
[----:B------:R-:W3:Y:S01]  /*19b00*/  LDL.LU R49, [R1+0x7b4] ;  /* 0x0007b40001317983 */ /* 0x000ee20000300800 */
[----:B-1----:R-:W-:-:S03]  /*19b10*/  IMAD.MOV.U32 R11, RZ, RZ, R51 ;  /* 0x000000ffff0b7224 */ /* 0x002fc600078e0033 */
[----:B------:R-:W3:Y:S01]  /*19b20*/  LDL.LU R50, [R1+0x7f4] ;  /* 0x0007f40001327983 */ /* 0x000ee20000300800 */
[----:B------:R-:W-:Y:S02]  /*19b30*/  MOV R10, R46 ;  /* 0x0000002e000a7202 */ /* 0x000fe40000000f00 */
[----:B----4-:R-:W-:-:S05]  /*19b40*/  IADD3 R47, P2, PT, R47, R245, RZ ;  /* 0x000000f52f2f7210 */ /* 0x010fca0007f5e0ff */
[----:B------:R-:W-:Y:S01]  /*19b50*/  IMAD.X R56, R56, 0x1, R244, P2 ;  /* 0x0000000138387824 */ /* 0x000fe200010e06f4 */
[----:B------:R-:W-:Y:S01]  /*19b60*/  STL [R1+0x6b4], R47 ;  /* 0x0006b42f01007387 */ /* 0x000fe20000100800 */
[----:B--2---:R-:W-:-:S03]  /*19b70*/  IADD3 R48, P1, PT, R48, R245, RZ ;  /* 0x000000f530307210 */ /* 0x004fc60007f3e0ff */
[----:B------:R1:W-:Y:S04]  /*19b80*/  STL [R1+0x670], R51 ;  /* 0x0006703301007387 */ /* 0x0003e80000100800 */
[----:B-1----:R-:W2:Y:S04]  /*19b90*/  LDL.LU R51, [R1+0x7f0] ;  /* 0x0007f00001337983 */ /* 0x002ea80000300800 */
[----:B------:R1:W-:Y:S04]  /*19ba0*/  STL [R1+0x6f4], R48 ;  /* 0x0006f43001007387 */ /* 0x0003e80000100800 */
[----:B------:R-:W-:Y:S04]  /*19bb0*/  STL [R1+0x6b0], R56 ;  /* 0x0006b03801007387 */ /* 0x000fe80000100800 */
[----:B------:R-:W4:Y:S01]  /*19bc0*/  LDL.LU R46, [R1+0x834] ;  /* 0x00083400012e7983 */ /* 0x000f220000300800 */
[----:B------:R-:W-:Y:S01]  /*19bd0*/  VIADD R8, R59, UR7 ;  /* 0x000000073b087c36 */ /* 0x000fe20008000000 */
[----:B------:R-:W-:Y:S01]  /*19be0*/  IADD3 R9, P2, PT, R9, R245, RZ ;  /* 0x000000f509097210 */ /* 0x000fe20007f5e0ff */
[----:B------:R-:W-:-:S03]  /*19bf0*/  IMAD.X R55, R55, 0x1, R244, P1 ;  /* 0x0000000137377824 */ /* 0x000fc600008e06f4 */
[----:B------:R1:W-:Y:S01]  /*19c00*/  LDGSTS.E [R8+0x8100], desc[UR28][R10.64], P0 ;  /* 0x081000000a087fae */ /* 0x0003e200081a101c */
[----:B------:R-:W-:Y:S01]  /*19c10*/  IMAD.X R54, R54, 0x1, R244, P2 ;  /* 0x0000000136367824 */ /* 0x000fe200010e06f4 */
[----:B-1----:R-:W-:Y:S01]  /*19c20*/  MOV R10, R47 ;  /* 0x0000002f000a7202 */ /* 0x002fe20000000f00 */
[----:B------:R-:W-:Y:S01]  /*19c30*/  IMAD.MOV.U32 R11, RZ, RZ, R56 ;  /* 0x000000ffff0b7224 */ /* 0x000fe200078e0038 */
[----:B------:R-:W-:Y:S01]  /*19c40*/  IADD3 R45, P1, PT, R45, R245, RZ ;  /* 0x000000f52d2d7210 */ /* 0x000fe20007f3e0ff */
[----:B------:R-:W4:Y:S04]  /*19c50*/  LDL.LU R47, [R1+0x830] ;  /* 0x00083000012f7983 */ /* 0x000f280000300800 */
[----:B------:R1:W-:Y:S01]  /*19c60*/  LDGSTS.E [R8+0x8500], desc[UR28][R10.64], P0 ;  /* 0x085000000a087fae */ /* 0x0003e200081a101c */
[----:B------:R-:W-:-:S03]  /*19c70*/  IMAD.X R53, R53, 0x1, R244, P1 ;  /* 0x0000000135357824 */ /* 0x000fc600008e06f4 */
[----:B------:R3:W-:Y:S04]  /*19c80*/  STL [R1+0x734], R9 ;  /* 0x0007340901007387 */ /* 0x0007e80000100800 */
[----:B------:R-:W-:Y:S01]  /*19c90*/  STL [R1+0x6f0], R55 ;  /* 0x0006f03701007387 */ /* 0x000fe20000100800 */
[-C--:B---3--:R-:W-:Y:S02]  /*19ca0*/  IADD3 R49, P2, PT, R49, R245.reuse, RZ ;  /* 0x000000f531317210 */ /* 0x088fe40007f5e0ff */
[----:B-1----:R-:W-:Y:S01]  /*19cb0*/  MOV R10, R48 ;  /* 0x00000030000a7202 */ /* 0x002fe20000000f00 */
[----:B------:R-:W-:Y:S01]  /*19cc0*/  IMAD.MOV.U32 R11, RZ, RZ, R55 ;  /* 0x000000ffff0b7224 */ /* 0x000fe200078e0037 */
[----:B------:R-:W3:Y:S01]  /*19cd0*/  LDL.LU R48, [R1+0x678] ;  /* 0x0006780001307983 */ /* 0x000ee20000300800 */
[----:B------:R-:W-:-:S03]  /*19ce0*/  IADD3 R50, P3, PT, R50, R245, RZ ;  /* 0x000000f532327210 */ /* 0x000fc60007f7e0ff */
[----:B------:R1:W-:Y:S01]  /*19cf0*/  STL [R1+0x774], R45 ;  /* 0x0007742d01007387 */ /* 0x0003e20000100800 */
[----:B------:R-:W-:-:S03]  /*19d00*/  IMAD.X R52, R52, 0x1, R244, P2 ;  /* 0x0000000134347824 */ /* 0x000fc600010e06f4 */
[----:B------:R1:W-:Y:S04]  /*19d10*/  STL [R1+0x730], R54 ;  /* 0x0007303601007387 */ /* 0x0003e80000100800 */
[----:B------:R1:W-:Y:S04]  /*19d20*/  LDGSTS.E [R8+0x8900], desc[UR28][R10.64], P0 ;  /* 0x089000000a087fae */ /* 0x0003e800081a101c */
[----:B------:R-:W-:Y:S01]  /*19d30*/  STL [R1+0x7b4], R49 ;  /* 0x0007b43101007387 */ /* 0x000fe20000100800 */
[----:B-1----:R-:W-:Y:S01]  /*19d40*/  MOV R10, R9 ;  /* 0x00000009000a7202 */ /* 0x002fe20000000f00 */
[----:B------:R-:W-:-:S02]  /*19d50*/  IMAD.MOV.U32 R11, RZ, RZ, R54 ;  /* 0x000000ffff0b7224 */ /* 0x000fc400078e0036 */
[----:B------:R-:W3:Y:S04]  /*19d60*/  LDL.LU R9, [R1+0x67c] ;  /* 0x00067c0001097983 */ /* 0x000ee80000300800 */
[----:B------:R-:W-:Y:S04]  /*19d70*/  STL [R1+0x770], R53 ;  /* 0x0007703501007387 */ /* 0x000fe80000100800 */
[----:B------:R-:W-:Y:S04]  /*19d80*/  STL [R1+0x7f4], R50 ;  /* 0x0007f43201007387 */ /* 0x000fe80000100800 */
[----:B------:R-:W3:Y:S04]  /*19d90*/  LDL.LU R56, [R1+0x6b8] ;  /* 0x0006b80001387983 */ /* 0x000ee80000300800 */
[----:B------:R1:W-:Y:S02]  /*19da0*/  LDGSTS.E [R8+0x8d00], desc[UR28][R10.64], P0 ;  /* 0x08d000000a087fae */ /* 0x0003e400081a101c */
[----:B-1----:R-:W-:Y:S01]  /*19db0*/  IMAD.MOV.U32 R10, RZ, RZ, R45 ;  /* 0x000000ffff0a7224 */ /* 0x002fe200078e002d */
[----:B--2---:R-:W-:-:S02]  /*19dc0*/  IADD3.X R51, PT, PT, R51, R244, RZ, P3, !PT ;  /* 0x000000f433337210 */ /* 0x004fc40001ffe4ff */
[----:B----4-:R-:W-:-:S05]  /*19dd0*/  IADD3 R46, P1, PT, R46, R245, RZ ;  /* 0x000000f52e2e7210 */ /* 0x010fca0007f3e0ff */
[----:B------:R-:W-:Y:S04]  /*19de0*/  STL [R1+0x834], R46 ;  /* 0x0008342e01007387 */ /* 0x000fe80000100800 */
[----:B------:R1:W-:Y:S04]  /*19df0*/  STL [R1+0x7b0], R52 ;  /* 0x0007b03401007387 */ /* 0x0003e80000100800 */
[----:B------:R-:W2:Y:S04]  /*19e00*/  LDL.LU R45, [R1+0x6bc] ;  /* 0x0006bc00012d7983 */ /* 0x000ea80000300800 */
[----:B------:R4:W-:Y:S04]  /*19e10*/  STL [R1+0x7f0], R51 ;  /* 0x0007f03301007387 */ /* 0x0009e80000100800 */
[----:B------:R-:W2:Y:S04]  /*19e20*/  LDL.LU R55, [R1+0x6f8] ;  /* 0x0006f80001377983 */ /* 0x000ea80000300800 */
[----:B------:R-:W2:Y:S01]  /*19e30*/  LDL.LU R54, [R1+0x6fc] ;  /* 0x0006fc0001367983 */ /* 0x000ea20000300800 */
[----:B------:R-:W-:-:S05]  /*19e40*/  IMAD.MOV.U32 R11, RZ, RZ, R53 ;  /* 0x000000ffff0b7224 */ /* 0x000fca00078e0035 */
[----:B------:R1:W-:Y:S01]  /*19e50*/  LDGSTS.E [R8+0x9100], desc[UR28][R10.64], P0 ;  /* 0x091000000a087fae */ /* 0x0003e200081a101c */
[----:B------:R-:W-:Y:S01]  /*19e60*/  IADD3.X R47, PT, PT, R47, R244, RZ, P1, !PT ;  /* 0x000000f42f2f7210 */ /* 0x000fe20000ffe4ff */
[----:B-1----:R-:W-:Y:S02]  /*19e70*/  IMAD.MOV.U32 R10, RZ, RZ, R49 ;  /* 0x000000ffff0a7224 */ /* 0x002fe400078e0031 */
[----:B------:R-:W-:Y:S02]  /*19e80*/  IMAD.MOV.U32 R11, RZ, RZ, R52 ;  /* 0x000000ffff0b7224 */ /* 0x000fe400078e0034 */
[----:B------:R-:W2:Y:S04]  /*19e90*/  LDL.LU R52, [R1+0x738] ;  /* 0x0007380001347983 */ /* 0x000ea80000300800 */
[----:B------:R1:W-:Y:S04]  /*19ea0*/  LDGSTS.E [R8+0x9500], desc[UR28][R10.64], P0 ;  /* 0x095000000a087fae */ /* 0x0003e800081a101c */
[----:B------:R-:W2:Y:S04]  /*19eb0*/  LDL.LU R49, [R1+0x73c] ;  /* 0x00073c0001317983 */ /* 0x000ea80000300800 */
[----:B------:R3:W-:Y:S01]  /*19ec0*/  STL [R1+0x830], R47 ;  /* 0x0008302f01007387 */ /* 0x0007e20000100800 */
[----:B-1----:R-:W-:Y:S01]  /*19ed0*/  MOV R10, R50 ;  /* 0x00000032000a7202 */ /* 0x002fe20000000f00 */
[----:B------:R-:W-:Y:S01]  /*19ee0*/  IMAD.MOV.U32 R11, RZ, RZ, R51 ;  /* 0x000000ffff0b7224 */ /* 0x000fe200078e0033 */
[----:B---3--:R-:W-:Y:S01]  /*19ef0*/  IADD3 R9, P1, PT, R9, R245, RZ ;  /* 0x000000f509097210 */ /* 0x008fe20007f3e0ff */
[----:B----4-:R-:W3:Y:S04]  /*19f00*/  LDL.LU R51, [R1+0x778] ;  /* 0x0007780001337983 */ /* 0x010ee80000300800 */
[----:B------:R1:W-:Y:S01]  /*19f10*/  LDGSTS.E [R8+0x9900], desc[UR28][R10.64], P0 ;  /* 0x099000000a087fae */ /* 0x0003e200081a101c */
[----:B------:R-:W-:-:S03]  /*19f20*/  IMAD.X R48, R48, 0x1, R244, P1 ;  /* 0x0000000130307824 */ /* 0x000fc600008e06f4 */
[----:B------:R-:W4:Y:S04]  /*19f30*/  LDL.LU R50, [R1+0x77c] ;  /* 0x00077c0001327983 */ /* 0x000f280000300800 */
[----:B------:R-:W3:Y:S01]  /*19f40*/  LDL.LU R53, [R1+0x7b8] ;  /* 0x0007b80001357983 */ /* 0x000ee20000300800 */
[----:B-1----:R-:W-:Y:S01]  /*19f50*/  IMAD.MOV.U32 R10, RZ, RZ, R46 ;  /* 0x000000ffff0a7224 */ /* 0x002fe200078e002e */
[----:B------:R-:W-:Y:S02]  /*19f60*/  MOV R11, R47 ;  /* 0x0000002f000b7202 */ /* 0x000fe40000000f00 */
[----:B------:R-:W3:Y:S04]  /*19f70*/  LDL.LU R46, [R1+0x7bc] ;  /* 0x0007bc00012e7983 */ /* 0x000ee80000300800 */
[----:B------:R-:W3:Y:S04]  /*19f80*/  LDL.LU R47, [R1+0x7fc] ;  /* 0x0007fc00012f7983 */ /* 0x000ee80000300800 */
[----:B------:R-:W-:Y:S04]  /*19f90*/  STL [R1+0x67c], R9 ;  /* 0x00067c0901007387 */ /* 0x000fe80000100800 */
[----:B------:R1:W-:Y:S04]  /*19fa0*/  LDGSTS.E [R8+0x9d00], desc[UR28][R10.64], P0 ;  /* 0x09d000000a087fae */ /* 0x0003e800081a101c */
[----:B------:R2:W-:Y:S01]  /*19fb0*/  STL [R1+0x678], R48 ;  /* 0x0006783001007387 */ /* 0x0005e20000100800 */
[----:B-1----:R-:W-:-:S02]  /*19fc0*/  IMAD.MOV.U32 R11, RZ, RZ, R48 ;  /* 0x000000ffff0b7224 */ /* 0x002fc400078e0030 */
[----:B------:R-:W-:Y:S01]  /*19fd0*/  IMAD.MOV.U32 R10, RZ, RZ, R9 ;  /* 0x000000ffff0a7224 */ /* 0x000fe200078e0009 */
[----:B--2---:R-:W-:-:S04]  /*19fe0*/  IADD3 R45, P2, PT, R45, R245, RZ ;  /* 0x000000f52d2d7210 */ /* 0x004fc80007f5e0ff */
[----:B------:R-:W-:Y:S01]  /*19ff0*/  IADD3.X R56, PT, PT, R56, R244, RZ, P2, !PT ;  /* 0x000000f438387210 */ /* 0x000fe200017fe4ff */
[----:B------:R1:W-:Y:S04]  /*1a000*/  STL [R1+0x6bc], R45 ;  /* 0x0006bc2d01007387 */ /* 0x0003e80000100800 */
[----:B------:R-:W2:Y:S01]  /*1a010*/  LDL.LU R48, [R1+0x7f8] ;  /* 0x0007f80001307983 */ /* 0x000ea20000300800 */
[----:B------:R-:W-:-:S05]  /*1a020*/  IADD3 R54, P1, PT, R54, R245, RZ ;  /* 0x000000f536367210 */ /* 0x000fca0007f3e0ff */
[----:B------:R-:W-:Y:S04]  /*1a030*/  STL [R1+0x6fc], R54 ;  /* 0x0006fc3601007387 */ /* 0x000fe80000100800 */
[----:B------:R-:W-:Y:S04]  /*1a040*/  STL [R1+0x6b8], R56 ;  /* 0x0006b83801007387 */ /* 0x000fe80000100800 */
[----:B------:R-:W2:Y:S01]  /*1a050*/  LDL.LU R9, [R1+0x83c] ;  /* 0x00083c0001097983 */ /* 0x000ea20000300800 */
[----:B------:R-:W-:-:S05]  /*1a060*/  LOP3.LUT R8, R60, 0x30, RZ, 0x3c, !PT ;  /* 0x000000303c087812 */ /* 0x000fca00078e3cff */
[----:B------:R-:W-:Y:S01]  /*1a070*/  VIADD R8, R8, UR7 ;  /* 0x0000000708087c36 */ /* 0x000fe20008000000 */
[----:B------:R-:W-:-:S04]  /*1a080*/  IADD3.X R55, PT, PT, R55, R244, RZ, P1, !PT ;  /* 0x000000f437377210 */ /* 0x000fc80000ffe4ff */
[----:B------:R1:W-:Y:S01]  /*1a090*/  LDGSTS.E [R8+0x8180], desc[UR28][R10.64], P0 ;  /* 0x081800000a087fae */ /* 0x0003e200081a101c */
[-C--:B------:R-:W-:Y:S01]  /*1a0a0*/  IADD3 R49, P2, PT, R49, R245.reuse, RZ ;  /* 0x000000f531317210 */ /* 0x080fe20007f5e0ff */
[----:B-1----:R-:W-:Y:S02]  /*1a0b0*/  IMAD.MOV.U32 R10, RZ, RZ, R45 ;  /* 0x000000ffff0a7224 */ /* 0x002fe400078e002d */
[----:B------:R-:W-:Y:S01]  /*1a0c0*/  IMAD.MOV.U32 R11, RZ, RZ, R56 ;  /* 0x000000ffff0b7224 */ /* 0x000fe200078e0038 */
[----:B------:R-:W-:Y:S01]  /*1a0d0*/  IADD3.X R52, PT, PT, R52, R244, RZ, P2, !PT ;  /* 0x000000f434347210 */ /* 0x000fe200017fe4ff */
[----:B------:R-:W2:Y:S04]  /*1a0e0*/  LDL.LU R45, [R1+0x838] ;  /* 0x00083800012d7983 */ /* 0x000ea80000300800 */
[----:B------:R1:W-:Y:S01]  /*1a0f0*/  LDGSTS.E [R8+0x8580], desc[UR28][R10.64], P0 ;  /* 0x085800000a087fae */ /* 0x0003e200081a101c */
[----:B----4-:R-:W-:-:S03]  /*1a100*/  IADD3 R50, P1, PT, R50, R245, RZ ;  /* 0x000000f532327210 */ /* 0x010fc60007f3e0ff */
[----:B------:R-:W-:Y:S01]  /*1a110*/  STL [R1+0x73c], R49 ;  /* 0x00073c3101007387 */ /* 0x000fe20000100800 */
[----:B---3--:R-:W-:Y:S01]  /*1a120*/  IADD3.X R51, PT, PT, R51, R244, RZ, P1, !PT ;  /* 0x000000f433337210 */ /* 0x008fe20000ffe4ff */
[----:B-1----:R-:W-:Y:S02]  /*1a130*/  IMAD.MOV.U32 R10, RZ, RZ, R54 ;  /* 0x000000ffff0a7224 */ /* 0x002fe400078e0036 */
[----:B------:R-:W-:Y:S01]  /*1a140*/  IMAD.MOV.U32 R11, RZ, RZ, R55 ;  /* 0x000000ffff0b7224 */ /* 0x000fe200078e0037 */
[-C--:B------:R-:W-:Y:S01]  /*1a150*/  IADD3 R46, P2, PT, R46, R245.reuse, RZ ;  /* 0x000000f52e2e7210 */ /* 0x080fe20007f5e0ff */
[----:B------:R-:W-:Y:S01]  /*1a160*/  STL [R1+0x6f8], R55 ;  /* 0x0006f83701007387 */ /* 0x000fe20000100800 */
[----:B------:R-:W-:-:S03]  /*1a170*/  IADD3 R47, P3, PT, R47, R245, RZ ;  /* 0x000000f52f2f7210 */ /* 0x000fc60007f7e0ff */
[----:B------:R-:W-:Y:S01]  /*1a180*/  STL [R1+0x77c], R50 ;  /* 0x00077c3201007387 */ /* 0x000fe20000100800 */
[----:B------:R-:W-:-:S03]  /*1a190*/  IADD3.X R53, PT, PT, R53, R244, RZ, P2, !PT ;  /* 0x000000f435357210 */ /* 0x000fc600017fe4ff */
[----:B------:R1:W-:Y:S04]  /*1a1a0*/  LDGSTS.E [R8+0x8980], desc[UR28][R10.64], P0 ;  /* 0x089800000a087fae */ /* 0x0003e800081a101c */
[----:B------:R3:W-:Y:S04]  /*1a1b0*/  STL [R1+0x738], R52 ;  /* 0x0007383401007387 */ /* 0x0007e80000100800 */
[----:B------:R-:W-:Y:S01]  /*1a1c0*/  STL [R1+0x7bc], R46 ;  /* 0x0007bc2e01007387 */ /* 0x000fe20000100800 */
[----:B-1----:R-:W-:Y:S02]  /*1a1d0*/  IMAD.MOV.U32 R10, RZ, RZ, R49 ;  /* 0x000000ffff0a7224 */ /* 0x002fe400078e0031 */
[----:B------:R-:W-:-:S02]  /*1a1e0*/  IMAD.MOV.U32 R11, RZ, RZ, R52 ;  /* 0x000000ffff0b7224 */ /* 0x000fc400078e0034 */
[----:B---3--:R-:W3:Y:S04]  /*1a1f0*/  LDL.LU R52, [R1+0x680] ;  /* 0x0006800001347983 */ /* 0x008ee80000300800 */
[----:B------:R1:W-:Y:S04]  /*1a200*/  STL [R1+0x778], R51 ;  /* 0x0007783301007387 */ /* 0x0003e80000100800 */
[----:B------:R-:W-:Y:S04]  /*1a210*/  STL [R1+0x7fc], R47 ;  /* 0x0007fc2f01007387 */ /* 0x000fe80000100800 */
[----:B------:R-:W4:Y:S04]  /*1a220*/  LDL.LU R49, [R1+0x684] ;  /* 0x0006840001317983 */ /* 0x000f280000300800 */
[----:B------:R1:W-:Y:S02]  /*1a230*/  LDGSTS.E [R8+0x8d80], desc[UR28][R10.64], P0 ;  /* 0x08d800000a087fae */ /* 0x0003e400081a101c */
[----:B-1----:R-:W-:Y:S01]  /*1a240*/  IMAD.MOV.U32 R10, RZ, RZ, R50 ;  /* 0x000000ffff0a7224 */ /* 0x002fe200078e0032 */
[----:B------:R-:W-:-:S05]  /*1a250*/  MOV R11, R51 ;  /* 0x00000033000b7202 */ /* 0x000fca0000000f00 */
[----:B------:R1:W-:Y:S02]  /*1a260*/  LDGSTS.E [R8+0x9180], desc[UR28][R10.64], P0 ;  /* 0x091800000a087fae */ /* 0x0003e400081a101c */
[----:B-1----:R-:W-:Y:S02]  /*1a270*/  IMAD.MOV.U32 R10, RZ, RZ, R46 ;  /* 0x000000ffff0a7224 */ /* 0x002fe400078e002e */
[----:B--2---:R-:W-:Y:S01]  /*1a280*/  IMAD.X R48, R48, 0x1, R244, P3 ;  /* 0x0000000130307824 */ /* 0x004fe200018e06f4 */
[----:B------:R-:W-:-:S05]  /*1a290*/  IADD3 R9, P1, PT, R9, R245, RZ ;  /* 0x000000f509097210 */ /* 0x000fca0007f3e0ff */
[----:B------:R-:W-:Y:S04]  /*1a2a0*/  STL [R1+0x83c], R9 ;  /* 0x00083c0901007387 */ /* 0x000fe80000100800 */
[----:B------:R-:W-:Y:S04]  /*1a2b0*/  STL [R1+0x7b8], R53 ;  /* 0x0007b83501007387 */ /* 0x000fe80000100800 */
[----:B------:R-:W2:Y:S04]  /*1a2c0*/  LDL.LU R56, [R1+0x6c0] ;  /* 0x0006c00001387983 */ /* 0x000ea80000300800 */
[----:B------:R1:W-:Y:S04]  /*1a2d0*/  STL [R1+0x7f8], R48 ;  /* 0x0007f83001007387 */ /* 0x0003e80000100800 */
[----:B------:R-:W2:Y:S04]  /*1a2e0*/  LDL.LU R51, [R1+0x6c4] ;  /* 0x0006c40001337983 */ /* 0x000ea80000300800 */
[----:B------:R-:W2:Y:S04]  /*1a2f0*/  LDL.LU R50, [R1+0x700] ;  /* 0x0007000001327983 */ /* 0x000ea80000300800 */
[----:B------:R-:W2:Y:S01]  /*1a300*/  LDL.LU R46, [R1+0x704] ;  /* 0x00070400012e7983 */ /* 0x000ea20000300800 */
[----:B------:R-:W-:Y:S01]  /*1a310*/  MOV R11, R53 ;  /* 0x00000035000b7202 */ /* 0x000fe20000000f00 */
[----:B------:R-:W-:-:S02]  /*1a320*/  IMAD.X R45, R45, 0x1, R244, P1 ;  /* 0x000000012d2d7824 */ /* 0x000fc400008e06f4 */
[----:B------:R-:W2:Y:S04]  /*1a330*/  LDL.LU R55, [R1+0x740] ;  /* 0x0007400001377983 */ /* 0x000ea80000300800 */
[----:B------:R1:W-:Y:S04]  /*1a340*/  LDGSTS.E [R8+0x9580], desc[UR28][R10.64], P0 ;  /* 0x095800000a087fae */ /* 0x0003e800081a101c */
[----:B------:R3:W-:Y:S01]  /*1a350*/  STL [R1+0x838], R45 ;  /* 0x0008382d01007387 */ /* 0x0007e20000100800 */
[----:B-1----:R-:W-:Y:S02]  /*1a360*/  IMAD.MOV.U32 R10, RZ, RZ, R47 ;  /* 0x000000ffff0a7224 */ /* 0x002fe400078e002f */
[----:B------:R-:W-:-:S02]  /*1a370*/  IMAD.MOV.U32 R11, RZ, RZ, R48 ;  /* 0x000000ffff0b7224 */ /* 0x000fc400078e0030 */
[----:B------:R-:W2:Y:S04]  /*1a380*/  LDL.LU R48, [R1+0x744] ;  /* 0x0007440001307983 */ /* 0x000ea80000300800 */
[----:B------:R-:W2:Y:S04]  /*1a390*/  LDL.LU R54, [R1+0x780] ;  /* 0x0007800001367983 */ /* 0x000ea80000300800 */
[----:B------:R1:W-:Y:S04]  /*1a3a0*/  LDGSTS.E [R8+0x9980], desc[UR28][R10.64], P0 ;  /* 0x099800000a087fae */ /* 0x0003e800081a101c */
[----:B------:R-:W2:Y:S04]  /*1a3b0*/  LDL.LU R47, [R1+0x784] ;  /* 0x00078400012f7983 */ /* 0x000ea80000300800 */
[----:B------:R-:W2:Y:S01]  /*1a3c0*/  LDL.LU R53, [R1+0x7c0] ;  /* 0x0007c00001357983 */ /* 0x000ea20000300800 */
[----:B-1----:R-:W-:Y:S01]  /*1a3d0*/  MOV R10, R9 ;  /* 0x00000009000a7202 */ /* 0x002fe20000000f00 */
[----:B------:R-:W-:-:S05]  /*1a3e0*/  IMAD.MOV.U32 R11, RZ, RZ, R45 ;  /* 0x000000ffff0b7224 */ /* 0x000fca00078e002d */
[----:B------:R1:W-:Y:S01]  /*1a3f0*/  LDGSTS.E [R8+0x9d80], desc[UR28][R10.64], P0 ;  /* 0x09d800000a087fae */ /* 0x0003e200081a101c */
[----:B----4-:R-:W-:-:S05]  /*1a400*/  IADD3 R49, P1, PT, R49, R245, RZ ;  /* 0x000000f531317210 */ /* 0x010fca0007f3e0ff */
[----:B---3--:R-:W-:Y:S01]  /*1a410*/  IMAD.X R52, R52, 0x1, R244, P1 ;  /* 0x0000000134347824 */ /* 0x008fe200008e06f4 */
[----:B------:R-:W-:Y:S04]  /*1a420*/  STL [R1+0x684], R49 ;  /* 0x0006843101007387 */ /* 0x000fe80000100800 */
[----:B------:R-:W3:Y:S01]  /*1a430*/  LDL.LU R9, [R1+0x7c4] ;  /* 0x0007c40001097983 */ /* 0x000ee20000300800 */
[----:B-1----:R-:W-:-:S03]  /*1a440*/  MOV R11, R52 ;  /* 0x00000034000b7202 */ /* 0x002fc60000000f00 */
[----:B------:R-:W4:Y:S01]  /*1a450*/  LDL.LU R45, [R1+0x804] ;  /* 0x00080400012d7983 */ /* 0x000f220000300800 */
[----:B------:R-:W-:Y:S01]  /*1a460*/  IMAD.MOV.U32 R10, RZ, RZ, R49 ;  /* 0x000000ffff0a7224 */ /* 0x000fe200078e0031 */
[----:B--2---:R-:W-:-:S05]  /*1a470*/  IADD3 R51, P2, PT, R51, R245, RZ ;  /* 0x000000f533337210 */ /* 0x004fca0007f5e0ff */
[----:B------:R-:W-:Y:S01]  /*1a480*/  IMAD.X R56, R56, 0x1, R244, P2 ;  /* 0x0000000138387824 */ /* 0x000fe200010e06f4 */
[----:B------:R-:W-:Y:S01]  /*1a490*/  STL [R1+0x6c4], R51 ;  /* 0x0006c43301007387 */ /* 0x000fe20000100800 */
[----:B------:R-:W-:-:S03]  /*1a4a0*/  IADD3 R46, P1, PT, R46, R245, RZ ;  /* 0x000000f52e2e7210 */ /* 0x000fc60007f3e0ff */
[----:B------:R1:W-:Y:S04]  /*1a4b0*/  STL [R1+0x680], R52 ;  /* 0x0006803401007387 */ /* 0x0003e80000100800 */
[----:B-1----:R-:W2:Y:S04]  /*1a4c0*/  LDL.LU R52, [R1+0x800] ;  /* 0x0008000001347983 */ /* 0x002ea80000300800 */
[----:B------:R-:W-:Y:S04]  /*1a4d0*/  STL [R1+0x704], R46 ;  /* 0x0007042e01007387 */ /* 0x000fe80000100800 */
[----:B------:R-:W-:Y:S04]  /*1a4e0*/  STL [R1+0x6c0], R56 ;  /* 0x0006c03801007387 */ /* 0x000fe80000100800 */
[----:B------:R-:W2:Y:S01]  /*1a4f0*/  LDL.LU R49, [R1+0x844] ;  /* 0x0008440001317983 */ /* 0x000ea20000300800 */
[----:B------:R-:W-:-:S02]  /*1a500*/  IADD3 R8, PT, PT, R58, UR7, RZ ;  /* 0x000000073a087c10 */ /* 0x000fc4000fffe0ff */
[-C--:B------:R-:W-:Y:S01]  /*1a510*/  IADD3 R48, P2, PT, R48, R245.reuse, RZ ;  /* 0x000000f530307210 */ /* 0x080fe20007f5e0ff */
[--C-:B------:R-:W-:Y:S02]  /*1a520*/  IMAD.X R50, R50, 0x1, R244.reuse, P1 ;  /* 0x0000000132327824 */ /* 0x100fe400008e06f4 */
[----:B------:R1:W-:Y:S02]  /*1a530*/  LDGSTS.E [R8+0x8200], desc[UR28][R10.64], P0 ;  /* 0x082000000a087fae */ /* 0x0003e400081a101c */
[--C-:B------:R-:W-:Y:S01]  /*1a540*/  IMAD.X R55, R55, 0x1, R244.reuse, P2 ;  /* 0x0000000137377824 */ /* 0x100fe200010e06f4 */
[----:B------:R-:W-:Y:S01]  /*1a550*/  IADD3 R47, P1, PT, R47, R245, RZ ;  /* 0x000000f52f2f7210 */ /* 0x000fe20007f3e0ff */
[----:B-1----:R-:W-:Y:S01]  /*1a560*/  IMAD.MOV.U32 R10, RZ, RZ, R51 ;  /* 0x000000ffff0a7224 */ /* 0x002fe200078e0033 */
[----:B------:R-:W-:Y:S01]  /*1a570*/  MOV R11, R56 ;  /* 0x00000038000b7202 */ /* 0x000fe20000000f00 */
[----:B------:R-:W2:Y:S02]  /*1a580*/  LDL.LU R51, [R1+0x840] ;  /* 0x0008400001337983 */ /* 0x000ea40000300800 */
[----:B------:R-:W-:-:S02]  /*1a590*/  IMAD.X R54, R54, 0x1, R244, P1 ;  /* 0x0000000136367824 */ /* 0x000fc400008e06f4 */
[----:B------:R-:W-:Y:S04]  /*1a5a0*/  STL [R1+0x744], R48 ;  /* 0x0007443001007387 */ /* 0x000fe80000100800 */
[----:B------:R1:W-:Y:S04]  /*1a5b0*/  LDGSTS.E [R8+0x8600], desc[UR28][R10.64], P0 ;  /* 0x086000000a087fae */ /* 0x0003e800081a101c */
[----:B------:R3:W-:Y:S01]  /*1a5c0*/  STL [R1+0x700], R50 ;  /* 0x0007003201007387 */ /* 0x0007e20000100800 */
[----:B-1----:R-:W-:Y:S01]  /*1a5d0*/  MOV R11, R50 ;  /* 0x00000032000b7202 */ /* 0x002fe20000000f00 */
[----:B------:R-:W-:Y:S01]  /*1a5e0*/  IMAD.MOV.U32 R10, RZ, RZ, R46 ;  /* 0x000000ffff0a7224 */ /* 0x000fe200078e002e */
[-C--:B---3--:R-:W-:Y:S01]  /*1a5f0*/  IADD3 R9, P2, PT, R9, R245.reuse, RZ ;  /* 0x000000f509097210 */ /* 0x088fe20007f5e0ff */
[----:B------:R-:W3:Y:S01]  /*1a600*/  LDL.LU R50, [R1+0x688] ;  /* 0x0006880001327983 */ /* 0x000ee20000300800 */
[----:B----4-:R-:W-:-:S03]  /*1a610*/  IADD3 R45, P3, PT, R45, R245, RZ ;  /* 0x000000f52d2d7210 */ /* 0x010fc60007f7e0ff */
[----:B------:R-:W-:Y:S01]  /*1a620*/  STL [R1+0x784], R47 ;  /* 0x0007842f01007387 */ /* 0x000fe20000100800 */
[----:B------:R-:W-:-:S03]  /*1a630*/  IMAD.X R53, R53, 0x1, R244, P2 ;  /* 0x0000000135357824 */ /* 0x000fc600010e06f4 */
[----:B------:R1:W-:Y:S04]  /*1a640*/  STL [R1+0x740], R55 ;  /* 0x0007403701007387 */ /* 0x0003e80000100800 */
[----:B------:R-:W4:Y:S04]  /*1a650*/  LDL.LU R46, [R1+0x68c] ;  /* 0x00068c00012e7983 */ /* 0x000f280000300800 */
[----:B------:R-:W-:Y:S04]  /*1a660*/  STL [R1+0x7c4], R9 ;  /* 0x0007c40901007387 */ /* 0x000fe80000100800 */
[----:B------:R1:W-:Y:S04]  /*1a670*/  LDGSTS.E [R8+0x8a00], desc[UR28][R10.64], P0 ;  /* 0x08a000000a087fae */ /* 0x0003e800081a101c */
[----:B------:R-:W3:Y:S04]  /*1a680*/  LDL.LU R56, [R1+0x6c8] ;  /* 0x0006c80001387983 */ /* 0x000ee80000300800 */
[----:B------:R2:W-:Y:S01]  /*1a690*/  STL [R1+0x780], R54 ;  /* 0x0007803601007387 */ /* 0x0005e20000100800 */
[----:B-1----:R-:W-:Y:S01]  /*1a6a0*/  IMAD.MOV.U32 R10, RZ, RZ, R48 ;  /* 0x000000ffff0a7224 */ /* 0x002fe200078e0030 */
[----:B------:R-:W-:-:S02]  /*1a6b0*/  MOV R11, R55 ;  /* 0x00000037000b7202 */ /* 0x000fc40000000f00 */
[----:B------:R-:W-:Y:S04]  /*1a6c0*/  STL [R1+0x804], R45 ;  /* 0x0008042d01007387 */ /* 0x000fe80000100800 */
[----:B------:R-:W3:Y:S04]  /*1a6d0*/  LDL.LU R48, [R1+0x6cc] ;  /* 0x0006cc0001307983 */ /* 0x000ee80000300800 */
[----:B------:R1:W-:Y:S02]  /*1a6e0*/  LDGSTS.E [R8+0x8e00], desc[UR28][R10.64], P0 ;  /* 0x08e000000a087fae */ /* 0x0003e400081a101c */
[----:B-1----:R-:W-:Y:S01]  /*1a6f0*/  MOV R10, R47 ;  /* 0x0000002f000a7202 */ /* 0x002fe20000000f00 */
[----:B--2---:R-:W-:Y:S01]  /*1a700*/  IMAD.X R52, R52, 0x1, R244, P3 ;  /* 0x0000000134347824 */ /* 0x004fe200018e06f4 */
[----:B------:R-:W-:-:S05]  /*1a710*/  IADD3 R49, P1, PT, R49, R245, RZ ;  /* 0x000000f531317210 */ /* 0x000fca0007f3e0ff */
[----:B------:R-:W-:Y:S04]  /*1a720*/  STL [R1+0x844], R49 ;  /* 0x0008443101007387 */ /* 0x000fe80000100800 */
[----:B------:R1:W-:Y:S04]  /*1a730*/  STL [R1+0x7c0], R53 ;  /* 0x0007c03501007387 */ /* 0x0003e80000100800 */
[----:B------:R-:W2:Y:S04]  /*1a740*/  LDL.LU R55, [R1+0x708] ;  /* 0x0007080001377983 */ /* 0x000ea80000300800 */
[----:B------:R1:W-:Y:S04]  /*1a750*/  STL [R1+0x800], R52 ;  /* 0x0008003401007387 */ /* 0x0003e80000100800 */
[----:B------:R-:W2:Y:S01]  /*1a760*/  LDL.LU R47, [R1+0x70c] ;  /* 0x00070c00012f7983 */ /* 0x000ea20000300800 */
[----:B------:R-:W-:-:S02]  /*1a770*/  IMAD.MOV.U32 R11, RZ, RZ, R54 ;  /* 0x000000ffff0b7224 */ /* 0x000fc400078e0036 */
[----:B------:R-:W-:Y:S01]  /*1a780*/  IMAD.X R51, R51, 0x1, R244, P1 ;  /* 0x0000000133337824 */ /* 0x000fe200008e06f4 */
[----:B------:R-:W2:Y:S04]  /*1a790*/  LDL.LU R54, [R1+0x748] ;  /* 0x0007480001367983 */ /* 0x000ea80000300800 */
[----:B------:R1:W-:Y:S02]  /*1a7a0*/  LDGSTS.E [R8+0x9200], desc[UR28][R10.64], P0 ;  /* 0x092000000a087fae */ /* 0x0003e400081a101c */
[----:B-1----:R-:W-:Y:S01]  /*1a7b0*/  MOV R10, R9 ;  /* 0x00000009000a7202 */ /* 0x002fe20000000f00 */
[----:B------:R-:W-:Y:S01]  /*1a7c0*/  IMAD.MOV.U32 R11, RZ, RZ, R53 ;  /* 0x000000ffff0b7224 */ /* 0x000fe200078e0035 */
[----:B------:R-:W2:Y:S04]  /*1a7d0*/  LDL.LU R9, [R1+0x74c] ;  /* 0x00074c0001097983 */ /* 0x000ea80000300800 */
[----:B------:R1:W-:Y:S04]  /*1a7e0*/  LDGSTS.E [R8+0x9600], desc[UR28][R10.64], P0 ;  /* 0x096000000a087fae */ /* 0x0003e800081a101c */
[----:B------:R1:W-:Y:S01]  /*1a7f0*/  STL [R1+0x840], R51 ;  /* 0x0008403301007387 */ /* 0x0003e20000100800 */
[----:B----4-:R-:W-:-:S03]  /*1a800*/  IADD3 R46, P1, PT, R46, R245, RZ ;  /* 0x000000f52e2e7210 */ /* 0x010fc60007f3e0ff */
[----:B------:R-:W4:Y:S01]  /*1a810*/  LDL.LU R53, [R1+0x788] ;  /* 0x0007880001357983 */ /* 0x000f220000300800 */
[----:B-1----:R-:W-:Y:S01]  /*1a820*/  IMAD.MOV.U32 R10, RZ, RZ, R45 ;  /* 0x000000ffff0a7224 */ /* 0x002fe200078e002d */
[----:B------:R-:W-:Y:S02]  /*1a830*/  MOV R11, R52 ;  /* 0x00000034000b7202 */ /* 0x000fe40000000f00 */
[----:B------:R-:W4:Y:S01]  /*1a840*/  LDL.LU R45, [R1+0x78c] ;  /* 0x00078c00012d7983 */ /* 0x000f220000300800 */
[----:B---3--:R-:W-:-:S03]  /*1a850*/  IADD3.X R50, PT, PT, R50, R244, RZ, P1, !PT ;  /* 0x000000f432327210 */ /* 0x008fc60000ffe4ff */
[----:B------:R1:W-:Y:S04]  /*1a860*/  LDGSTS.E [R8+0x9a00], desc[UR28][R10.64], P0 ;  /* 0x09a000000a087fae */ /* 0x0003e800081a101c */
[----:B------:R-:W3:Y:S01]  /*1a870*/  LDL.LU R52, [R1+0x7c8] ;  /* 0x0007c80001347983 */ /* 0x000ee20000300800 */
[----:B-1----:R-:W-:Y:S02]  /*1a880*/  IMAD.MOV.U32 R10, RZ, RZ, R49 ;  /* 0x000000ffff0a7224 */ /* 0x002fe400078e0031 */
[----:B------:R-:W-:Y:S01]  /*1a890*/  IMAD.MOV.U32 R11, RZ, RZ, R51 ;  /* 0x000000ffff0b7224 */ /* 0x000fe200078e0033 */
[----:B------:R-:W-:Y:S01]  /*1a8a0*/  IADD3 R48, P2, PT, R48, R245, RZ ;  /* 0x000000f530307210 */ /* 0x000fe20007f5e0ff */
[----:B------:R-:W3:Y:S04]  /*1a8b0*/  LDL.LU R51, [R1+0x7cc] ;  /* 0x0007cc0001337983 */ /* 0x000ee80000300800 */
[----:B------:R-:W3:Y:S01]  /*1a8c0*/  LDL.LU R49, [R1+0x80c] ;  /* 0x00080c0001317983 */ /* 0x000ee20000300800 */
[----:B------:R-:W-:-:S03]  /*1a8d0*/  IMAD.X R56, R56, 0x1, R244, P2 ;  /* 0x0000000138387824 */ /* 0x000fc600010e06f4 */
[----:B------:R-:W-:Y:S04]  /*1a8e0*/  STL [R1+0x68c], R46 ;  /* 0x00068c2e01007387 */ /* 0x000fe80000100800 */
[----:B------:R1:W-:Y:S04]  /*1a8f0*/  LDGSTS.E [R8+0x9e00], desc[UR28][R10.64], P0 ;  /* 0x09e000000a087fae */ /* 0x0003e800081a101c */
[----:B------:R1:W-:Y:S04]  /*1a900*/  STL [R1+0x688], R50 ;  /* 0x0006883201007387 */ /* 0x0003e80000100800 */
[----:B------:R2:W-:Y:S01]  /*1a910*/  STL [R1+0x6cc], R48 ;  /* 0x0006cc3001007387 */ /* 0x0005e20000100800 */
[----:B-1----:R-:W-:-:S03]  /*1a920*/  IMAD.MOV.U32 R11, RZ, RZ, R50 ;  /* 0x000000ffff0b7224 */ /* 0x002fc600078e0032 */
[----:B------:R-:W3:Y:S01]  /*1a930*/  LDL.LU R50, [R1+0x808] ;  /* 0x0008080001327983 */ /* 0x000ee20000300800 */
[----:B------:R-:W-:Y:S02]  /*1a940*/  MOV R10, R46 ;  /* 0x0000002e000a7202 */ /* 0x000fe40000000f00 */
[----:B--2---:R-:W-:-:S05]  /*1a950*/  IADD3 R47, P1, PT, R47, R245, RZ ;  /* 0x000000f52f2f7210 */ /* 0x004fca0007f3e0ff */
[----:B------:R1:W-:Y:S04]  /*1a960*/  STL [R1+0x70c], R47 ;  /* 0x00070c2f01007387 */ /* 0x0003e80000100800 */
[----:B------:R-:W-:Y:S04]  /*1a970*/  STL [R1+0x6c8], R56 ;  /* 0x0006c83801007387 */ /* 0x000fe80000100800 */
[----:B------:R-:W2:Y:S01]  /*1a980*/  LDL.LU R46, [R1+0x84c] ;  /* 0x00084c00012e7983 */ /* 0x000ea20000300800 */
[----:B------:R-:W-:-:S05]  /*1a990*/  LOP3.LUT R8, R60, 0x50, RZ, 0x3c, !PT ;  /* 0x000000503c087812 */ /* 0x000fca00078e3cff */
[----:B------:R-:W-:Y:S02]  /*1a9a0*/  VIADD R8, R8, UR7 ;  /* 0x0000000708087c36 */ /* 0x000fe40008000000 */
[--C-:B------:R-:W-:Y:S01]  /*1a9b0*/  IMAD.X R55, R55, 0x1, R244.reuse, P1 ;  /* 0x0000000137377824 */ /* 0x100fe200008e06f4 */
[-C--:B------:R-:W-:Y:S02]  /*1a9c0*/  IADD3 R9, P2, PT, R9, R245.reuse, RZ ;  /* 0x000000f509097210 */ /* 0x080fe40007f5e0ff */
[----:B------:R1:W-:Y:S03]  /*1a9d0*/  LDGSTS.E [R8+0x8280], desc[UR28][R10.64], P0 ;  /* 0x082800000a087fae */ /* 0x0003e600081a101c */
[----:B------:R-:W-:Y:S01]  /*1a9e0*/  IMAD.X R54, R54, 0x1, R244, P2 ;  /* 0x0000000136367824 */ /* 0x000fe200010e06f4 */
[----:B-1----:R-:W-:Y:S01]  /*1a9f0*/  MOV R10, R48 ;  /* 0x00000030000a7202 */ /* 0x002fe20000000f00 */
[----:B------:R-:W-:Y:S01]  /*1aa00*/  IMAD.MOV.U32 R11, RZ, RZ, R56 ;  /* 0x000000ffff0b7224 */ /* 0x000fe200078e0038 */
[----:B------:R-:W2:Y:S01]  /*1aa10*/  LDL.LU R48, [R1+0x848] ;  /* 0x0008480001307983 */ /* 0x000ea20000300800 */
[----:B----4-:R-:W-:-:S03]  /*1aa20*/  IADD3 R45, P1, PT, R45, R245, RZ ;  /* 0x000000f52d2d7210 */ /* 0x010fc60007f3e0ff */
[----:B------:R1:W-:Y:S04]  /*1aa30*/  LDGSTS.E [R8+0x8680], desc[UR28][R10.64], P0 ;  /* 0x086800000a087fae */ /* 0x0003e800081a101c */
[----:B------:R4:W-:Y:S01]  /*1aa40*/  STL [R1+0x74c], R9 ;  /* 0x00074c0901007387 */ /* 0x0009e20000100800 */
[----:B------:R-:W-:-:S03]  /*1aa50*/  IMAD.X R53, R53, 0x1, R244, P1 ;  /* 0x0000000135357824 */ /* 0x000fc600008e06f4 */
[----:B------:R2:W-:Y:S01]  /*1aa60*/  STL [R1+0x708], R55 ;  /* 0x0007083701007387 */ /* 0x0005e20000100800 */
[----:B-1----:R-:W-:Y:S01]  /*1aa70*/  MOV R10, R47 ;  /* 0x0000002f000a7202 */ /* 0x002fe20000000f00 */
[----:B------:R-:W-:Y:S02]  /*1aa80*/  IMAD.MOV.U32 R11, RZ, RZ, R55 ;  /* 0x000000ffff0b7224 */ /* 0x000fe400078e0037 */
[----:B------:R-:W2:Y:S01]  /*1aa90*/  LDL.LU R47, [R1+0x690] ;  /* 0x00069000012f7983 */ /* 0x000ea20000300800 */
[----:B---3--:R-:W-:-:S03]  /*1aaa0*/  IADD3 R51, P2, PT, R51, R245, RZ ;  /* 0x000000f533337210 */ /* 0x008fc60007f5e0ff */
[----:B------:R-:W-:Y:S01]  /*1aab0*/  STL [R1+0x78c], R45 ;  /* 0x00078c2d01007387 */ /* 0x000fe20000100800 */
[----:B------:R-:W-:-:S03]  /*1aac0*/  IADD3 R49, P3, PT, R49, R245, RZ ;  /* 0x000000f531317210 */ /* 0x000fc60007f7e0ff */
[----:B------:R1:W-:Y:S01]  /*1aad0*/  STL [R1+0x748], R54 ;  /* 0x0007483601007387 */ /* 0x0003e20000100800 */
[----:B------:R-:W-:-:S03]  /*1aae0*/  IMAD.X R52, R52, 0x1, R244, P2 ;  /* 0x0000000134347824 */ /* 0x000fc600010e06f4 */
[----:B------:R3:W-:Y:S04]  /*1aaf0*/  LDGSTS.E [R8+0x8a80], desc[UR28][R10.64], P0 ;  /* 0x08a800000a087fae */ /* 0x0007e800081a101c */
[----:B------:R-:W-:Y:S01]  /*1ab00*/  STL [R1+0x7cc], R51 ;  /* 0x0007cc3301007387 */ /* 0x000fe20000100800 */
[----:B---3--:R-:W-:-:S03]  /*1ab10*/  MOV R10, R9 ;  /* 0x00000009000a7202 */ /* 0x008fc60000000f00 */
[----:B----4-:R-:W3:Y:S01]  /*1ab20*/  LDL.LU R9, [R1+0x694] ;  /* 0x0006940001097983 */ /* 0x010ee20000300800 */
[----:B------:R-:W-:Y:S01]  /*1ab30*/  IMAD.MOV.U32 R11, RZ, RZ, R54 ;  /* 0x000000ffff0b7224 */ /* 0x000fe200078e0036 */
[----:B------:R-:W-:Y:S02]  /*1ab40*/  IADD3.X R50, PT, PT, R50, R244, RZ, P3, !PT ;  /* 0x000000f432327210 */ /* 0x000fe40001ffe4ff */
[----:B------:R4:W-:Y:S04]  /*1ab50*/  STL [R1+0x788], R53 ;  /* 0x0007883501007387 */ /* 0x0009e80000100800 */
[----:B------:R-:W-:Y:S04]  /*1ab60*/  STL [R1+0x80c], R49 ;  /* 0x00080c3101007387 */ /* 0x000fe80000100800 */
[----:B------:R-:W3:Y:S04]  /*1ab70*/  LDL.LU R56, [R1+0x6d0] ;  /* 0x0006d00001387983 */ /* 0x000ee80000300800 */
[----:B------:R1:W-:Y:S02]  /*1ab80*/  LDGSTS.E [R8+0x8e80], desc[UR28][R10.64], P0 ;  /* 0x08e800000a087fae */ /* 0x0003e400081a101c */
[----:B-1----:R-:W-:-:S02]  /*1ab90*/  IMAD.MOV.U32 R10, RZ, RZ, R45 ;  /* 0x000000ffff0a7224 */ /* 0x002fc400078e002d */
[----:B------:R-:W-:-:S05]  /*1aba0*/  IMAD.MOV.U32 R11, RZ, RZ, R53 ;  /* 0x000000ffff0b7224 */ /* 0x000fca00078e0035 */
[----:B------:R1:W-:Y:S02]  /*1abb0*/  LDGSTS.E [R8+0x9280], desc[UR28][R10.64], P0 ;  /* 0x092800000a087fae */ /* 0x0003e400081a101c */
[----:B-1----:R-:W-:Y:S01]  /*1abc0*/  IMAD.MOV.U32 R11, RZ, RZ, R52 ;  /* 0x000000ffff0b7224 */ /* 0x002fe200078e0034 */
[----:B--2---:R-:W-:-:S05]  /*1abd0*/  IADD3 R46, P1, PT, R46, R245, RZ ;  /* 0x000000f52e2e7210 */ /* 0x004fca0007f3e0ff */
[----:B------:R-:W-:Y:S04]  /*1abe0*/  STL [R1+0x84c], R46 ;  /* 0x00084c2e01007387 */ /* 0x000fe80000100800 */
[----:B------:R1:W-:Y:S04]  /*1abf0*/  STL [R1+0x7c8], R52 ;  /* 0x0007c83401007387 */ /* 0x0003e80000100800 */
[----:B------:R-:W2:Y:S04]  /*1ac00*/  LDL.LU R55, [R1+0x6d4] ;  /* 0x0006d40001377983 */ /* 0x000ea80000300800 */
[----:B------:R1:W-:Y:S04]  /*1ac10*/  STL [R1+0x808], R50 ;  /* 0x0008083201007387 */ /* 0x0003e80000100800 */
[----:B------:R-:W2:Y:S04]  /*1ac20*/  LDL.LU R54, [R1+0x710] ;  /* 0x0007100001367983 */ /* 0x000ea80000300800 */
[----:B------:R-:W2:Y:S04]  /*1ac30*/  LDL.LU R45, [R1+0x714] ;  /* 0x00071400012d7983 */ /* 0x000ea80000300800 */
[----:B----4-:R-:W4:Y:S04]  /*1ac40*/  LDL.LU R53, [R1+0x750] ;  /* 0x0007500001357983 */ /* 0x010f280000300800 */
[----:B-1----:R-:W4:Y:S01]  /*1ac50*/  LDL.LU R52, [R1+0x754] ;  /* 0x0007540001347983 */ /* 0x002f220000300800 */
[----:B------:R-:W-:Y:S01]  /*1ac60*/  IMAD.MOV.U32 R10, RZ, RZ, R51 ;  /* 0x000000ffff0a7224 */ /* 0x000fe200078e0033 */
[----:B------:R-:W-:-:S04]  /*1ac70*/  IADD3.X R48, PT, PT, R48, R244, RZ, P1, !PT ;  /* 0x000000f430307210 */ /* 0x000fc80000ffe4ff */
[----:B------:R1:W-:Y:S04]  /*1ac80*/  LDGSTS.E [R8+0x9680], desc[UR28][R10.64], P0 ;  /* 0x096800000a087fae */ /* 0x0003e800081a101c */
[----:B------:R3:W-:Y:S04]  /*1ac90*/  STL [R1+0x848], R48 ;  /* 0x0008483001007387 */ /* 0x0007e80000100800 */
[----:B------:R-:W4:Y:S01]  /*1aca0*/  LDL.LU R51, [R1+0x790] ;  /* 0x0007900001337983 */ /* 0x000f220000300800 */
[----:B-1----:R-:W-:Y:S01]  /*1acb0*/  MOV R10, R49 ;  /* 0x00000031000a7202 */ /* 0x002fe20000000f00 */
[----:B------:R-:W-:-:S02]  /*1acc0*/  IMAD.MOV.U32 R11, RZ, RZ, R50 ;  /* 0x000000ffff0b7224 */ /* 0x000fc400078e0032 */
[----:B------:R-:W4:Y:S04]  /*1acd0*/  LDL.LU R50, [R1+0x794] ;  /* 0x0007940001327983 */ /* 0x000f280000300800 */
[----:B------:R1:W-:Y:S04]  /*1ace0*/  LDGSTS.E [R8+0x9a80], desc[UR28][R10.64], P0 ;  /* 0x09a800000a087fae */ /* 0x0003e800081a101c */
[----:B------:R-:W4:Y:S01]  /*1acf0*/  LDL.LU R49, [R1+0x7d0] ;  /* 0x0007d00001317983 */ /* 0x000f220000300800 */
[----:B---3--:R-:W-:Y:S01]  /*1ad00*/  IADD3 R9, P1, PT, R9, R245, RZ ;  /* 0x000000f509097210 */ /* 0x008fe20007f3e0ff */
[----:B-1----:R-:W-:Y:S01]  /*1ad10*/  IMAD.MOV.U32 R10, RZ, RZ, R46 ;  /* 0x000000ffff0a7224 */ /* 0x002fe200078e002e */
[----:B------:R-:W-:-:S02]  /*1ad20*/  MOV R11, R48 ;  /* 0x00000030000b7202 */ /* 0x000fc40000000f00 */
[----:B------:R-:W3:Y:S01]  /*1ad30*/  LDL.LU R48, [R1+0x7d4] ;  /* 0x0007d40001307983 */ /* 0x000ee20000300800 */
[----:B------:R-:W-:-:S03]  /*1ad40*/  IMAD.X R47, R47, 0x1, R244, P1 ;  /* 0x000000012f2f7824 */ /* 0x000fc600008e06f4 */
[----:B------:R-:W-:Y:S04]  /*1ad50*/  STL [R1+0x694], R9 ;  /* 0x0006940901007387 */ /* 0x000fe80000100800 */
[----:B------:R-:W3:Y:S04]  /*1ad60*/  LDL.LU R46, [R1+0x814] ;  /* 0x00081400012e7983 */ /* 0x000ee80000300800 */
[----:B------:R1:W-:Y:S02]  /*1ad70*/  LDGSTS.E [R8+0x9e80], desc[UR28][R10.64], P0 ;  /* 0x09e800000a087fae */ /* 0x0003e400081a101c */
[----:B-1----:R-:W-:-:S02]  /*1ad80*/  IMAD.MOV.U32 R11, RZ, RZ, R47 ;  /* 0x000000ffff0b7224 */ /* 0x002fc400078e002f */
[----:B------:R-:W-:Y:S02]  /*1ad90*/  IMAD.MOV.U32 R10, RZ, RZ, R9 ;  /* 0x000000ffff0a7224 */ /* 0x000fe400078e0009 */
[----:B------:R-:W-:-:S05]  /*1ada0*/  VIADD R8, R57, UR7 ;  /* 0x0000000739087c36 */ /* 0x000fca0008000000 */
[----:B------:R1:W-:Y:S01]  /*1adb0*/  LDGSTS.E [R8+0x8300], desc[UR28][R10.64], P0 ;  /* 0x083000000a087fae */ /* 0x0003e200081a101c */
[----:B--2---:R-:W-:-:S04]  /*1adc0*/  IADD3 R55, P2, PT, R55, R245, RZ ;  /* 0x000000f537377210 */ /* 0x004fc80007f5e0ff */
[----:B------:R-:W-:Y:S01]  /*1add0*/  IADD3.X R56, PT, PT, R56, R244, RZ, P2, !PT ;  /* 0x000000f438387210 */ /* 0x000fe200017fe4ff */
[----:B------:R-:W-:Y:S04]  /*1ade0*/  STL [R1+0x6d4], R55 ;  /* 0x0006d43701007387 */ /* 0x000fe80000100800 */
[----:B------:R2:W-:Y:S01]  /*1adf0*/  STL [R1+0x690], R47 ;  /* 0x0006902f01007387 */ /* 0x0005e20000100800 */
[----:B------:R-:W-:-:S03]  /*1ae00*/  IADD3 R45, P1, PT, R45, R245, RZ ;  /* 0x000000f52d2d7210 */ /* 0x000fc60007f3e0ff */
[----:B--2---:R-:W2:Y:S04]  /*1ae10*/  LDL.LU R47, [R1+0x810] ;  /* 0x00081000012f7983 */ /* 0x004ea80000300800 */
[----:B------:R1:W-:Y:S04]  /*1ae20*/  STL [R1+0x714], R45 ;  /* 0x0007142d01007387 */ /* 0x0003e80000100800 */
[----:B------:R2:W-:Y:S04]  /*1ae30*/  STL [R1+0x6d0], R56 ;  /* 0x0006d03801007387 */ /* 0x0005e80000100800 */
[----:B------:R-:W2:Y:S01]  /*1ae40*/  LDL.LU R9, [R1+0x854] ;  /* 0x0008540001097983 */ /* 0x000ea20000300800 */
[----:B----4-:R-:W-:Y:S01]  /*1ae50*/  IADD3 R52, P2, PT, R52, R245, RZ ;  /* 0x000000f534347210 */ /* 0x010fe20007f5e0ff */
[----:B-1----:R-:W-:Y:S01]  /*1ae60*/  IMAD.MOV.U32 R10, RZ, RZ, R55 ;  /* 0x000000ffff0a7224 */ /* 0x002fe200078e0037 */
[----:B------:R-:W-:Y:S01]  /*1ae70*/  IADD3.X R54, PT, PT, R54, R244, RZ, P1, !PT ;  /* 0x000000f436367210 */ /* 0x000fe20000ffe4ff */
[----:B------:R-:W-:-:S02]  /*1ae80*/  IMAD.MOV.U32 R11, RZ, RZ, R56 ;  /* 0x000000ffff0b7224 */ /* 0x000fc400078e0038 */
[----:B------:R-:W-:Y:S04]  /*1ae90*/  STL [R1+0x754], R52 ;  /* 0x0007543401007387 */ /* 0x000fe80000100800 */
[----:B------:R1:W-:Y:S04]  /*1aea0*/  LDGSTS.E [R8+0x8700], desc[UR28][R10.64], P0 ;  /* 0x087000000a087fae */ /* 0x0003e800081a101c */
[----:B------:R4:W-:Y:S01]  /*1aeb0*/  STL [R1+0x710], R54 ;  /* 0x0007103601007387 */ /* 0x0009e20000100800 */
[----:B-1----:R-:W-:-:S03]  /*1aec0*/  IMAD.MOV.U32 R10, RZ, RZ, R45 ;  /* 0x000000ffff0a7224 */ /* 0x002fc600078e002d */
[----:B------:R-:W4:Y:S01]  /*1aed0*/  LDL.LU R45, [R1+0x850] ;  /* 0x00085000012d7983 */ /* 0x000f220000300800 */
[-C--:B------:R-:W-:Y:S02]  /*1aee0*/  IADD3 R50, P1, PT, R50, R245.reuse, RZ ;  /* 0x000000f532327210 */ /* 0x080fe40007f3e0ff */
[-C--:B------:R-:W-:Y:S02]  /*1aef0*/  IADD3.X R53, PT, PT, R53, R244.reuse, RZ, P2, !PT ;  /* 0x000000f435357210 */ /* 0x080fe400017fe4ff */
[----:B------:R-:W-:Y:S02]  /*1af00*/  IADD3.X R51, PT, PT, R51, R244, RZ, P1, !PT ;  /* 0x000000f433337210 */ /* 0x000fe40000ffe4ff */
[-C--:B---3--:R-:W-:Y:S01]  /*1af10*/  IADD3 R48, P2, PT, R48, R245.reuse, RZ ;  /* 0x000000f530307210 */ /* 0x088fe20007f5e0ff */
[----:B------:R-:W-:Y:S04]  /*1af20*/  STL [R1+0x794], R50 ;  /* 0x0007943201007387 */ /* 0x000fe80000100800 */
[----:B------:R1:W-:Y:S01]  /*1af30*/  STL [R1+0x750], R53 ;  /* 0x0007503501007387 */ /* 0x0003e20000100800 */
[----:B------:R-:W-:-:S03]  /*1af40*/  IADD3 R46, P3, PT, R46, R245, RZ ;  /* 0x000000f52e2e7210 */ /* 0x000fc60007f7e0ff */
[----:B------:R-:W-:Y:S01]  /*1af50*/  STL [R1+0x7d4], R48 ;  /* 0x0007d43001007387 */ /* 0x000fe20000100800 */
[----:B------:R-:W-:-:S03]  /*1af60*/  IADD3.X R49, PT, PT, R49, R244, RZ, P2, !PT ;  /* 0x000000f431317210 */ /* 0x000fc600017fe4ff */
[----:B------:R-:W3:Y:S04]  /*1af70*/  LDL.LU R59, [R1+0x698] ;  /* 0x00069800013b7983 */ /* 0x000ee80000300800 */
[----:B------:R1:W-:Y:S04]  /*1af80*/  STL [R1+0x790], R51 ;  /* 0x0007903301007387 */ /* 0x0003e80000100800 */
[----:B------:R-:W-:Y:S04]  /*1af90*/  STL [R1+0x814], R46 ;  /* 0x0008142e01007387 */ /* 0x000fe80000100800 */
[----:B------:R-:W3:Y:S04]  /*1afa0*/  LDL.LU R58, [R1+0x69c] ;  /* 0x00069c00013a7983 */ /* 0x000ee80000300800 */
[----:B------:R-:W3:Y:S01]  /*1afb0*/  LDL.LU R57, [R1+0x6d8] ;  /* 0x0006d80001397983 */ /* 0x000ee20000300800 */
[----:B------:R-:W-:-:S05]  /*1afc0*/  IMAD.MOV.U32 R11, RZ, RZ, R54 ;  /* 0x000000ffff0b7224 */ /* 0x000fca00078e0036 */
[----:B------:R1:W-:Y:S02]  /*1afd0*/  LDGSTS.E [R8+0x8b00], desc[UR28][R10.64], P0 ;  /* 0x08b000000a087fae */ /* 0x0003e400081a101c */
[----:B-1----:R-:W-:Y:S02]  /*1afe0*/  IMAD.MOV.U32 R10, RZ, RZ, R52 ;  /* 0x000000ffff0a7224 */ /* 0x002fe400078e0034 */
[----:B------:R-:W-:-:S05]  /*1aff0*/  IMAD.MOV.U32 R11, RZ, RZ, R53 ;  /* 0x000000ffff0b7224 */ /* 0x000fca00078e0035 */
[----:B------:R1:W-:Y:S02]  /*1b000*/  LDGSTS.E [R8+0x8f00], desc[UR28][R10.64], P0 ;  /* 0x08f000000a087fae */ /* 0x0003e400081a101c */
[----:B-1----:R-:W-:Y:S01]  /*1b010*/  IMAD.MOV.U32 R10, RZ, RZ, R50 ;  /* 0x000000ffff0a7224 */ /* 0x002fe200078e0032 */
[----:B------:R-:W-:-:S05]  /*1b020*/  MOV R11, R51 ;  /* 0x00000033000b7202 */ /* 0x000fca0000000f00 */
        /* <DEDUP_REMOVED lines=8> */
[----:B------:R1:W-:Y:S04]  /*1b0b0*/  STL [R1+0x7d0], R49 ;  /* 0x0007d03101007387 */ /* 0x0003e80000100800 */
[----:B------:R-:W2:Y:S04]  /*1b0c0*/  LDL.LU R56, [R1+0x6dc] ;  /* 0x0006dc0001387983 */ /* 0x000ea80000300800 */
[----:B------:R1:W-:Y:S04]  /*1b0d0*/  STL [R1+0x810], R47 ;  /* 0x0008102f01007387 */ /* 0x0003e80000100800 */
[----:B------:R-:W2:Y:S04]  /*1b0e0*/  LDL.LU R55, [R1+0x718] ;  /* 0x0007180001377983 */ /* 0x000ea80000300800 */
[----:B----4-:R-:W4:Y:S01]  /*1b0f0*/  LDL.LU R54, [R1+0x71c] ;  /* 0x00071c0001367983 */ /* 0x010f220000300800 */
[----:B------:R-:W-:-:S03]  /*1b100*/  IMAD.X R45, R45, 0x1, R244, P1 ;  /* 0x000000012d2d7824 */ /* 0x000fc600008e06f4 */
[----:B------:R-:W4:Y:S04]  /*1b110*/  LDL.LU R53, [R1+0x758] ;  /* 0x0007580001357983 */ /* 0x000f280000300800 */
[----:B------:R-:W4:Y:S04]  /*1b120*/  LDL.LU R52, [R1+0x75c] ;  /* 0x00075c0001347983 */ /* 0x000f280000300800 */
[----:B------:R1:W-:Y:S04]  /*1b130*/  STL [R1+0x850], R45 ;  /* 0x0008502d01007387 */ /* 0x0003e80000100800 */
[----:B------:R-:W4:Y:S04]  /*1b140*/  LDL.LU R50, [R1+0x79c] ;  /* 0x00079c0001327983 */ /* 0x000f280000300800 */
[----:B------:R-:W4:Y:S04]  /*1b150*/  LDL.LU R51, [R1+0x798] ;  /* 0x0007980001337983 */ /* 0x000f280000300800 */
[----:B-1----:R-:W4:Y:S01]  /*1b160*/  LDL.LU R49, [R1+0x7d8] ;  /* 0x0007d80001317983 */ /* 0x002f220000300800 */
[----:B------:R-:W-:-:S03]  /*1b170*/  IMAD.MOV.U32 R11, RZ, RZ, R47 ;  /* 0x000000ffff0b7224 */ /* 0x000fc600078e002f */
[----:B------:R-:W4:Y:S04]  /*1b180*/  LDL.LU R48, [R1+0x7dc] ;  /* 0x0007dc0001307983 */ /* 0x000f280000300800 */
[----:B------:R-:W4:Y:S04]  /*1b190*/  LDL.LU R47, [R1+0x818] ;  /* 0x00081800012f7983 */ /* 0x000f280000300800 */
[----:B------:R-:W4:Y:S04]  /*1b1a0*/  LDL.LU R46, [R1+0x81c] ;  /* 0x00081c00012e7983 */ /* 0x000f280000300800 */
[----:B------:R1:W-:Y:S02]  /*1b1b0*/  LDGSTS.E [R8+0x9b00], desc[UR28][R10.64], P0 ;  /* 0x09b000000a087fae */ /* 0x0003e400081a101c */
[----:B-1----:R-:W-:Y:S01]  /*1b1c0*/  IMAD.MOV.U32 R11, RZ, RZ, R45 ;  /* 0x000000ffff0b7224 */ /* 0x002fe200078e002d */
[----:B------:R-:W-:Y:S01]  /*1b1d0*/  MOV R10, R9 ;  /* 0x00000009000a7202 */ /* 0x000fe20000000f00 */
[----:B------:R-:W4:Y:S04]  /*1b1e0*/  LDL.LU R45, [R1+0x858] ;  /* 0x00085800012d7983 */ /* 0x000f280000300800 */
[----:B------:R-:W4:Y:S01]  /*1b1f0*/  LDL.LU R9, [R1+0x85c] ;  /* 0x00085c0001097983 */ /* 0x000f220000300800 */
[----:B---3--:R-:W-:-:S03]  /*1b200*/  IADD3 R58, P1, PT, R58, R245, RZ ;  /* 0x000000f53a3a7210 */ /* 0x008fc60007f3e0ff */
[----:B------:R1:W-:Y:S02]  /*1b210*/  LDGSTS.E [R8+0x9f00], desc[UR28][R10.64], P0 ;  /* 0x09f000000a087fae */ /* 0x0003e400081a101c */
[----:B------:R-:W-:Y:S01]  /*1b220*/  IMAD.X R59, R59, 0x1, R244, P1 ;  /* 0x000000013b3b7824 */ /* 0x000fe200008e06f4 */
[----:B-1----:R-:W-:Y:S01]  /*1b230*/  LOP3.LUT R8, R60, 0x70, RZ, 0x3c, !PT ;  /* 0x000000703c087812 */ /* 0x002fe200078e3cff */
[----:B------:R-:W-:-:S03]  /*1b240*/  IMAD.MOV.U32 R10, RZ, RZ, R58 ;  /* 0x000000ffff0a7224 */ /* 0x000fc600078e003a */
[----:B------:R-:W-:Y:S02]  /*1b250*/  MOV R11, R59 ;  /* 0x0000003b000b7202 */ /* 0x000fe40000000f00 */
[----:B------:R-:W-:-:S05]  /*1b260*/  IADD3 R8, PT, PT, R8, UR7, RZ ;  /* 0x0000000708087c10 */ /* 0x000fca000fffe0ff */
[----:B------:R1:W-:Y:S04]  /*1b270*/  LDGSTS.E [R8+0x8380], desc[UR28][R10.64], P0 ;  /* 0x083800000a087fae */ /* 0x0003e800081a101c */
[----:B------:R3:W-:Y:S04]  /*1b280*/  STL [R1+0x69c], R58 ;  /* 0x00069c3a01007387 */ /* 0x0007e80000100800 */
[----:B------:R3:W-:Y:S01]  /*1b290*/  STL [R1+0x698], R59 ;  /* 0x0006983b01007387 */ /* 0x0007e20000100800 */
[----:B------:R-:W-:Y:S01]  /*1b2a0*/  IADD3 R252, PT, PT, R252, 0x1, RZ ;  /* 0x00000001fcfc7810 */ /* 0x000fe20007ffe0ff */
[C---:B------:R-:W-:Y:S08]  /*1b2b0*/  HMMA.1688.F32.TF32 R92, R100.reuse, R62, R92 ;  /* 0x0000003e645c723c */ /* 0x040ff0000008105c */
[C---:B------:R-:W-:Y:S08]  /*1b2c0*/  HMMA.1688.F32.TF32 R96, R100.reuse, R66, R96 ;  /* 0x000000426460723c */ /* 0x040ff00000081060 */
[----:B------:R-:W-:Y:S01]  /*1b2d0*/  HMMA.1688.F32.TF32 R100, R100, R70, R196 ;  /* 0x000000466464723c */ /* 0x000fe200000810c4 */
[----:B--2---:R-:W-:-:S05]  /*1b2e0*/  IADD3 R56, P2, PT, R56, R245, RZ ;  /* 0x000000f538387210 */ /* 0x004fca0007f5e0ff */
[----:B------:R-:W-:Y:S02]  /*1b2f0*/  IMAD.X R57, R57, 0x1, R244, P2 ;  /* 0x0000000139397824 */ /* 0x000fe400010e06f4 */
[----:B-1----:R-:W-:Y:S01]  /*1b300*/  IMAD.MOV.U32 R10, RZ, RZ, R56 ;  /* 0x000000ffff0a7224 */ /* 0x002fe200078e0038 */
[----:B----4-:R-:W-:Y:S02]  /*1b310*/  IADD3 R54, P1, PT, R54, R245, RZ ;  /* 0x000000f536367210 */ /* 0x010fe40007f3e0ff */
[----:B------:R-:W-:-:S03]  /*1b320*/  MOV R11, R57 ;  /* 0x00000039000b7202 */ /* 0x000fc60000000f00 */
[----:B------:R-:W-:Y:S02]  /*1b330*/  IMAD.X R55, R55, 0x1, R244, P1 ;  /* 0x0000000137377824 */ /* 0x000fe400008e06f4 */
[----:B------:R1:W-:Y:S01]  /*1b340*/  LDGSTS.E [R8+0x8780], desc[UR28][R10.64], P0 ;  /* 0x087800000a087fae */ /* 0x0003e200081a101c */
[----:B------:R-:W-:-:S05]  /*1b350*/  IADD3 R52, P2, PT, R52, R245, RZ ;  /* 0x000000f534347210 */ /* 0x000fca0007f5e0ff */
[----:B------:R-:W-:Y:S01]  /*1b360*/  IMAD.X R53, R53, 0x1, R244, P2 ;  /* 0x0000000135357824 */ /* 0x000fe200010e06f4 */
[----:B------:R-:W-:Y:S01]  /*1b370*/  IADD3 R50, P1, PT, R50, R245, RZ ;  /* 0x000000f532327210 */ /* 0x000fe20007f3e0ff */
[----:B-1----:R-:W-:Y:S01]  /*1b380*/  IMAD.MOV.U32 R10, RZ, RZ, R54 ;  /* 0x000000ffff0a7224 */ /* 0x002fe200078e0036 */
[----:B------:R-:W-:-:S03]  /*1b390*/  MOV R11, R55 ;  /* 0x00000037000b7202 */ /* 0x000fc60000000f00 */
[----:B------:R-:W-:Y:S02]  /*1b3a0*/  IMAD.X R51, R51, 0x1, R244, P1 ;  /* 0x0000000133337824 */ /* 0x000fe400008e06f4 */
[----:B------:R1:W-:Y:S01]  /*1b3b0*/  LDGSTS.E [R8+0x8b80], desc[UR28][R10.64], P0 ;  /* 0x08b800000a087fae */ /* 0x0003e200081a101c */
[----:B------:R-:W-:Y:S01]  /*1b3c0*/  IADD3 R48, P2, PT, R48, R245, RZ ;  /* 0x000000f530307210 */ /* 0x000fe20007f5e0ff */
[----:B-1----:R-:W-:Y:S01]  /*1b3d0*/  IMAD.MOV.U32 R10, RZ, RZ, R52 ;  /* 0x000000ffff0a7224 */ /* 0x002fe200078e0034 */
[----:B------:R-:W-:-:S03]  /*1b3e0*/  MOV R11, R53 ;  /* 0x00000035000b7202 */ /* 0x000fc60000000f00 */
[--C-:B------:R-:W-:Y:S01]  /*1b3f0*/  IMAD.X R49, R49, 0x1, R244.reuse, P2 ;  /* 0x0000000131317824 */ /* 0x100fe200010e06f4 */
[-C--:B------:R-:W-:Y:S01]  /*1b400*/  IADD3 R46, P3, PT, R46, R245.reuse, RZ ;  /* 0x000000f52e2e7210 */ /* 0x080fe20007f7e0ff */
[----:B------:R1:W-:Y:S04]  /*1b410*/  LDGSTS.E [R8+0x8f80], desc[UR28][R10.64], P0 ;  /* 0x08f800000a087fae */ /* 0x0003e800081a101c */
[----:B------:R-:W-:Y:S01]  /*1b420*/  IMAD.X R47, R47, 0x1, R244, P3 ;  /* 0x000000012f2f7824 */ /* 0x000fe200018e06f4 */
[----:B------:R3:W-:Y:S01]  /*1b430*/  STL [R1+0x6dc], R56 ;  /* 0x0006dc3801007387 */ /* 0x0007e20000100800 */
[----:B-1----:R-:W-:Y:S01]  /*1b440*/  MOV R10, R50 ;  /* 0x00000032000a7202 */ /* 0x002fe20000000f00 */
[----:B------:R-:W-:Y:S02]  /*1b450*/  IMAD.MOV.U32 R11, RZ, RZ, R51 ;  /* 0x000000ffff0b7224 */ /* 0x000fe400078e0033 */
[----:B------:R3:W-:Y:S04]  /*1b460*/  STL [R1+0x71c], R54 ;  /* 0x00071c3601007387 */ /* 0x0007e80000100800 */
[----:B------:R1:W-:Y:S01]  /*1b470*/  LDGSTS.E [R8+0x9380], desc[UR28][R10.64], P0 ;  /* 0x093800000a087fae */ /* 0x0003e200081a101c */
[----:B------:R-:W-:-:S03]  /*1b480*/  IADD3 R9, P1, PT, R9, R245, RZ ;  /* 0x000000f509097210 */ /* 0x000fc60007f3e0ff */
[----:B------:R3:W-:Y:S04]  /*1b490*/  STL [R1+0x6d8], R57 ;  /* 0x0006d83901007387 */ /* 0x0007e80000100800 */
[----:B------:R3:W-:Y:S01]  /*1b4a0*/  STL [R1+0x75c], R52 ;  /* 0x00075c3401007387 */ /* 0x0007e20000100800 */
[----:B-1----:R-:W-:Y:S01]  /*1b4b0*/  MOV R10, R48 ;  /* 0x00000030000a7202 */ /* 0x002fe20000000f00 */
[----:B------:R-:W-:Y:S02]  /*1b4c0*/  IMAD.MOV.U32 R11, RZ, RZ, R49 ;  /* 0x000000ffff0b7224 */ /* 0x000fe400078e0031 */
[----:B------:R3:W-:Y:S01]  /*1b4d0*/  STL [R1+0x718], R55 ;  /* 0x0007183701007387 */ /* 0x0007e20000100800 */
[----:B------:R-:W-:-:S03]  /*1b4e0*/  IMAD.X R45, R45, 0x1, R244, P1 ;  /* 0x000000012d2d7824 */ /* 0x000fc600008e06f4 */
[----:B------:R3:W-:Y:S04]  /*1b4f0*/  STL [R1+0x79c], R50 ;  /* 0x00079c3201007387 */ /* 0x0007e80000100800 */
[----:B------:R1:W-:Y:S04]  /*1b500*/  LDGSTS.E [R8+0x9780], desc[UR28][R10.64], P0 ;  /* 0x097800000a087fae */ /* 0x0003e800081a101c */
[----:B------:R3:W-:Y:S04]  /*1b510*/  STL [R1+0x758], R53 ;  /* 0x0007583501007387 */ /* 0x0007e80000100800 */
[----:B------:R3:W-:Y:S01]  /*1b520*/  STL [R1+0x7dc], R48 ;  /* 0x0007dc3001007387 */ /* 0x0007e20000100800 */
[----:B-1----:R-:W-:Y:S01]  /*1b530*/  IMAD.MOV.U32 R10, RZ, RZ, R46 ;  /* 0x000000ffff0a7224 */ /* 0x002fe200078e002e */
[----:B------:R-:W-:-:S02]  /*1b540*/  MOV R11, R47 ;  /* 0x0000002f000b7202 */ /* 0x000fc40000000f00 */
[----:B------:R3:W-:Y:S04]  /*1b550*/  STL [R1+0x798], R51 ;  /* 0x0007983301007387 */ /* 0x0007e80000100800 */
[----:B------:R3:W-:Y:S04]  /*1b560*/  STL [R1+0x81c], R46 ;  /* 0x00081c2e01007387 */ /* 0x0007e80000100800 */
[----:B------:R3:W-:Y:S04]  /*1b570*/  STL [R1+0x85c], R9 ;  /* 0x00085c0901007387 */ /* 0x0007e80000100800 */
[----:B------:R3:W-:Y:S04]  /*1b580*/  STL [R1+0x7d8], R49 ;  /* 0x0007d83101007387 */ /* 0x0007e80000100800 */
[----:B------:R1:W-:Y:S04]  /*1b590*/  LDGSTS.E [R8+0x9b80], desc[UR28][R10.64], P0 ;  /* 0x09b800000a087fae */ /* 0x0003e800081a101c */
[----:B------:R3:W-:Y:S04]  /*1b5a0*/  STL [R1+0x818], R47 ;  /* 0x0008182f01007387 */ /* 0x0007e80000100800 */
[----:B------:R3:W-:Y:S01]  /*1b5b0*/  STL [R1+0x858], R45 ;  /* 0x0008582d01007387 */ /* 0x0007e20000100800 */
[----:B-1----:R-:W-:-:S02]  /*1b5c0*/  IMAD.MOV.U32 R10, RZ, RZ, R9 ;  /* 0x000000ffff0a7224 */ /* 0x002fc400078e0009 */
[----:B------:R-:W-:-:S05]  /*1b5d0*/  IMAD.MOV.U32 R11, RZ, RZ, R45 ;  /* 0x000000ffff0b7224 */ /* 0x000fca00078e002d */
[----:B------:R3:W-:Y:S01]  /*1b5e0*/  LDGSTS.E [R8+0x9f80], desc[UR28][R10.64], P0 ;  /* 0x09f800000a087fae */ /* 0x0007e200081a101c */
[----:B------:R-:W-:-:S03]  /*1b5f0*/  ISETP.NE.U32.AND P0, PT, R252, R44, PT ;  /* 0x0000002cfc00720c */ /* 0x000fc60003f05070 */
[----:B------:R-:W0:Y:S10]  /*1b600*/  LDGDEPBAR ;  /* 0x00000000000079af */ /* 0x000e340000000000 */
[----:B---3--:R-:W-:Y:S05]  /*1b610*/  @P0 BRA `(.L_x_1) ;  /* 0xffffff3000e40947 */ /* 0x008fea000383ffff */
.L_x_0:
[----:B------:R-:W2:Y:S01]  /*1b620*/  LDL.LU R10, [R1+0x884] ;  /* 0x00088400010a7983 */ /* 0x000ea20000300800 */
[----:B------:R-:W-:-:S04]  /*1b630*/  DEPBAR.LE SB0, 0x0 ;  /* 0x000080000000791a */ /* 0x000fc80000000000 */
[----:B------:R-:W3:Y:S01]  /*1b640*/  LDL.LU R9, [R1+0x880] ;  /* 0x0008800001097983 */ /* 0x000ee20000300800 */
[----:B------:R-:W1:Y:S03]  /*1b650*/  LDCU.64 UR30, c[0x0][0x398] ;  /* 0x00007300ff1e77ac */ /* 0x000e660008000a00 */
[----:B------:R-:W3:Y:S01]  /*1b660*/  LDL.LU R252, [R1+0x250] ;  /* 0x0002500001fc7983 */ /* 0x000ee20000300800 */
[----:B------:R-:W4:Y:S01]  /*1b670*/  LDCU UR5, c[0x0][0x39c] ;  /* 0x00007380ff0577ac */ /* 0x000f220008000800 */
[C---:B-----5:R-:W-:Y:S02]  /*1b680*/  VIADD R2, R247.reuse, 0x3f ;  /* 0x0000003ff7027836 */ /* 0x060fe40000000000 */
[----:B------:R-:W3:Y:S01]  /*1b690*/  LDL.LU R44, [R1+0x60] ;  /* 0x00006000012c7983 */ /* 0x000ee20000300800 */
[----:B------:R-:W4:Y:S01]  /*1b6a0*/  S2R R8, SR_TID.X ;  /* 0x0000000000087919 */ /* 0x000f220000002100 */
[----:B------:R-:W-:Y:S01]  /*1b6b0*/  MOV R46, R240 ;  /* 0x000000f0002e7202 */ /* 0x000fe20000000f00 */
[----:B------:R-:W-:Y:S01]  /*1b6c0*/  IMAD.MOV.U32 R47, RZ, RZ, R242 ;  /* 0x000000ffff2f7224 */ /* 0x000fe200078e00f2 */
[----:B------:R-:W-:Y:S01]  /*1b6d0*/  MOV R11, R170 ;  /* 0x000000aa000b7202 */ /* 0x000fe20000000f00 */
[----:B------:R-:W3:Y:S01]  /*1b6e0*/  LDL.LU R45, [R1+0x68] ;  /* 0x00006800012d7983 */ /* 0x000ee20000300800 */
[----:B------:R-:W-:Y:S01]  /*1b6f0*/  VIADD R0, R247, 0x1 ;  /* 0x00000001f7007836 */ /* 0x000fe20000000000 */
[----:B------:R-:W-:Y:S01]  /*1b700*/  MOV R52, R77 ;  /* 0x0000004d00347202 */ /* 0x000fe20000000f00 */
[----:B------:R-:W-:Y:S01]  /*1b710*/  IMAD.MOV.U32 R53, RZ, RZ, R79 ;  /* 0x000000ffff357224 */ /* 0x000fe200078e004f */
[----:B-1----:R-:W-:Y:S01]  /*1b720*/  ISETP.GE.AND P0, PT, R2, UR31, PT ;  /* 0x0000001f02007c0c */ /* 0x002fe2000bf06270 */
[----:B------:R-:W-:Y:S01]  /*1b730*/  IMAD.MOV.U32 R54, RZ, RZ, R109 ;  /* 0x000000ffff367224 */ /* 0x000fe200078e006d */
[----:B------:R-:W-:Y:S01]  /*1b740*/  MOV R55, R111 ;  /* 0x0000006f00377202 */ /* 0x000fe20000000f00 */
[----:B------:R-:W-:Y:S01]  /*1b750*/  IMAD.MOV.U32 R66, RZ, RZ, R232 ;  /* 0x000000ffff427224 */ /* 0x000fe200078e00e8 */
[----:B----4-:R-:W-:Y:S01]  /*1b760*/  ISETP.GE.AND P1, PT, R0, UR5, PT ;  /* 0x0000000500007c0c */ /* 0x010fe2000bf26270 */
[----:B------:R-:W-:Y:S01]  /*1b770*/  IMAD.MOV.U32 R67, RZ, RZ, R234 ;  /* 0x000000ffff437224 */ /* 0x000fe200078e00ea */
[----:B------:R-:W-:Y:S01]  /*1b780*/  MOV R69, R210 ;  /* 0x000000d200457202 */ /* 0x000fe20000000f00 */
[----:B------:R-:W-:-:S02]  /*1b790*/  IMAD.MOV.U32 R68, RZ, RZ, R208 ;  /* 0x000000ffff447224 */ /* 0x000fc400078e00d0 */
[----:B------:R-:W-:Y:S02]  /*1b7a0*/  IMAD.MOV.U32 R70, RZ, RZ, R16 ;  /* 0x000000ffff467224 */ /* 0x000fe400078e0010 */
[----:B------:R-:W-:Y:S01]  /*1b7b0*/  IMAD.MOV.U32 R71, RZ, RZ, R18 ;  /* 0x000000ffff477224 */ /* 0x000fe200078e0012 */
[----:B------:R-:W-:Y:S01]  /*1b7c0*/  MOV R158, R181 ;  /* 0x000000b5009e7202 */ /* 0x000fe20000000f00 */
[----:B------:R-:W-:Y:S01]  /*1b7d0*/  IMAD.MOV.U32 R159, RZ, RZ, R183 ;  /* 0x000000ffff9f7224 */ /* 0x000fe200078e00b7 */
[----:B------:R-:W1:Y:S01]  /*1b7e0*/  LDCU.64 UR42, c[0x0][0x390] ;  /* 0x00007200ff2a77ac */ /* 0x000e620008000a00 */
[----:B------:R-:W4:Y:S01]  /*1b7f0*/  LDCU.64 UR32, c[0x0][0x398] ;  /* 0x00007300ff2077ac */ /* 0x000f220008000a00 */
[----:B------:R-:W1:Y:S01]  /*1b800*/  LDCU.64 UR34, c[0x0][0x398] ;  /* 0x00007300ff2277ac */ /* 0x000e620008000a00 */
[----:B------:R-:W-:Y:S01]  /*1b810*/  LOP3.LUT R8, R8, 0x1f, RZ, 0xc0, !PT ;  /* 0x0000001f08087812 */ /* 0x000fe200078ec0ff */
[----:B------:R-:W1:Y:S03]  /*1b820*/  LDCU UR60, c[0x0][0x3b8] ;  /* 0x00007700ff3c77ac */ /* 0x000e660008000800 */
[----:B------:R-:W-:Y:S01]  /*1b830*/  LEA R244, R8, UR4, 0x4 ;  /* 0x0000000408f47c11 */ /* 0x000fe2000f8e20ff */
[----:B------:R-:W-:Y:S06]  /*1b840*/  BAR.SYNC.DEFER_BLOCKING 0x0 ;  /* 0x0000000000007b1d */ /* 0x000fec0000010000 */
[----:B------:R-:W1:Y:S01]  /*1b850*/  LDCU.64 UR36, c[0x0][0x398] ;  /* 0x00007300ff2477ac */ /* 0x000e620008000a00 */
[----:B------:R-:W4:Y:S01]  /*1b860*/  LDL.LU R8, [R1+0x240] ;  /* 0x0002400001087983 */ /* 0x000f220000300800 */
[----:B------:R-:W1:Y:S01]  /*1b870*/  LDCU.64 UR38, c[0x0][0x398] ;  /* 0x00007300ff2677ac */ /* 0x000e620008000a00 */
[----:B------:R-:W1:Y:S01]  /*1b880*/  LDCU.64 UR40, c[0x0][0x398] ;  /* 0x00007300ff2877ac */ /* 0x000e620008000a00 */
[----:B------:R-:W1:Y:S01]  /*1b890*/  LDCU.64 UR44, c[0x0][0x398] ;  /* 0x00007300ff2c77ac */ /* 0x000e620008000a00 */
[----:B------:R-:W1:Y:S01]  /*1b8a0*/  LDCU.64 UR46, c[0x0][0x398] ;  /* 0x00007300ff2e77ac */ /* 0x000e620008000a00 */
[----:B------:R-:W1:Y:S01]  /*1b8b0*/  LDCU.64 UR48, c[0x0][0x398] ;  /* 0x00007300ff3077ac */ /* 0x000e620008000a00 */
[----:B------:R-:W1:Y:S01]  /*1b8c0*/  LDCU.64 UR50, c[0x0][0x398] ;  /* 0x00007300ff3277ac */ /* 0x000e620008000a00 */
[----:B------:R-:W1:Y:S01]  /*1b8d0*/  LDCU.64 UR52, c[0x0][0x398] ;  /* 0x00007300ff3477ac */ /* 0x000e620008000a00 */
[----:B------:R-:W1:Y:S01]  /*1b8e0*/  LDCU UR22, c[0x0][0x398] ;  /* 0x00007300ff1677ac */ /* 0x000e620008000800 */
        /* <DEDUP_REMOVED lines=44> */
[----:B--2---:R-:W-:-:S02]  /*1bbb0*/  ISETP.GE.AND P3, PT, R247, R10, PT ;  /* 0x0000000af700720c */ /* 0x004fc40003f66270 */
[----:B---3--:R-:W-:Y:S01]  /*1bbc0*/  ISETP.GE.AND P2, PT, R252, R9, PT ;  /* 0x00000009fc00720c */ /* 0x008fe20003f46270 */
[----:B------:R-:W-:Y:S01]  /*1bbd0*/  IMAD.MOV.U32 R77, RZ, RZ, R83 ;  /* 0x000000ffff4d7224 */ /* 0x000fe200078e0053 */
[----:B------:R-:W4:Y:S01]  /*1bbe0*/  LDL.LU R9, [R1+0x248] ;  /* 0x0002480001097983 */ /* 0x000f220000300800 */
[----:B------:R-:W-:Y:S01]  /*1bbf0*/  MOV R79, R115 ;  /* 0x00000073004f7202 */ /* 0x000fe20000000f00 */
[----:B------:R-:W-:Y:S01]  /*1bc00*/  IMAD.MOV.U32 R183, RZ, RZ, R187 ;  /* 0x000000ffffb77224 */ /* 0x000fe200078e00bb */
[----:B------:R-:W2:Y:S01]  /*1bc10*/  LDCU UR5, c[0x0][0x398] ;  /* 0x00007300ff0577ac */ /* 0x000ea20008000800 */
[----:B------:R-:W3:Y:S01]  /*1bc20*/  LDCU UR31, c[0x0][0x398] ;  /* 0x00007300ff1f77ac */ /* 0x000ee20008000800 */
[----:B------:R-:W-:Y:S01]  /*1bc30*/  STSM.16.M88.4 [R244], R44 ;  /* 0x0000002cf4007844 */ /* 0x000fe20000000200 */
[----:B------:R-:W-:-:S03]  /*1bc40*/  NOP ;  /* 0x0000000000007918 */ /* 0x000fc60000000000 */
[----:B------:R-:W1:Y:S01]  /*1bc50*/  LDS.128 R44, [R244] ;  /* 0x00000000f42c7984 */ /* 0x000e620000000c00 */
[----:B------:R-:W-:Y:S01]  /*1bc60*/  IMAD.MOV.U32 R10, RZ, RZ, R168 ;  /* 0x000000ffff0a7224 */ /* 0x000fe200078e00a8 */
[----:B------:R-:W-:Y:S01]  /*1bc70*/  NOP ;  /* 0x0000000000007918 */ /* 0x000fe20000000000 */
[----:B------:R-:W1:Y:S02]  /*1bc80*/  LDCU UR4, c[0x0][0x398] ;  /* 0x00007300ff0477ac */ /* 0x000e640008000800 */
[----:B-1----:R-:W-:Y:S04]  /*1bc90*/  STL.64 [R1+0xf0], R44 ;  /* 0x0000f02c01007387 */ /* 0x002fe80000100a00 */
[----:B------:R-:W-:Y:S04]  /*1bca0*/  STL.64 [R1+0xf8], R46 ;  /* 0x0000f82e01007387 */ /* 0x000fe80000100a00 */
[----:B----4-:R1:W-:Y:S01]  /*1bcb0*/  STSM.16.M88.4 [R244], R8 ;  /* 0x00000008f4007844 */ /* 0x0103e20000000200 */
[----:B------:R-:W-:-:S03]  /*1bcc0*/  NOP ;  /* 0x0000000000007918 */ /* 0x000fc60000000000 */
[----:B------:R-:W4:Y:S01]  /*1bcd0*/  LDS.128 R44, [R244] ;  /* 0x00000000f42c7984 */ /* 0x000f220000000c00 */
[----:B-1----:R-:W-:Y:S01]  /*1bce0*/  IMAD.MOV.U32 R8, RZ, RZ, R200 ;  /* 0x000000ffff087224 */ /* 0x002fe200078e00c8 */
[----:B------:R-:W-:Y:S01]  /*1bcf0*/  MOV R10, R104 ;  /* 0x00000068000a7202 */ /* 0x000fe20000000f00 */
[----:B------:R-:W-:Y:S02]  /*1bd00*/  IMAD.MOV.U32 R9, RZ, RZ, R202 ;  /* 0x000000ffff097224 */ /* 0x000fe400078e00ca */
[----:B------:R-:W-:Y:S01]  /*1bd10*/  IMAD.MOV.U32 R11, RZ, RZ, R106 ;  /* 0x000000ffff0b7224 */ /* 0x000fe200078e006a */
[----:B------:R-:W-:-:S04]  /*1bd20*/  NOP ;  /* 0x0000000000007918 */ /* 0x000fc80000000000 */
[----:B------:R-:W-:Y:S01]  /*1bd30*/  STSM.16.M88.4 [R244], R8 ;  /* 0x00000008f4007844 */ /* 0x000fe20000000200 */
[----:B------:R-:W-:-:S03]  /*1bd40*/  NOP ;  /* 0x0000000000007918 */ /* 0x000fc60000000000 */
[----:B------:R-:W1:Y:S04]  /*1bd50*/  LDS.128 R8, [R244] ;  /* 0x00000000f4087984 */ /* 0x000e680000000c00 */
[----:B----4-:R-:W-:Y:S04]  /*1bd60*/  STL.64 [R1+0xe0], R44 ;  /* 0x0000e02c01007387 */ /* 0x010fe80000100a00 */
[----:B------:R-:W-:Y:S04]  /*1bd70*/  STL.64 [R1+0xe8], R46 ;  /* 0x0000e82e01007387 */ /* 0x000fe80000100a00 */
[----:B-1----:R1:W-:Y:S04]  /*1bd80*/  STL.64 [R1+0xd0], R8 ;  /* 0x0000d00801007387 */ /* 0x0023e80000100a00 */
[----:B------:R4:W-:Y:S04]  /*1bd90*/  STL.64 [R1+0xd8], R10 ;  /* 0x0000d80a01007387 */ /* 0x0009e80000100a00 */
[----:B-1----:R-:W2:Y:S04]  /*1bda0*/  LDL.LU R8, [R1+0x64] ;  /* 0x0000640001087983 */ /* 0x002ea80000300800 */
[----:B------:R-:W2:Y:S01]  /*1bdb0*/  LDL.LU R9, [R1+0x6c] ;  /* 0x00006c0001097983 */ /* 0x000ea20000300800 */
[----:B------:R-:W-:Y:S01]  /*1bdc0*/  IMAD.MOV.U32 R44, RZ, RZ, R72 ;  /* 0x000000ffff2c7224 */ /* 0x000fe200078e0048 */
[----:B------:R-:W-:Y:S01]  /*1bdd0*/  MOV R45, R74 ;  /* 0x0000004a002d7202 */ /* 0x000fe20000000f00 */
[----:B------:R-:W-:-:S02]  /*1bde0*/  IMAD.MOV.U32 R46, RZ, RZ, R40 ;  /* 0x000000ffff2e7224 */ /* 0x000fc400078e0028 */
[----:B------:R-:W-:Y:S01]  /*1bdf0*/  IMAD.MOV.U32 R47, RZ, RZ, R42 ;  /* 0x000000ffff2f7224 */ /* 0x000fe200078e002a */
[----:B------:R-:W-:-:S04]  /*1be00*/  NOP ;  /* 0x0000000000007918 */ /* 0x000fc80000000000 */
[----:B------:R-:W-:Y:S01]  /*1be10*/  STSM.16.M88.4 [R244], R44 ;  /* 0x0000002cf4007844 */ /* 0x000fe20000000200 */
[----:B------:R-:W-:-:S03]  /*1be20*/  NOP ;  /* 0x0000000000007918 */ /* 0x000fc60000000000 */
[----:B------:R-:W1:Y:S01]  /*1be30*/  LDS.128 R44, [R244] ;  /* 0x00000000f42c7984 */ /* 0x000e620000000c00 */
[----:B----4-:R-:W-:Y:S01]  /*1be40*/  MOV R10, R241 ;  /* 0x000000f1000a7202 */ /* 0x010fe20000000f00 */
[----:B------:R-:W-:Y:S01]  /*1be50*/  IMAD.MOV.U32 R11, RZ, RZ, R243 ;  /* 0x000000ffff0b7224 */ /* 0x000fe200078e00f3 */
[----:B------:R-:W-:Y:S01]  /*1be60*/  NOP ;  /* 0x0000000000007918 */ /* 0x000fe20000000000 */
[----:B-1----:R-:W-:Y:S04]  /*1be70*/  STL.64 [R1+0xc0], R44 ;  /* 0x0000c02c01007387 */ /* 0x002fe80000100a00 */
[----:B------:R-:W-:Y:S04]  /*1be80*/  STL.64 [R1+0xc8], R46 ;  /* 0x0000c82e01007387 */ /* 0x000fe80000100a00 */
[----:B--2---:R1:W-:Y:S01]  /*1be90*/  STSM.16.M88.4 [R244], R8 ;  /* 0x00000008f4007844 */ /* 0x0043e20000000200 */
[----:B------:R-:W-:-:S03]  /*1bea0*/  NOP ;  /* 0x0000000000007918 */ /* 0x000fc60000000000 */
[----:B------:R-:W2:Y:S04]  /*1beb0*/  LDS.128 R44, [R244] ;  /* 0x00000000f42c7984 */ /* 0x000ea80000000c00 */
[----:B-1----:R-:W4:Y:S04]  /*1bec0*/  LDL.LU R8, [R1+0x244] ;  /* 0x0002440001087983 */ /* 0x002f280000300800 */
[----:B------:R-:W4:Y:S01]  /*1bed0*/  LDL.LU R9, [R1+0x24c] ;  /* 0x00024c0001097983 */ /* 0x000f220000300800 */
[----:B------:R-:W-:Y:S01]  /*1bee0*/  IMAD.MOV.U32 R10, RZ, RZ, R169 ;  /* 0x000000ffff0a7224 */ /* 0x000fe200078e00a9 */
[----:B------:R-:W-:Y:S01]  /*1bef0*/  MOV R11, R171 ;  /* 0x000000ab000b7202 */ /* 0x000fe20000000f00 */
[----:B------:R-:W-:Y:S01]  /*1bf00*/  NOP ;  /* 0x0000000000007918 */ /* 0x000fe20000000000 */
[----:B--2---:R1:W-:Y:S04]  /*1bf10*/  STL.64 [R1+0xb0], R44 ;  /* 0x0000b02c01007387 */ /* 0x0043e80000100a00 */
[----:B------:R2:W-:Y:S01]  /*1bf20*/  STL.64 [R1+0xb8], R46 ;  /* 0x0000b82e01007387 */ /* 0x0005e20000100a00 */
[----:B-1----:R-:W-:-:S02]  /*1bf30*/  IMAD.MOV.U32 R44, RZ, RZ, R201 ;  /* 0x000000ffff2c7224 */ /* 0x002fc400078e00c9 */
[----:B------:R-:W-:Y:S01]  /*1bf40*/  IMAD.MOV.U32 R45, RZ, RZ, R203 ;  /* 0x000000ffff2d7224 */ /* 0x000fe200078e00cb */
[----:B--2---:R-:W-:Y:S01]  /*1bf50*/  MOV R46, R105 ;  /* 0x00000069002e7202 */ /* 0x004fe20000000f00 */
[----:B------:R-:W-:Y:S01]  /*1bf60*/  IMAD.MOV.U32 R47, RZ, RZ, R107 ;  /* 0x000000ffff2f7224 */ /* 0x000fe200078e006b */
[----:B----4-:R1:W-:Y:S01]  /*1bf70*/  STSM.16.M88.4 [R244], R8 ;  /* 0x00000008f4007844 */ /* 0x0103e20000000200 */
[----:B------:R-:W-:-:S03]  /*1bf80*/  NOP ;  /* 0x0000000000007918 */ /* 0x000fc60000000000 */
[----:B------:R-:W2:Y:S01]  /*1bf90*/  LDS.128 R48, [R244] ;  /* 0x00000000f4307984 */ /* 0x000ea20000000c00 */
[----:B------:R-:W-:-:S03]  /*1bfa0*/  NOP ;  /* 0x0000000000007918 */ /* 0x000fc60000000000 */
[----:B------:R-:W-:Y:S01]  /*1bfb0*/  STSM.16.M88.4 [R244], R44 ;  /* 0x0000002cf4007844 */ /* 0x000fe20000000200 */
[----:B------:R-:W-:Y:S01]  /*1bfc0*/  NOP ;  /* 0x0000000000007918 */ /* 0x000fe20000000000 */
[----:B-1----:R-:W-:Y:S01]  /*1bfd0*/  MOV R8, R73 ;  /* 0x0000004900087202 */ /* 0x002fe20000000f00 */
[----:B------:R-:W-:Y:S01]  /*1bfe0*/  IMAD.MOV.U32 R9, RZ, RZ, R75 ;  /* 0x000000ffff097224 */ /* 0x000fe200078e004b */
[----:B------:R-:W-:Y:S01]  /*1bff0*/  MOV R11, R43 ;  /* 0x0000002b000b7202 */ /* 0x000fe20000000f00 */
[----:B------:R-:W-:Y:S01]  /*1c000*/  IMAD.MOV.U32 R10, RZ, RZ, R41 ;  /* 0x000000ffff0a7224 */ /* 0x000fe200078e0029 */
[----:B--2---:R-:W-:Y:S01]  /*1c010*/  STL [R1+0xa4], R49 ;  /* 0x0000a43101007387 */ /* 0x004fe20000100800 */
[----:B------:R-:W-:-:S03]  /*1c020*/  IMAD.MOV.U32 R3, RZ, RZ, R48 ;  /* 0x000000ffff037224 */ /* 0x000fc600078e0030 */
[----:B------:R-:W-:Y:S04]  /*1c030*/  STL.64 [R1+0xa8], R50 ;  /* 0x0000a83201007387 */ /* 0x000fe80000100a00 */
[----:B------:R-:W1:Y:S01]  /*1c040*/  LDS.128 R48, [R244] ;  /* 0x00000000f4307984 */ /* 0x000e620000000c00 */
[----:B------:R-:W-:-:S03]  /*1c050*/  NOP ;  /* 0x0000000000007918 */ /* 0x000fc60000000000 */
[----:B------:R-:W-:Y:S01]  /*1c060*/  STSM.16.M88.4 [R244], R8 ;  /* 0x00000008f4007844 */ /* 0x000fe20000000200 */
[----:B------:R-:W-:-:S03]  /*1c070*/  NOP ;  /* 0x0000000000007918 */ /* 0x000fc60000000000 */
[----:B------:R-:W2:Y:S04]  /*1c080*/  LDS.128 R8, [R244] ;  /* 0x00000000f4087984 */ /* 0x000ea80000000c00 */
[----:B-1----:R1:W-:Y:S01]  /*1c090*/  STL [R1+0x94], R49 ;  /* 0x0000943101007387 */ /* 0x0023e20000100800 */
[----:B------:R-:W-:-:S03]  /*1c0a0*/  IMAD.MOV.U32 R2, RZ, RZ, R48 ;  /* 0x000000ffff027224 */ /* 0x000fc600078e0030 */
[----:B------:R-:W-:Y:S04]  /*1c0b0*/  STL.64 [R1+0x98], R50 ;  /* 0x0000983201007387 */ /* 0x000fe80000100a00 */
[----:B------:R-:W4:Y:S04]  /*1c0c0*/  LDL.LU R48, [R1+0x50] ;  /* 0x0000500001307983 */ /* 0x000f280000300800 */
[----:B-1----:R-:W4:Y:S01]  /*1c0d0*/  LDL.LU R49, [R1+0x58] ;  /* 0x0000580001317983 */ /* 0x002f220000300800 */
[----:B--2---:R-:W-:-:S03]  /*1c0e0*/  IMAD.MOV.U32 R0, RZ, RZ, R8 ;  /* 0x000000ffff007224 */ /* 0x004fc600078e0008 */
[----:B------:R1:W-:Y:S04]  /*1c0f0*/  STL [R1+0x84], R9 ;  /* 0x0000840901007387 */ /* 0x0003e80000100800 */
[----:B------:R2:W-:Y:S04]  /*1c100*/  STL.64 [R1+0x88], R10 ;  /* 0x0000880a01007387 */ /* 0x0005e80000100a00 */
[----:B------:R-:W3:Y:S04]  /*1c110*/  LDL.LU R8, [R1+0x230] ;  /* 0x0002300001087983 */ /* 0x000ee80000300800 */
[----:B-1----:R-:W3:Y:S01]  /*1c120*/  LDL.LU R9, [R1+0x238] ;  /* 0x0002380001097983 */ /* 0x002ee20000300800 */
[----:B------:R-:W-:Y:S01]  /*1c130*/  IMAD.MOV.U32 R50, RZ, RZ, R236 ;  /* 0x000000ffff327224 */ /* 0x000fe200078e00ec */
[----:B------:R-:W-:Y:S01]  /*1c140*/  MOV R51, R238 ;  /* 0x000000ee00337202 */ /* 0x000fe20000000f00 */
[----:B------:R-:W-:Y:S01]  /*1c150*/  NOP ;  /* 0x0000000000007918 */ /* 0x000fe20000000000 */
[----:B--2---:R-:W-:Y:S01]  /*1c160*/  IMAD.MOV.U32 R10, RZ, RZ, R172 ;  /* 0x000000ffff0a7224 */ /* 0x004fe200078e00ac */
[----:B------:R-:W-:-:S02]  /*1c170*/  MOV R11, R174 ;  /* 0x000000ae000b7202 */ /* 0x000fc40000000f00 */
[----:B----4-:R-:W-:Y:S01]  /*1c180*/  STSM.16.M88.4 [R244], R48 ;  /* 0x00000030f4007844 */ /* 0x010fe20000000200 */
[----:B------:R-:W-:-:S03]  /*1c190*/  NOP ;  /* 0x0000000000007918 */ /* 0x000fc60000000000 */
[----:B------:R-:W1:Y:S01]  /*1c1a0*/  LDS.128 R40, [R244] ;  /* 0x00000000f4287984 */ /* 0x000e620000000c00 */
[----:B------:R-:W-:-:S03]  /*1c1b0*/  NOP ;  /* 0x0000000000007918 */ /* 0x000fc60000000000 */
[----:B---3--:R2:W-:Y:S01]  /*1c1c0*/  STSM.16.M88.4 [R244], R8 ;  /* 0x00000008f4007844 */ /* 0x0085e20000000200 */
[----:B------:R-:W-:-:S03]  /*1c1d0*/  NOP ;  /* 0x0000000000007918 */ /* 0x000fc60000000000 */
[----:B------:R-:W3:Y:S01]  /*1c1e0*/  LDS.128 R44, [R244] ;  /* 0x00000000f42c7984 */ /* 0x000ee20000000c00 */
[----:B--2---:R-:W-:Y:S01]  /*1c1f0*/  MOV R8, R76 ;  /* 0x0000004c00087202 */ /* 0x004fe20000000f00 */
[----:B------:R-:W-:Y:S01]  /*1c200*/  IMAD.MOV.U32 R9, RZ, RZ, R78 ;  /* 0x000000ffff097224 */ /* 0x000fe200078e004e */
[----:B------:R-:W-:Y:S01]  /*1c210*/  MOV R11, R110 ;  /* 0x0000006e000b7202 */ /* 0x000fe20000000f00 */
[----:B------:R-:W-:Y:S01]  /*1c220*/  IMAD.MOV.U32 R10, RZ, RZ, R108 ;  /* 0x000000ffff0a7224 */ /* 0x000fe200078e006c */
[----:B------:R-:W-:Y:S01]  /*1c230*/  NOP ;  /* 0x0000000000007918 */ /* 0x000fe20000000000 */
[----:B-1----:R-:W-:Y:S01]  /*1c240*/  IMAD.MOV.U32 R246, RZ, RZ, R42 ;  /* 0x000000fffff67224 */ /* 0x002fe200078e002a */
[----:B------:R1:W-:Y:S01]  /*1c250*/  STL.64 [R1+0x70], R40 ;  /* 0x0000702801007387 */ /* 0x0003e20000100a00 */
[----:B------:R-:W-:Y:S01]  /*1c260*/  IMAD.MOV.U32 R238, RZ, RZ, R43 ;  /* 0x000000ffffee7224 */ /* 0x000fe200078e002b */
[----:B------:R-:W-:Y:S01]  /*1c270*/  MOV R43, R14 ;  /* 0x0000000e002b7202 */ /* 0x000fe20000000f00 */
[----:B------:R-:W-:Y:S01]  /*1c280*/  IMAD.MOV.U32 R42, RZ, RZ, R12 ;  /* 0x000000ffff2a7224 */ /* 0x000fe200078e000c */
[----:B-1----:R-:W-:Y:S01]  /*1c290*/  MOV R40, R204 ;  /* 0x000000cc00287202 */ /* 0x002fe20000000f00 */
[----:B------:R-:W-:-:S05]  /*1c2a0*/  IMAD.MOV.U32 R41, RZ, RZ, R206 ;  /* 0x000000ffff297224 */ /* 0x000fca00078e00ce */
[----:B------:R-:W-:Y:S01]  /*1c2b0*/  STSM.16.M88.4 [R244], R40 ;  /* 0x00000028f4007844 */ /* 0x000fe20000000200 */
[----:B------:R-:W-:-:S03]  /*1c2c0*/  NOP ;  /* 0x0000000000007918 */ /* 0x000fc60000000000 */
[----:B------:R-:W1:Y:S01]  /*1c2d0*/  LDS.128 R240, [R244] ;  /* 0x00000000f4f07984 */ /* 0x000e620000000c00 */
[----:B------:R-:W-:-:S03]  /*1c2e0*/  NOP ;  /* 0x0000000000007918 */ /* 0x000fc60000000000 */
[----:B---3--:R-:W-:Y:S04]  /*1c2f0*/  STL.64 [R1+0x60], R44 ;  /* 0x0000602c01007387 */ /* 0x008fe80000100a00 */
[----:B------:R2:W-:Y:S01]  /*1c300*/  STSM.16.M88.4 [R244], R8 ;  /* 0x00000008f4007844 */ /* 0x0005e20000000200 */
[----:B------:R-:W-:Y:S01]  /*1c310*/  NOP ;  /* 0x0000000000007918 */ /* 0x000fe20000000000 */
[----:B------:R-:W-:Y:S02]  /*1c320*/  IMAD.MOV.U32 R245, RZ, RZ, R46 ;  /* 0x000000fffff57224 */ /* 0x000fe400078e002e */
[----:B------:R-:W3:Y:S04]  /*1c330*/  LDS.128 R40, [R244] ;  /* 0x00000000f4287984 */ /* 0x000ee80000000c00 */
[----:B--2---:R-:W2:Y:S04]  /*1c340*/  LDL.LU R8, [R1+0x54] ;  /* 0x0000540001087983 */ /* 0x004ea80000300800 */
[----:B------:R-:W2:Y:S04]  /*1c350*/  LDL.LU R9, [R1+0x5c] ;  /* 0x00005c0001097983 */ /* 0x000ea80000300800 */
[----:B------:R-:W4:Y:S04]  /*1c360*/  LDL.LU R44, [R1+0x234] ;  /* 0x00023400012c7983 */ /* 0x000f280000300800 */
[----:B------:R-:W4:Y:S01]  /*1c370*/  LDL.LU R45, [R1+0x23c] ;  /* 0x00023c00012d7983 */ /* 0x000f220000300800 */
[----:B------:R-:W-:-:S02]  /*1c380*/  IMAD.MOV.U32 R10, RZ, RZ, R237 ;  /* 0x000000ffff0a7224 */ /* 0x000fc400078e00ed */
[----:B------:R-:W-:Y:S01]  /*1c390*/  IMAD.MOV.U32 R11, RZ, RZ, R239 ;  /* 0x000000ffff0b7224 */ /* 0x000fe200078e00ef */
[----:B------:R-:W-:Y:S01]  /*1c3a0*/  NOP ;  /* 0x0000000000007918 */ /* 0x000fe20000000000 */
[----:B------:R-:W-:Y:S01]  /*1c3b0*/  IMAD.MOV.U32 R236, RZ, RZ, R47 ;  /* 0x000000ffffec7224 */ /* 0x000fe200078e002f */
[----:B------:R-:W-:Y:S01]  /*1c3c0*/  MOV R46, R173 ;  /* 0x000000ad002e7202 */ /* 0x000fe20000000f00 */
[----:B------:R-:W-:Y:S01]  /*1c3d0*/  IMAD.MOV.U32 R47, RZ, RZ, R175 ;  /* 0x000000ffff2f7224 */ /* 0x000fe200078e00af */
[----:B------:R-:W-:Y:S01]  /*1c3e0*/  MOV R49, R207 ;  /* 0x000000cf00317202 */ /* 0x000fe20000000f00 */
[----:B------:R-:W-:Y:S01]  /*1c3f0*/  IMAD.MOV.U32 R48, RZ, RZ, R205 ;  /* 0x000000ffff307224 */ /* 0x000fe200078e00cd */
[----:B------:R-:W3:Y:S01]  /*1c400*/  LDL.LU R64, [R1+0x40] ;  /* 0x0000400001407983 */ /* 0x000ee20000300800 */
[----:B------:R-:W-:Y:S02]  /*1c410*/  IMAD.MOV.U32 R50, RZ, RZ, R13 ;  /* 0x000000ffff327224 */ /* 0x000fe400078e000d */
[----:B------:R-:W-:Y:S01]  /*1c420*/  IMAD.MOV.U32 R51, RZ, RZ, R15 ;  /* 0x000000ffff337224 */ /* 0x000fe200078e000f */
[----:B------:R-:W3:Y:S04]  /*1c430*/  LDL.LU R65, [R1+0x48] ;  /* 0x0000480001417983 */ /* 0x000ee80000300800 */
[----:B--2---:R-:W-:Y:S01]  /*1c440*/  STSM.16.M88.4 [R244], R8 ;  /* 0x00000008f4007844 */ /* 0x004fe20000000200 */
[----:B------:R-:W-:-:S03]  /*1c450*/  NOP ;  /* 0x0000000000007918 */ /* 0x000fc60000000000 */
[----:B------:R-:W2:Y:S01]  /*1c460*/  LDS.128 R8, [R244] ;  /* 0x00000000f4087984 */ /* 0x000ea20000000c00 */
[----:B------:R-:W-:-:S03]  /*1c470*/  NOP ;  /* 0x0000000000007918 */ /* 0x000fc60000000000 */
[----:B----4-:R-:W-:Y:S01]  /*1c480*/  STSM.16.M88.4 [R244], R44 ;  /* 0x0000002cf4007844 */ /* 0x010fe20000000200 */
[----:B------:R-:W-:-:S03]  /*1c490*/  NOP ;  /* 0x0000000000007918 */ /* 0x000fc60000000000 */
[----:B------:R-:W4:Y:S01]  /*1c4a0*/  LDS.128 R12, [R244] ;  /* 0x00000000f40c7984 */ /* 0x000f220000000c00 */
[----:B------:R-:W-:-:S03]  /*1c4b0*/  NOP ;  /* 0x0000000000007918 */ /* 0x000fc60000000000 */
[----:B------:R1:W-:Y:S01]  /*1c4c0*/  STSM.16.M88.4 [R244], R48 ;  /* 0x00000030f4007844 */ /* 0x0003e20000000200 */
[----:B------:R-:W-:-:S03]  /*1c4d0*/  NOP ;  /* 0x0000000000007918 */ /* 0x000fc60000000000 */
[----:B------:R-:W2:Y:S01]  /*1c4e0*/  LDS.128 R44, [R244] ;  /* 0x00000000f42c7984 */ /* 0x000ea20000000c00 */
[----:B------:R-:W-:-:S03]  /*1c4f0*/  NOP ;  /* 0x0000000000007918 */ /* 0x000fc60000000000 */
[----:B-1----:R-:W2:Y:S04]  /*1c500*/  LDL.LU R48, [R1+0x220] ;  /* 0x0002200001307983 */ /* 0x002ea80000300800 */
[----:B------:R-:W2:Y:S01]  /*1c510*/  LDL.LU R49, [R1+0x228] ;  /* 0x0002280001317983 */ /* 0x000ea20000300800 */
[----:B------:R-:W-:-:S03]  /*1c520*/  MOV R50, R176 ;  /* 0x000000b000327202 */ /* 0x000fc60000000f00 */
[----:B------:R-:W-:Y:S01]  /*1c530*/  STSM.16.M88.4 [R244], R52 ;  /* 0x00000034f4007844 */ /* 0x000fe20000000200 */
[----:B------:R-:W-:-:S03]  /*1c540*/  NOP ;  /* 0x0000000000007918 */ /* 0x000fc60000000000 */
[----:B------:R-:W1:Y:S01]  /*1c550*/  LDS.128 R60, [R244] ;  /* 0x00000000f43c7984 */ /* 0x000e620000000c00 */
[----:B------:R-:W-:Y:S01]  /*1c560*/  NOP ;  /* 0x0000000000007918 */ /* 0x000fe20000000000 */
[----:B------:R-:W-:Y:S02]  /*1c570*/  IMAD.MOV.U32 R51, RZ, RZ, R178 ;  /* 0x000000ffff337224 */ /* 0x000fe400078e00b2 */
[----:B---3--:R3:W-:Y:S01]  /*1c580*/  STSM.16.M88.4 [R244], R64 ;  /* 0x00000040f4007844 */ /* 0x0087e20000000200 */
[----:B------:R-:W-:-:S03]  /*1c590*/  NOP ;  /* 0x0000000000007918 */ /* 0x000fc60000000000 */
[----:B------:R-:W1:Y:S01]  /*1c5a0*/  LDS.128 R56, [R244] ;  /* 0x00000000f4387984 */ /* 0x000e620000000c00 */
[----:B------:R-:W-:Y:S01]  /*1c5b0*/  NOP ;  /* 0x0000000000007918 */ /* 0x000fe20000000000 */
[----:B---3--:R-:W-:Y:S01]  /*1c5c0*/  MOV R64, R80 ;  /* 0x0000005000407202 */ /* 0x008fe20000000f00 */
[----:B------:R-:W-:Y:S01]  /*1c5d0*/  IMAD.MOV.U32 R65, RZ, RZ, R82 ;  /* 0x000000ffff417224 */ /* 0x000fe200078e0052 */
[----:B------:R-:W-:Y:S01]  /*1c5e0*/  MOV R67, R114 ;  /* 0x0000007200437202 */ /* 0x000fe20000000f00 */
[----:B------:R-:W-:Y:S01]  /*1c5f0*/  IMAD.MOV.U32 R66, RZ, RZ, R112 ;  /* 0x000000ffff427224 */ /* 0x000fe200078e0070 */
[----:B--2---:R-:W-:Y:S01]  /*1c600*/  STSM.16.M88.4 [R244], R48 ;  /* 0x00000030f4007844 */ /* 0x004fe20000000200 */
[----:B------:R-:W-:-:S03]  /*1c610*/  NOP ;  /* 0x0000000000007918 */ /* 0x000fc60000000000 */
[----:B------:R-:W2:Y:S01]  /*1c620*/  LDS.128 R52, [R244] ;  /* 0x00000000f4347984 */ /* 0x000ea20000000c00 */
[----:B------:R-:W-:-:S03]  /*1c630*/  NOP ;  /* 0x0000000000007918 */ /* 0x000fc60000000000 */
[----:B------:R-:W-:Y:S01]  /*1c640*/  STSM.16.M88.4 [R244], R68 ;  /* 0x00000044f4007844 */ /* 0x000fe20000000200 */
[----:B------:R-:W-:-:S03]  /*1c650*/  NOP ;  /* 0x0000000000007918 */ /* 0x000fc60000000000 */
[----:B------:R-:W3:Y:S01]  /*1c660*/  LDS.128 R48, [R244] ;  /* 0x00000000f4307984 */ /* 0x000ee20000000c00 */
[----:B------:R-:W-:-:S03]  /*1c670*/  NOP ;  /* 0x0000000000007918 */ /* 0x000fc60000000000 */
[----:B------:R1:W-:Y:S01]  /*1c680*/  STSM.16.M88.4 [R244], R64 ;  /* 0x00000040f4007844 */ /* 0x0003e20000000200 */
[----:B------:R-:W-:-:S03]  /*1c690*/  NOP ;  /* 0x0000000000007918 */ /* 0x000fc60000000000 */
[----:B------:R-:W2:Y:S04]  /*1c6a0*/  LDS.128 R68, [R244] ;  /* 0x00000000f4447984 */ /* 0x000ea80000000c00 */
[----:B-1----:R-:W2:Y:S04]  /*1c6b0*/  LDL.LU R64, [R1+0x44] ;  /* 0x0000440001407983 */ /* 0x002ea80000300800 */
[----:B------:R-:W2:Y:S04]  /*1c6c0*/  LDL.LU R65, [R1+0x4c] ;  /* 0x00004c0001417983 */ /* 0x000ea80000300800 */
[----:B------:R-:W3:Y:S04]  /*1c6d0*/  LDL.LU R72, [R1+0x224] ;  /* 0x0002240001487983 */ /* 0x000ee80000300800 */
[----:B------:R-:W3:Y:S01]  /*1c6e0*/  LDL.LU R73, [R1+0x22c] ;  /* 0x00022c0001497983 */ /* 0x000ee20000300800 */
[----:B------:R-:W-:-:S02]  /*1c6f0*/  IMAD.MOV.U32 R66, RZ, RZ, R233 ;  /* 0x000000ffff427224 */ /* 0x000fc400078e00e9 */
[----:B------:R-:W-:Y:S01]  /*1c700*/  IMAD.MOV.U32 R67, RZ, RZ, R235 ;  /* 0x000000ffff437224 */ /* 0x000fe200078e00eb */
[----:B------:R-:W-:Y:S01]  /*1c710*/  NOP ;  /* 0x0000000000007918 */ /* 0x000fe20000000000 */
[----:B------:R-:W-:Y:S01]  /*1c720*/  MOV R74, R177 ;  /* 0x000000b1004a7202 */ /* 0x000fe20000000f00 */
[----:B------:R-:W-:Y:S02]  /*1c730*/  IMAD.MOV.U32 R75, RZ, RZ, R179 ;  /* 0x000000ffff4b7224 */ /* 0x000fe400078e00b3 */
[----:B--2---:R-:W-:Y:S01]  /*1c740*/  STSM.16.M88.4 [R244], R64 ;  /* 0x00000040f4007844 */ /* 0x004fe20000000200 */
[----:B------:R-:W-:-:S03]  /*1c750*/  NOP ;  /* 0x0000000000007918 */ /* 0x000fc60000000000 */
[----:B------:R-:W1:Y:S01]  /*1c760*/  LDS.128 R64, [R244] ;  /* 0x00000000f4407984 */ /* 0x000e620000000c00 */
[----:B------:R-:W-:-:S03]  /*1c770*/  NOP ;  /* 0x0000000000007918 */ /* 0x000fc60000000000 */
[----:B---3--:R2:W-:Y:S02]  /*1c780*/  STSM.16.M88.4 [R244], R72 ;  /* 0x00000048f4007844 */ /* 0x0085e40000000200 */
[----:B--2---:R-:W-:Y:S01]  /*1c790*/  IMAD.MOV.U32 R72, RZ, RZ, R209 ;  /* 0x000000ffff487224 */ /* 0x004fe200078e00d1 */
[----:B------:R-:W-:Y:S01]  /*1c7a0*/  MOV R73, R211 ;  /* 0x000000d300497202 */ /* 0x000fe20000000f00 */
[----:B------:R-:W-:Y:S01]  /*1c7b0*/  IMAD.MOV.U32 R74, RZ, RZ, R17 ;  /* 0x000000ffff4a7224 */ /* 0x000fe200078e0011 */
[----:B------:R-:W-:Y:S01]  /*1c7c0*/  NOP ;  /* 0x0000000000007918 */ /* 0x000fe20000000000 */
[----:B------:R-:W-:Y:S02]  /*1c7d0*/  IMAD.MOV.U32 R75, RZ, RZ, R19 ;  /* 0x000000ffff4b7224 */ /* 0x000fe400078e0013 */
[----:B------:R-:W2:Y:S01]  /*1c7e0*/  LDS.128 R16, [R244] ;  /* 0x00000000f4107984 */ /* 0x000ea20000000c00 */
[----:B------:R-:W-:-:S03]  /*1c7f0*/  NOP ;  /* 0x0000000000007918 */ /* 0x000fc60000000000 */
[----:B------:R3:W-:Y:S01]  /*1c800*/  STSM.16.M88.4 [R244], R72 ;  /* 0x00000048f4007844 */ /* 0x0007e20000000200 */
[----:B------:R-:W-:Y:S01]  /*1c810*/  MOV R76, R81 ;  /* 0x00000051004c7202 */ /* 0x000fe20000000f00 */
[----:B------:R-:W-:Y:S01]  /*1c820*/  IMAD.MOV.U32 R78, RZ, RZ, R113 ;  /* 0x000000ffff4e7224 */ /* 0x000fe200078e0071 */
[----:B------:R-:W-:Y:S01]  /*1c830*/  NOP ;  /* 0x0000000000007918 */ /* 0x000fe20000000000 */
[----:B------:R-:W1:Y:S01]  /*1c840*/  LDS.128 R108, [R244] ;  /* 0x00000000f46c7984 */ /* 0x000e620000000c00 */
[----:B------:R-:W-:-:S03]  /*1c850*/  NOP ;  /* 0x0000000000007918 */ /* 0x000fc60000000000 */
[----:B---3--:R-:W3:Y:S04]  /*1c860*/  LDL.LU R72, [R1+0x30] ;  /* 0x0000300001487983 */ /* 0x008ee80000300800 */
[----:B------:R-:W3:Y:S01]  /*1c870*/  LDL.LU R73, [R1+0x38] ;  /* 0x0000380001497983 */ /* 0x000ee20000300800 */
[----:B------:R-:W-:Y:S02]  /*1c880*/  IMAD.MOV.U32 R74, RZ, RZ, R116 ;  /* 0x000000ffff4a7224 */ /* 0x000fe400078e0074 */
[----:B------:R-:W-:Y:S01]  /*1c890*/  IMAD.MOV.U32 R75, RZ, RZ, R118 ;  /* 0x000000ffff4b7224 */ /* 0x000fe200078e0076 */
[----:B------:R-:W-:Y:S01]  /*1c8a0*/  STSM.16.M88.4 [R244], R76 ;  /* 0x0000004cf4007844 */ /* 0x000fe20000000200 */
[----:B------:R-:W-:-:S03]  /*1c8b0*/  NOP ;  /* 0x0000000000007918 */ /* 0x000fc60000000000 */
[----:B------:R-:W1:Y:S01]  /*1c8c0*/  LDS.128 R104, [R244] ;  /* 0x00000000f4687984 */ /* 0x000e620000000c00 */
[----:B------:R-:W-:-:S03]  /*1c8d0*/  NOP ;  /* 0x0000000000007918 */ /* 0x000fc60000000000 */
[----:B---3--:R3:W-:Y:S01]  /*1c8e0*/  STSM.16.M88.4 [R244], R72 ;  /* 0x00000048f4007844 */ /* 0x0087e20000000200 */
[----:B------:R-:W-:-:S03]  /*1c8f0*/  NOP ;  /* 0x0000000000007918 */ /* 0x000fc60000000000 */
[----:B------:R-:W1:Y:S04]  /*1c900*/  LDS.128 R80, [R244] ;  /* 0x00000000f4507984 */ /* 0x000e680000000c00 */
[----:B---3--:R-:W3:Y:S04]  /*1c910*/  LDL.LU R72, [R1+0x210] ;  /* 0x0002100001487983 */ /* 0x008ee80000300800 */
[----:B------:R-:W3:Y:S01]  /*1c920*/  LDL.LU R73, [R1+0x218] ;  /* 0x0002180001497983 */ /* 0x000ee20000300800 */
[----:B------:R-:W-:Y:S01]  /*1c930*/  MOV R74, R180 ;  /* 0x000000b4004a7202 */ /* 0x000fe20000000f00 */
[----:B------:R-:W-:Y:S01]  /*1c940*/  IMAD.MOV.U32 R75, RZ, RZ, R182 ;  /* 0x000000ffff4b7224 */ /* 0x000fe200078e00b6 */
[----:B------:R-:W-:Y:S01]  /*1c950*/  NOP ;  /* 0x0000000000007918 */ /* 0x000fe20000000000 */
[----:B------:R-:W-:Y:S01]  /*1c960*/  MOV R112, R84 ;  /* 0x0000005400707202 */ /* 0x000fe20000000f00 */
[----:B------:R-:W-:Y:S01]  /*1c970*/  IMAD.MOV.U32 R113, RZ, RZ, R86 ;  /* 0x000000ffff717224 */ /* 0x000fe200078e0056 */
[----:B------:R-:W-:Y:S01]  /*1c980*/  MOV R115, R138 ;  /* 0x0000008a00737202 */ /* 0x000fe20000000f00 */
[----:B------:R-:W-:Y:S01]  /*1c990*/  IMAD.MOV.U32 R114, RZ, RZ, R136 ;  /* 0x000000ffff727224 */ /* 0x000fe200078e0088 */
[----:B---3--:R3:W-:Y:S01]  /*1c9a0*/  STSM.16.M88.4 [R244], R72 ;  /* 0x00000048f4007844 */ /* 0x0087e20000000200 */
[----:B------:R-:W-:-:S03]  /*1c9b0*/  NOP ;  /* 0x0000000000007918 */ /* 0x000fc60000000000 */
[----:B------:R-:W1:Y:S01]  /*1c9c0*/  LDS.128 R76, [R244] ;  /* 0x00000000f44c7984 */ /* 0x000e620000000c00 */
[----:B---3--:R-:W-:Y:S01]  /*1c9d0*/  IMAD.MOV.U32 R72, RZ, RZ, R212 ;  /* 0x000000ffff487224 */ /* 0x008fe200078e00d4 */
[----:B------:R-:W-:Y:S01]  /*1c9e0*/  MOV R73, R214 ;  /* 0x000000d600497202 */ /* 0x000fe20000000f00 */
[----:B------:R-:W-:Y:S02]  /*1c9f0*/  IMAD.MOV.U32 R74, RZ, RZ, R20 ;  /* 0x000000ffff4a7224 */ /* 0x000fe400078e0014 */
[----:B------:R-:W-:Y:S01]  /*1ca00*/  IMAD.MOV.U32 R75, RZ, RZ, R22 ;  /* 0x000000ffff4b7224 */ /* 0x000fe200078e0016 */
[----:B------:R-:W-:-:S04]  /*1ca10*/  NOP ;  /* 0x0000000000007918 */ /* 0x000fc80000000000 */
[----:B------:R-:W-:Y:S01]  /*1ca20*/  STSM.16.M88.4 [R244], R72 ;  /* 0x00000048f4007844 */ /* 0x000fe20000000200 */
[----:B------:R-:W-:-:S03]  /*1ca30*/  NOP ;  /* 0x0000000000007918 */ /* 0x000fc60000000000 */
[----:B------:R-:W3:Y:S01]  /*1ca40*/  LDS.128 R72, [R244] ;  /* 0x00000000f4487984 */ /* 0x000ee20000000c00 */
[----:B------:R-:W-:-:S03]  /*1ca50*/  NOP ;  /* 0x0000000000007918 */ /* 0x000fc60000000000 */
[----:B------:R1:W-:Y:S04]  /*1ca60*/  STSM.16.M88.4 [R244], R112 ;  /* 0x00000070f4007844 */ /* 0x0003e80000000200 */
[----:B-1----:R-:W2:Y:S04]  /*1ca70*/  LDL.LU R112, [R1+0x34] ;  /* 0x0000340001707983 */ /* 0x002ea80000300800 */
[----:B------:R-:W2:Y:S04]  /*1ca80*/  LDL.LU R113, [R1+0x3c] ;  /* 0x00003c0001717983 */ /* 0x000ea80000300800 */
[----:B------:R-:W3:Y:S04]  /*1ca90*/  LDL.LU R156, [R1+0x214] ;  /* 0x00021400019c7983 */ /* 0x000ee80000300800 */
[----:B------:R-:W3:Y:S01]  /*1caa0*/  LDL.LU R157, [R1+0x21c] ;  /* 0x00021c00019d7983 */ /* 0x000ee20000300800 */
[----:B------:R-:W-:Y:S01]  /*1cab0*/  IMAD.MOV.U32 R114, RZ, RZ, R117 ;  /* 0x000000ffff727224 */ /* 0x000fe200078e0075 */
[----:B------:R-:W-:Y:S01]  /*1cac0*/  NOP ;  /* 0x0000000000007918 */ /* 0x000fe20000000000 */
[----:B------:R-:W-:Y:S01]  /*1cad0*/  IMAD.MOV.U32 R115, RZ, RZ, R119 ;  /* 0x000000ffff737224 */ /* 0x000fe200078e0077 */
[----:B------:R-:W-:Y:S01]  /*1cae0*/  MOV R84, R85 ;  /* 0x0000005500547202 */ /* 0x000fe20000000f00 */
[----:B------:R-:W1:Y:S01]  /*1caf0*/  LDS.128 R116, [R244] ;  /* 0x00000000f4747984 */ /* 0x000e620000000c00 */
[----:B------:R-:W-:Y:S01]  /*1cb00*/  NOP ;  /* 0x0000000000007918 */ /* 0x000fe20000000000 */
[----:B------:R-:W-:Y:S01]  /*1cb10*/  IMAD.MOV.U32 R85, RZ, RZ, R87 ;  /* 0x000000ffff557224 */ /* 0x000fe200078e0057 */
[----:B------:R-:W-:Y:S01]  /*1cb20*/  MOV R87, R139 ;  /* 0x0000008b00577202 */ /* 0x000fe20000000f00 */
[----:B------:R-:W-:Y:S01]  /*1cb30*/  IMAD.MOV.U32 R86, RZ, RZ, R137 ;  /* 0x000000ffff567224 */ /* 0x000fe200078e0089 */
[----:B------:R-:W4:Y:S04]  /*1cb40*/  LDL.LU R136, [R1+0x20] ;  /* 0x0000200001887983 */ /* 0x000f280000300800 */
[----:B------:R-:W4:Y:S04]  /*1cb50*/  LDL.LU R137, [R1+0x28] ;  /* 0x0000280001897983 */ /* 0x000f280000300800 */
[----:B--2---:R-:W-:Y:S01]  /*1cb60*/  STSM.16.M88.4 [R244], R112 ;  /* 0x00000070f4007844 */ /* 0x004fe20000000200 */
[----:B------:R-:W-:-:S03]  /*1cb70*/  NOP ;  /* 0x0000000000007918 */ /* 0x000fc60000000000 */
[----:B------:R-:W2:Y:S01]  /*1cb80*/  LDS.128 R112, [R244] ;  /* 0x00000000f4707984 */ /* 0x000ea20000000c00 */
[----:B------:R-:W-:-:S03]  /*1cb90*/  NOP ;  /* 0x0000000000007918 */ /* 0x000fc60000000000 */
[----:B---3--:R3:W-:Y:S02]  /*1cba0*/  STSM.16.M88.4 [R244], R156 ;  /* 0x0000009cf4007844 */ /* 0x0087e40000000200 */
[----:B---3--:R-:W-:Y:S01]  /*1cbb0*/  IMAD.MOV.U32 R156, RZ, RZ, R213 ;  /* 0x000000ffff9c7224 */ /* 0x008fe200078e00d5 */
[----:B------:R-:W-:Y:S01]  /*1cbc0*/  MOV R157, R215 ;  /* 0x000000d7009d7202 */ /* 0x000fe20000000f00 */
[----:B------:R-:W-:Y:S02]  /*1cbd0*/  IMAD.MOV.U32 R158, RZ, RZ, R21 ;  /* 0x000000ffff9e7224 */ /* 0x000fe400078e0015 */
[----:B------:R-:W-:Y:S01]  /*1cbe0*/  IMAD.MOV.U32 R159, RZ, RZ, R23 ;  /* 0x000000ffff9f7224 */ /* 0x000fe200078e0017 */
[----:B------:R-:W-:Y:S01]  /*1cbf0*/  NOP ;  /* 0x0000000000007918 */ /* 0x000fe20000000000 */
[----:B------:R-:W3:Y:S01]  /*1cc00*/  LDS.128 R20, [R244] ;  /* 0x00000000f4147984 */ /* 0x000ee20000000c00 */
[----:B------:R-:W-:-:S03]  /*1cc10*/  NOP ;  /* 0x0000000000007918 */ /* 0x000fc60000000000 */
[----:B------:R-:W-:Y:S01]  /*1cc20*/  STSM.16.M88.4 [R244], R156 ;  /* 0x0000009cf4007844 */ /* 0x000fe20000000200 */
[----:B------:R-:W-:-:S03]  /*1cc30*/  NOP ;  /* 0x0000000000007918 */ /* 0x000fc60000000000 */
[----:B------:R-:W1:Y:S01]  /*1cc40*/  LDS.128 R172, [R244] ;  /* 0x00000000f4ac7984 */ /* 0x000e620000000c00 */
[----:B------:R-:W-:-:S03]  /*1cc50*/  NOP ;  /* 0x0000000000007918 */ /* 0x000fc60000000000 */
[----:B------:R2:W-:Y:S01]  /*1cc60*/  STSM.16.M88.4 [R244], R84 ;  /* 0x00000054f4007844 */ /* 0x0005e20000000200 */
[----:B------:R-:W-:Y:S01]  /*1cc70*/  IMAD.MOV.U32 R138, RZ, RZ, R120 ;  /* 0x000000ffff8a7224 */ /* 0x000fe200078e0078 */
[----:B------:R-:W-:Y:S01]  /*1cc80*/  NOP ;  /* 0x0000000000007918 */ /* 0x000fe20000000000 */
[----:B------:R-:W-:Y:S01]  /*1cc90*/  IMAD.MOV.U32 R139, RZ, RZ, R122 ;  /* 0x000000ffff8b7224 */ /* 0x000fe200078e007a */
[----:B------:R-:W1:Y:S01]  /*1cca0*/  LDS.128 R168, [R244] ;  /* 0x00000000f4a87984 */ /* 0x000e620000000c00 */
[----:B------:R-:W-:-:S03]  /*1ccb0*/  NOP ;  /* 0x0000000000007918 */ /* 0x000fc60000000000 */
[----:B--2---:R-:W2:Y:S04]  /*1ccc0*/  LDL.LU R84, [R1+0x200] ;  /* 0x0002000001547983 */ /* 0x004ea80000300800 */
[----:B------:R-:W2:Y:S01]  /*1ccd0*/  LDL.LU R85, [R1+0x208] ;  /* 0x0002080001557983 */ /* 0x000ea20000300800 */
[----:B------:R-:W-:Y:S01]  /*1cce0*/  MOV R86, R184 ;  /* 0x000000b800567202 */ /* 0x000fe20000000f00 */
[----:B------:R-:W-:Y:S02]  /*1ccf0*/  IMAD.MOV.U32 R87, RZ, RZ, R186 ;  /* 0x000000ffff577224 */ /* 0x000fe400078e00ba */
[----:B----4-:R-:W-:Y:S01]  /*1cd00*/  STSM.16.M88.4 [R244], R136 ;  /* 0x00000088f4007844 */ /* 0x010fe20000000200 */
[----:B------:R-:W-:-:S03]  /*1cd10*/  NOP ;  /* 0x0000000000007918 */ /* 0x000fc60000000000 */
[----:B------:R-:W4:Y:S01]  /*1cd20*/  LDS.128 R156, [R244] ;  /* 0x00000000f49c7984 */ /* 0x000f220000000c00 */
[----:B------:R-:W-:Y:S01]  /*1cd30*/  NOP ;  /* 0x0000000000007918 */ /* 0x000fe20000000000 */
[----:B------:R-:W-:Y:S01]  /*1cd40*/  MOV R176, R88 ;  /* 0x0000005800b07202 */ /* 0x000fe20000000f00 */
[----:B------:R-:W-:Y:S01]  /*1cd50*/  IMAD.MOV.U32 R177, RZ, RZ, R90 ;  /* 0x000000ffffb17224 */ /* 0x000fe200078e005a */
[----:B------:R-:W-:Y:S01]  /*1cd60*/  MOV R179, R142 ;  /* 0x0000008e00b37202 */ /* 0x000fe20000000f00 */
[----:B------:R-:W-:Y:S01]  /*1cd70*/  IMAD.MOV.U32 R178, RZ, RZ, R140 ;  /* 0x000000ffffb27224 */ /* 0x000fe200078e008c */
[----:B--2---:R2:W-:Y:S01]  /*1cd80*/  STSM.16.M88.4 [R244], R84 ;  /* 0x00000054f4007844 */ /* 0x0045e20000000200 */
[----:B------:R-:W-:-:S03]  /*1cd90*/  NOP ;  /* 0x0000000000007918 */ /* 0x000fc60000000000 */
[----:B------:R-:W1:Y:S01]  /*1cda0*/  LDS.128 R136, [R244] ;  /* 0x00000000f4887984 */ /* 0x000e620000000c00 */
[----:B--2---:R-:W-:Y:S01]  /*1cdb0*/  IMAD.MOV.U32 R84, RZ, RZ, R216 ;  /* 0x000000ffff547224 */ /* 0x004fe200078e00d8 */
[----:B------:R-:W-:Y:S01]  /*1cdc0*/  MOV R85, R218 ;  /* 0x000000da00557202 */ /* 0x000fe20000000f00 */
[----:B------:R-:W-:Y:S02]  /*1cdd0*/  IMAD.MOV.U32 R86, RZ, RZ, R24 ;  /* 0x000000ffff567224 */ /* 0x000fe400078e0018 */
[----:B------:R-:W-:Y:S01]  /*1cde0*/  IMAD.MOV.U32 R87, RZ, RZ, R26 ;  /* 0x000000ffff577224 */ /* 0x000fe200078e001a */
[----:B------:R-:W-:-:S04]  /*1cdf0*/  NOP ;  /* 0x0000000000007918 */ /* 0x000fc80000000000 */
[----:B------:R-:W-:Y:S01]  /*1ce00*/  STSM.16.M88.4 [R244], R84 ;  /* 0x00000054f4007844 */ /* 0x000fe20000000200 */
[----:B------:R-:W-:-:S03]  /*1ce10*/  NOP ;  /* 0x0000000000007918 */ /* 0x000fc60000000000 */
[----:B------:R-:W2:Y:S01]  /*1ce20*/  LDS.128 R84, [R244] ;  /* 0x00000000f4547984 */ /* 0x000ea20000000c00 */
[----:B------:R-:W-:-:S03]  /*1ce30*/  NOP ;  /* 0x0000000000007918 */ /* 0x000fc60000000000 */
[----:B------:R1:W-:Y:S04]  /*1ce40*/  STSM.16.M88.4 [R244], R176 ;  /* 0x000000b0f4007844 */ /* 0x0003e80000000200 */
[----:B-1----:R-:W2:Y:S04]  /*1ce50*/  LDL.LU R176, [R1+0x24] ;  /* 0x0000240001b07983 */ /* 0x002ea80000300800 */
[----:B------:R-:W2:Y:S04]  /*1ce60*/  LDL.LU R177, [R1+0x2c] ;  /* 0x00002c0001b17983 */ /* 0x000ea80000300800 */
[----:B------:R-:W3:Y:S04]  /*1ce70*/  LDL.LU R180, [R1+0x204] ;  /* 0x0002040001b47983 */ /* 0x000ee80000300800 */
[----:B------:R-:W3:Y:S01]  /*1ce80*/  LDL.LU R181, [R1+0x20c] ;  /* 0x00020c0001b57983 */ /* 0x000ee20000300800 */
[----:B------:R-:W-:-:S02]  /*1ce90*/  IMAD.MOV.U32 R178, RZ, RZ, R121 ;  /* 0x000000ffffb27224 */ /* 0x000fc400078e0079 */
[----:B------:R-:W-:Y:S01]  /*1cea0*/  IMAD.MOV.U32 R179, RZ, RZ, R123 ;  /* 0x000000ffffb37224 */ /* 0x000fe200078e007b */
[----:B------:R-:W-:Y:S01]  /*1ceb0*/  NOP ;  /* 0x0000000000007918 */ /* 0x000fe20000000000 */
[----:B------:R-:W1:Y:S01]  /*1cec0*/  LDS.128 R120, [R244] ;  /* 0x00000000f4787984 */ /* 0x000e620000000c00 */
[----:B------:R-:W-:Y:S01]  /*1ced0*/  NOP ;  /* 0x0000000000007918 */ /* 0x000fe20000000000 */
[----:B------:R-:W-:Y:S02]  /*1cee0*/  MOV R182, R185 ;  /* 0x000000b900b67202 */ /* 0x000fe40000000f00 */
[----:B------:R-:W-:Y:S01]  /*1cef0*/  MOV R88, R89 ;  /* 0x0000005900587202 */ /* 0x000fe20000000f00 */
[----:B------:R-:W-:Y:S01]  /*1cf00*/  IMAD.MOV.U32 R89, RZ, RZ, R91 ;  /* 0x000000ffff597224 */ /* 0x000fe200078e005b */
[----:B------:R-:W-:Y:S01]  /*1cf10*/  MOV R91, R143 ;  /* 0x0000008f005b7202 */ /* 0x000fe20000000f00 */
[----:B------:R-:W-:Y:S01]  /*1cf20*/  IMAD.MOV.U32 R90, RZ, RZ, R141 ;  /* 0x000000ffff5a7224 */ /* 0x000fe200078e008d */
        /* <DEDUP_REMOVED lines=12> */
[----:B------:R1:W-:Y:S01]  /*1cff0*/  STSM.16.M88.4 [R244], R180 ;  /* 0x000000b4f4007844 */ /* 0x0003e20000000200 */
[----:B------:R-:W-:-:S03]  /*1d000*/  NOP ;  /* 0x0000000000007918 */ /* 0x000fc60000000000 */
[----:B------:R-:W2:Y:S01]  /*1d010*/  LDS.128 R196, [R244] ;  /* 0x00000000f4c47984 */ /* 0x000ea20000000c00 */
[----:B------:R-:W-:-:S03]  /*1d020*/  NOP ;  /* 0x0000000000007918 */ /* 0x000fc60000000000 */
[----:B-1----:R-:W2:Y:S04]  /*1d030*/  LDL.LU R180, [R1+0x10] ;  /* 0x0000100001b47983 */ /* 0x002ea80000300800 */
[----:B------:R-:W2:Y:S04]  /*1d040*/  LDL.LU R181, [R1+0x18] ;  /* 0x0000180001b57983 */ /* 0x000ea80000300800 */
[----:B------:R1:W-:Y:S01]  /*1d050*/  STSM.16.M88.4 [R244], R88 ;  /* 0x00000058f4007844 */ /* 0x0003e20000000200 */
[----:B------:R-:W-:Y:S01]  /*1d060*/  IMAD.MOV.U32 R182, RZ, RZ, R124 ;  /* 0x000000ffffb67224 */ /* 0x000fe200078e007c */
[----:B------:R-:W-:Y:S01]  /*1d070*/  NOP ;  /* 0x0000000000007918 */ /* 0x000fe20000000000 */
[----:B------:R-:W-:Y:S01]  /*1d080*/  IMAD.MOV.U32 R183, RZ, RZ, R126 ;  /* 0x000000ffffb77224 */ /* 0x000fe200078e007e */
[----:B------:R-:W2:Y:S01]  /*1d090*/  LDS.128 R184, [R244] ;  /* 0x00000000f4b87984 */ /* 0x000ea20000000c00 */
[----:B------:R-:W-:-:S03]  /*1d0a0*/  NOP ;  /* 0x0000000000007918 */ /* 0x000fc60000000000 */
[----:B-1----:R-:W3:Y:S04]  /*1d0b0*/  LDL.LU R88, [R1+0x1f0] ;  /* 0x0001f00001587983 */ /* 0x002ee80000300800 */
[----:B------:R-:W3:Y:S01]  /*1d0c0*/  LDL.LU R89, [R1+0x1f8] ;  /* 0x0001f80001597983 */ /* 0x000ee20000300800 */
[----:B------:R-:W-:Y:S01]  /*1d0d0*/  MOV R90, R188 ;  /* 0x000000bc005a7202 */ /* 0x000fe20000000f00 */
[----:B------:R-:W-:Y:S01]  /*1d0e0*/  IMAD.MOV.U32 R91, RZ, RZ, R190 ;  /* 0x000000ffff5b7224 */ /* 0x000fe200078e00be */
[----:B------:R-:W-:Y:S01]  /*1d0f0*/  MOV R200, R92 ;  /* 0x0000005c00c87202 */ /* 0x000fe20000000f00 */
[----:B------:R-:W-:Y:S01]  /*1d100*/  IMAD.MOV.U32 R201, RZ, RZ, R94 ;  /* 0x000000ffffc97224 */ /* 0x000fe200078e005e */
[----:B------:R-:W-:Y:S01]  /*1d110*/  MOV R203, R146 ;  /* 0x0000009200cb7202 */ /* 0x000fe20000000f00 */
[----:B------:R-:W-:Y:S01]  /*1d120*/  IMAD.MOV.U32 R202, RZ, RZ, R144 ;  /* 0x000000ffffca7224 */ /* 0x000fe200078e0090 */
[----:B--2---:R-:W-:Y:S01]  /*1d130*/  STSM.16.M88.4 [R244], R180 ;  /* 0x000000b4f4007844 */ /* 0x004fe20000000200 */
[----:B------:R-:W-:-:S03]  /*1d140*/  NOP ;  /* 0x0000000000007918 */ /* 0x000fc60000000000 */
[----:B------:R-:W1:Y:S01]  /*1d150*/  LDS.128 R140, [R244] ;  /* 0x00000000f48c7984 */ /* 0x000e620000000c00 */
[----:B------:R-:W-:-:S03]  /*1d160*/  NOP ;  /* 0x0000000000007918 */ /* 0x000fc60000000000 */
[----:B---3--:R2:W-:Y:S01]  /*1d170*/  STSM.16.M88.4 [R244], R88 ;  /* 0x00000058f4007844 */ /* 0x0085e20000000200 */
[----:B------:R-:W-:-:S03]  /*1d180*/  NOP ;  /* 0x0000000000007918 */ /* 0x000fc60000000000 */
[----:B------:R-:W3:Y:S01]  /*1d190*/  LDS.128 R180, [R244] ;  /* 0x00000000f4b47984 */ /* 0x000ee20000000c00 */
        /* <DEDUP_REMOVED lines=11> */
[----:B------:R-:W2:Y:S01]  /*1d250*/  LDL.LU R201, [R1+0x1c] ;  /* 0x00001c0001c97983 */ /* 0x000ea20000300800 */
[----:B------:R-:W-:Y:S02]  /*1d260*/  IMAD.MOV.U32 R202, RZ, RZ, R125 ;  /* 0x000000ffffca7224 */ /* 0x000fe400078e007d */
[----:B------:R-:W-:Y:S01]  /*1d270*/  IMAD.MOV.U32 R203, RZ, RZ, R127 ;  /* 0x000000ffffcb7224 */ /* 0x000fe200078e007f */
[----:B------:R-:W-:Y:S01]  /*1d280*/  NOP ;  /* 0x0000000000007918 */ /* 0x000fe20000000000 */
[----:B------:R-:W1:Y:S01]  /*1d290*/  LDS.128 R124, [R244] ;  /* 0x00000000f47c7984 */ /* 0x000e620000000c00 */
[----:B------:R-:W-:-:S03]  /*1d2a0*/  NOP ;  /* 0x0000000000007918 */ /* 0x000fc60000000000 */
[----:B--2---:R2:W-:Y:S04]  /*1d2b0*/  STSM.16.M88.4 [R244], R200 ;  /* 0x000000c8f4007844 */ /* 0x0045e80000000200 */
[----:B--2---:R-:W2:Y:S04]  /*1d2c0*/  LDL.LU R200, [R1+0x1f4] ;  /* 0x0001f40001c87983 */ /* 0x004ea80000300800 */
[----:B------:R-:W2:Y:S01]  /*1d2d0*/  LDL.LU R201, [R1+0x1fc] ;  /* 0x0001fc0001c97983 */ /* 0x000ea20000300800 */
[----:B------:R-:W-:Y:S01]  /*1d2e0*/  MOV R202, R189 ;  /* 0x000000bd00ca7202 */ /* 0x000fe20000000f00 */
[----:B------:R-:W-:Y:S01]  /*1d2f0*/  IMAD.MOV.U32 R203, RZ, RZ, R191 ;  /* 0x000000ffffcb7224 */ /* 0x000fe200078e00bf */
[----:B------:R-:W-:Y:S01]  /*1d300*/  NOP ;  /* 0x0000000000007918 */ /* 0x000fe20000000000 */
[----:B------:R-:W1:Y:S01]  /*1d310*/  LDS.128 R188, [R244] ;  /* 0x00000000f4bc7984 */ /* 0x000e620000000c00 */
[----:B------:R-:W-:-:S03]  /*1d320*/  NOP ;  /* 0x0000000000007918 */ /* 0x000fc60000000000 */
[----:B--2---:R2:W-:Y:S02]  /*1d330*/  STSM.16.M88.4 [R244], R200 ;  /* 0x000000c8f4007844 */ /* 0x0045e40000000200 */
        /* <DEDUP_REMOVED lines=8> */
[----:B------:R-:W-:-:S03]  /*1d3c0*/  MOV R92, R93 ;  /* 0x0000005d005c7202 */ /* 0x000fc60000000f00 */
[----:B-1----:R-:W2:Y:S01]  /*1d3d0*/  LDL.LU R200, [R1] ;  /* 0x0000000001c87983 */ /* 0x002ea20000300800 */
[----:B------:R-:W-:Y:S01]  /*1d3e0*/  IMAD.MOV.U32 R94, RZ, RZ, R145 ;  /* 0x000000ffff5e7224 */ /* 0x000fe200078e0091 */
[----:B------:R-:W-:Y:S02]  /*1d3f0*/  NOP ;  /* 0x0000000000007918 */ /* 0x000fe40000000000 */
[----:B------:R-:W2:Y:S01]  /*1d400*/  LDL.LU R201, [R1+0x8] ;  /* 0x0000080001c97983 */ /* 0x000ea20000300800 */
[----:B------:R-:W-:Y:S01]  /*1d410*/  IMAD.MOV.U32 R93, RZ, RZ, R95 ;  /* 0x000000ffff5d7224 */ /* 0x000fe200078e005f */
[----:B------:R-:W-:Y:S01]  /*1d420*/  MOV R95, R147 ;  /* 0x00000093005f7202 */ /* 0x000fe20000000f00 */
[----:B------:R-:W-:Y:S01]  /*1d430*/  IMAD.MOV.U32 R202, RZ, RZ, R128 ;  /* 0x000000ffffca7224 */ /* 0x000fe200078e0080 */
[----:B------:R-:W1:Y:S01]  /*1d440*/  LDS.128 R208, [R244] ;  /* 0x00000000f4d07984 */ /* 0x000e620000000c00 */
[----:B------:R-:W-:Y:S01]  /*1d450*/  NOP ;  /* 0x0000000000007918 */ /* 0x000fe20000000000 */
[----:B------:R-:W-:-:S02]  /*1d460*/  IMAD.MOV.U32 R203, RZ, RZ, R130 ;  /* 0x000000ffffcb7224 */ /* 0x000fc400078e0082 */
[----:B------:R3:W-:Y:S01]  /*1d470*/  STSM.16.M88.4 [R244], R92 ;  /* 0x0000005cf4007844 */ /* 0x0007e20000000200 */
[----:B------:R-:W-:-:S03]  /*1d480*/  NOP ;  /* 0x0000000000007918 */ /* 0x000fc60000000000 */
[----:B------:R-:W1:Y:S01]  /*1d490*/  LDS.128 R204, [R244] ;  /* 0x00000000f4cc7984 */ /* 0x000e620000000c00 */
[----:B------:R-:W-:Y:S01]  /*1d4a0*/  NOP ;  /* 0x0000000000007918 */ /* 0x000fe20000000000 */
[----:B---3--:R-:W-:Y:S01]  /*1d4b0*/  MOV R92, R160 ;  /* 0x000000a0005c7202 */ /* 0x008fe20000000f00 */
[----:B------:R-:W-:Y:S01]  /*1d4c0*/  IMAD.MOV.U32 R93, RZ, RZ, R162 ;  /* 0x000000ffff5d7224 */ /* 0x000fe200078e00a2 */
[----:B------:R-:W-:Y:S01]  /*1d4d0*/  MOV R95, R194 ;  /* 0x000000c2005f7202 */ /* 0x000fe20000000f00 */
[----:B------:R-:W-:Y:S01]  /*1d4e0*/  IMAD.MOV.U32 R94, RZ, RZ, R192 ;  /* 0x000000ffff5e7224 */ /* 0x000fe200078e00c0 */
[----:B------:R-:W-:Y:S01]  /*1d4f0*/  MOV R213, R98 ;  /* 0x0000006200d57202 */ /* 0x000fe20000000f00 */
[----:B------:R-:W-:Y:S02]  /*1d500*/  IMAD.MOV.U32 R212, RZ, RZ, R96 ;  /* 0x000000ffffd47224 */ /* 0x000fe400078e0060 */
[----:B------:R-:W-:Y:S02]  /*1d510*/  IMAD.MOV.U32 R214, RZ, RZ, R148 ;  /* 0x000000ffffd67224 */ /* 0x000fe400078e0094 */
[----:B------:R-:W-:Y:S01]  /*1d520*/  IMAD.MOV.U32 R215, RZ, RZ, R150 ;  /* 0x000000ffffd77224 */ /* 0x000fe200078e0096 */
[----:B--2---:R-:W-:Y:S01]  /*1d530*/  STSM.16.M88.4 [R244], R200 ;  /* 0x000000c8f4007844 */ /* 0x004fe20000000200 */
[----:B------:R-:W-:-:S03]  /*1d540*/  NOP ;  /* 0x0000000000007918 */ /* 0x000fc60000000000 */
[----:B------:R-:W2:Y:S01]  /*1d550*/  LDS.128 R144, [R244] ;  /* 0x00000000f4907984 */ /* 0x000ea20000000c00 */
[----:B------:R-:W-:-:S03]  /*1d560*/  NOP ;  /* 0x0000000000007918 */ /* 0x000fc60000000000 */
[----:B------:R3:W-:Y:S01]  /*1d570*/  STSM.16.M88.4 [R244], R92 ;  /* 0x0000005cf4007844 */ /* 0x0007e20000000200 */
        /* <DEDUP_REMOVED lines=16> */
[----:B------:R-:W-:-:S03]  /*1d680*/  MOV R214, R129 ;  /* 0x0000008100d67202 */ /* 0x000fc60000000f00 */
[----:B------:R-:W3:Y:S01]  /*1d690*/  LDL.LU R235, [R1+0x25c] ;  /* 0x00025c0001eb7983 */ /* 0x000ee20000300800 */
[----:B------:R-:W-:Y:S01]  /*1d6a0*/  IMAD.MOV.U32 R215, RZ, RZ, R131 ;  /* 0x000000ffffd77224 */ /* 0x000fe200078e0083 */
[----:B------:R-:W-:Y:S02]  /*1d6b0*/  NOP ;  /* 0x0000000000007918 */ /* 0x000fe40000000000 */
[----:B------:R-:W3:Y:S01]  /*1d6c0*/  LDL.LU R234, [R1+0x258] ;  /* 0x0002580001ea7983 */ /* 0x000ee20000300800 */
[----:B------:R-:W-:-:S03]  /*1d6d0*/  MOV R192, R225 ;  /* 0x000000e100c07202 */ /* 0x000fc60000000f00 */
[----:B------:R-:W3:Y:S04]  /*1d6e0*/  LDL.LU R232, [R1+0x254] ;  /* 0x0002540001e87983 */ /* 0x000ee80000300800 */
[----:B------:R-:W1:Y:S01]  /*1d6f0*/  LDS.128 R128, [R244] ;  /* 0x00000000f4807984 */ /* 0x000e620000000c00 */
[----:B------:R-:W-:-:S03]  /*1d700*/  NOP ;  /* 0x0000000000007918 */ /* 0x000fc60000000000 */
[----:B------:R-:W3:Y:S01]  /*1d710*/  LDL.LU R225, [R1+0xd0] ;  /* 0x0000d00001e17983 */ /* 0x000ee20000300800 */
[----:B------:R-:W-:Y:S02]  /*1d720*/  IMAD.MOV.U32 R216, RZ, RZ, R248 ;  /* 0x000000ffffd87224 */ /* 0x000fe400078e00f8 */
[----:B------:R-:W-:Y:S02]  /*1d730*/  IMAD.MOV.U32 R194, RZ, RZ, R33 ;  /* 0x000000ffffc27224 */ /* 0x000fe400078e0021 */
[----:B------:R-:W-:Y:S02]  /*1d740*/  IMAD.MOV.U32 R233, RZ, RZ, R2 ;  /* 0x000000ffffe97224 */ /* 0x000fe400078e0002 */
[----:B------:R-:W1:Y:S01]  /*1d750*/  LDC R2, c[0x0][0x3b4] ;  /* 0x0000ed00ff027b82 */ /* 0x000e620000000800 */
[----:B------:R-:W-:Y:S01]  /*1d760*/  MOV R217, R250 ;  /* 0x000000fa00d97202 */ /* 0x000fe20000000f00 */
[----:B------:R-:W-:Y:S02]  /*1d770*/  IMAD.MOV.U32 R218, RZ, RZ, R132 ;  /* 0x000000ffffda7224 */ /* 0x000fe400078e0084 */
[----:B------:R-:W-:Y:S01]  /*1d780*/  IMAD.MOV.U32 R219, RZ, RZ, R134 ;  /* 0x000000ffffdb7224 */ /* 0x000fe200078e0086 */
[----:B--2---:R2:W-:Y:S02]  /*1d790*/  STSM.16.M88.4 [R244], R212 ;  /* 0x000000d4f4007844 */ /* 0x0045e40000000200 */
[----:B--2---:R-:W-:-:S02]  /*1d7a0*/  IMAD.MOV.U32 R214, RZ, RZ, R193 ;  /* 0x000000ffffd67224 */ /* 0x004fc400078e00c1 */
[----:B------:R-:W-:Y:S02]  /*1d7b0*/  IMAD.MOV.U32 R193, RZ, RZ, R227 ;  /* 0x000000ffffc17224 */ /* 0x000fe400078e00e3 */
[----:B------:R-:W2:Y:S04]  /*1d7c0*/  LDL.LU R227, [R1+0xe0] ;  /* 0x0000e00001e37983 */ /* 0x000ea80000300800 */
[----:B------:R-:W2:Y:S01]  /*1d7d0*/  LDL.LU R248, [R1+0xf0] ;  /* 0x0000f00001f87983 */ /* 0x000ea20000300800 */
[----:B------:R-:W-:Y:S01]  /*1d7e0*/  IMAD.MOV.U32 R212, RZ, RZ, R161 ;  /* 0x000000ffffd47224 */ /* 0x000fe200078e00a1 */
[----:B------:R-:W-:Y:S01]  /*1d7f0*/  MOV R213, R163 ;  /* 0x000000a300d57202 */ /* 0x000fe20000000f00 */
[----:B------:R-:W-:Y:S01]  /*1d800*/  IMAD.MOV.U32 R215, RZ, RZ, R195 ;  /* 0x000000ffffd77224 */ /* 0x000fe200078e00c3 */
[----:B------:R-:W-:Y:S01]  /*1d810*/  NOP ;  /* 0x0000000000007918 */ /* 0x000fe20000000000 */
[----:B------:R-:W1:Y:S01]  /*1d820*/  LDS.128 R160, [R244] ;  /* 0x00000000f4a07984 */ /* 0x000e620000000c00 */
[----:B------:R-:W-:Y:S01]  /*1d830*/  NOP ;  /* 0x0000000000007918 */ /* 0x000fe20000000000 */
[----:B------:R-:W-:-:S02]  /*1d840*/  MOV R195, R35 ;  /* 0x0000002300c37202 */ /* 0x000fc40000000f00 */
[----:B------:R3:W-:Y:S01]  /*1d850*/  STSM.16.M88.4 [R244], R212 ;  /* 0x000000d4f4007844 */ /* 0x0007e20000000200 */
[----:B------:R-:W-:-:S03]  /*1d860*/  NOP ;  /* 0x0000000000007918 */ /* 0x000fc60000000000 */
[----:B------:R-:W1:Y:S01]  /*1d870*/  LDS.128 R32, [R244] ;  /* 0x00000000f4207984 */ /* 0x000e620000000c00 */
[----:B------:R-:W-:-:S03]  /*1d880*/  NOP ;  /* 0x0000000000007918 */ /* 0x000fc60000000000 */
[----:B------:R4:W-:Y:S01]  /*1d890*/  STSM.16.M88.4 [R244], R192 ;  /* 0x000000c0f4007844 */ /* 0x0009e20000000200 */
[----:B---3--:R-:W-:Y:S01]  /*1d8a0*/  MOV R212, R164 ;  /* 0x000000a400d47202 */ /* 0x008fe20000000f00 */
[----:B------:R-:W-:Y:S01]  /*1d8b0*/  IMAD.MOV.U32 R213, RZ, RZ, R166 ;  /* 0x000000ffffd57224 */ /* 0x000fe200078e00a6 */
[----:B------:R-:W-:Y:S01]  /*1d8c0*/  MOV R215, R6 ;  /* 0x0000000600d77202 */ /* 0x000fe20000000f00 */
[----:B------:R-:W-:Y:S01]  /*1d8d0*/  IMAD.MOV.U32 R214, RZ, RZ, R4 ;  /* 0x000000ffffd67224 */ /* 0x000fe200078e0004 */
[----:B------:R-:W-:Y:S01]  /*1d8e0*/  NOP ;  /* 0x0000000000007918 */ /* 0x000fe20000000000 */
[----:B----4-:R-:W-:Y:S01]  /*1d8f0*/  IMAD.MOV.U32 R192, RZ, RZ, R97 ;  /* 0x000000ffffc07224 */ /* 0x010fe200078e0061 */
[----:B------:R-:W-:Y:S01]  /*1d900*/  MOV R194, R149 ;  /* 0x0000009500c27202 */ /* 0x000fe20000000f00 */
[----:B------:R-:W-:Y:S02]  /*1d910*/  IMAD.MOV.U32 R193, RZ, RZ, R99 ;  /* 0x000000ffffc17224 */ /* 0x000fe400078e0063 */
[----:B------:R-:W-:Y:S01]  /*1d920*/  IMAD.MOV.U32 R195, RZ, RZ, R151 ;  /* 0x000000ffffc37224 */ /* 0x000fe200078e0097 */
[----:B------:R-:W3:Y:S01]  /*1d930*/  LDS.128 R96, [R244] ;  /* 0x00000000f4607984 */ /* 0x000ee20000000c00 */
[----:B------:R-:W-:-:S03]  /*1d940*/  NOP ;  /* 0x0000000000007918 */ /* 0x000fc60000000000 */
[----:B------:R-:W-:Y:S01]  /*1d950*/  STSM.16.M88.4 [R244], R192 ;  /* 0x000000c0f4007844 */ /* 0x000fe20000000200 */
[----:B------:R-:W-:-:S03]  /*1d960*/  NOP ;  /* 0x0000000000007918 */ /* 0x000fc60000000000 */
[----:B------:R-:W4:Y:S01]  /*1d970*/  LDS.128 R148, [R244] ;  /* 0x00000000f4947984 */ /* 0x000f220000000c00 */
[----:B------:R-:W-:-:S03]  /*1d980*/  NOP ;  /* 0x0000000000007918 */ /* 0x000fc60000000000 */
[----:B------:R1:W-:Y:S01]  /*1d990*/  STSM.16.M88.4 [R244], R216 ;  /* 0x000000d8f4007844 */ /* 0x0003e20000000200 */
[----:B------:R-:W-:-:S03]  /*1d9a0*/  NOP ;  /* 0x0000000000007918 */ /* 0x000fc60000000000 */
[----:B------:R-:W2:Y:S01]  /*1d9b0*/  LDS.128 R192, [R244] ;  /* 0x00000000f4c07984 */ /* 0x000ea20000000c00 */
[----:B------:R-:W-:-:S03]  /*1d9c0*/  NOP ;  /* 0x0000000000007918 */ /* 0x000fc60000000000 */
[----:B------:R-:W-:Y:S01]  /*1d9d0*/  STSM.16.M88.4 [R244], R212 ;  /* 0x000000d4f4007844 */ /* 0x000fe20000000200 */
[----:B------:R-:W-:Y:S01]  /*1d9e0*/  NOP ;  /* 0x0000000000007918 */ /* 0x000fe20000000000 */
[----:B-1----:R-:W-:Y:S01]  /*1d9f0*/  IMAD.MOV.U32 R216, RZ, RZ, R228 ;  /* 0x000000ffffd87224 */ /* 0x002fe200078e00e4 */
[----:B------:R-:W-:Y:S01]  /*1da00*/  MOV R218, R36 ;  /* 0x0000002400da7202 */ /* 0x000fe20000000f00 */
[----:B------:R-:W-:Y:S01]  /*1da10*/  IMAD.MOV.U32 R217, RZ, RZ, R230 ;  /* 0x000000ffffd97224 */ /* 0x000fe200078e00e6 */
[----:B------:R-:W1:Y:S01]  /*1da20*/  LDS.128 R212, [R244] ;  /* 0x00000000f4d47984 */ /* 0x000e620000000c00 */
[----:B------:R-:W-:Y:S01]  /*1da30*/  IMAD.MOV.U32 R219, RZ, RZ, R38 ;  /* 0x000000ffffdb7224 */ /* 0x000fe200078e0026 */
[----:B------:R-:W-:-:S04]  /*1da40*/  NOP ;  /* 0x0000000000007918 */ /* 0x000fc80000000000 */
[----:B------:R3:W-:Y:S01]  /*1da50*/  STSM.16.M88.4 [R244], R216 ;  /* 0x000000d8f4007844 */ /* 0x0007e20000000200 */
[----:B------:R-:W-:Y:S01]  /*1da60*/  NOP ;  /* 0x0000000000007918 */ /* 0x000fe20000000000 */
[----:B------:R-:W-:Y:S02]  /*1da70*/  MOV R224, R3 ;  /* 0x0000000300e07202 */ /* 0x000fe40000000f00 */
[----:B------:R-:W1:Y:S01]  /*1da80*/  LDS.128 R220, [R244] ;  /* 0x00000000f4dc7984 */ /* 0x000e620000000c00 */
[----:B------:R-:W-:Y:S02]  /*1da90*/  IMAD R3, R252, R2, RZ ;  /* 0x00000002fc037224 */ /* 0x000fe400078e02ff */
[----:B---3--:R-:W-:Y:S01]  /*1daa0*/  IMAD.MOV.U32 R216, RZ, RZ, R100 ;  /* 0x000000ffffd87224 */ /* 0x008fe200078e0064 */
[----:B------:R-:W-:Y:S01]  /*1dab0*/  MOV R217, R102 ;  /* 0x0000006600d97202 */ /* 0x000fe20000000f00 */
[----:B------:R-:W-:Y:S02]  /*1dac0*/  IMAD.MOV.U32 R218, RZ, RZ, R152 ;  /* 0x000000ffffda7224 */ /* 0x000fe400078e0098 */
[----:B------:R-:W-:Y:S01]  /*1dad0*/  IMAD.MOV.U32 R219, RZ, RZ, R154 ;  /* 0x000000ffffdb7224 */ /* 0x000fe200078e009a */
[----:B------:R-:W-:-:S04]  /*1dae0*/  NOP ;  /* 0x0000000000007918 */ /* 0x000fc80000000000 */
[----:B------:R3:W-:Y:S01]  /*1daf0*/  STSM.16.M88.4 [R244], R216 ;  /* 0x000000d8f4007844 */ /* 0x0007e20000000200 */
[----:B------:R-:W-:Y:S02]  /*1db00*/  IMAD R100, R2, 0x20, R3 ;  /* 0x0000002002647824 */ /* 0x000fe400078e0203 */
[----:B------:R-:W-:Y:S01]  /*1db10*/  IMAD.MOV.U32 R164, RZ, RZ, R165 ;  /* 0x000000ffffa47224 */ /* 0x000fe200078e00a5 */
[----:B------:R-:W-:Y:S01]  /*1db20*/  MOV R165, R167 ;  /* 0x000000a700a57202 */ /* 0x000fe20000000f00 */
[----:B------:R-:W-:Y:S02]  /*1db30*/  IMAD.MOV.U32 R166, RZ, RZ, R5 ;  /* 0x000000ffffa67224 */ /* 0x000fe400078e0005 */
[----:B------:R-:W-:Y:S01]  /*1db40*/  IMAD.MOV.U32 R167, RZ, RZ, R7 ;  /* 0x000000ffffa77224 */ /* 0x000fe200078e0007 */
[----:B------:R-:W-:Y:S01]  /*1db50*/  NOP ;  /* 0x0000000000007918 */ /* 0x000fe20000000000 */
[----:B---3--:R-:W-:Y:S01]  /*1db60*/  MOV R216, R249 ;  /* 0x000000f900d87202 */ /* 0x008fe20000000f00 */
[----:B------:R-:W-:Y:S01]  /*1db70*/  IMAD.MOV.U32 R217, RZ, RZ, R251 ;  /* 0x000000ffffd97224 */ /* 0x000fe200078e00fb */
[----:B------:R-:W-:Y:S01]  /*1db80*/  MOV R219, R135 ;  /* 0x0000008700db7202 */ /* 0x000fe20000000f00 */
[----:B------:R-:W-:-:S02]  /*1db90*/  IMAD.MOV.U32 R218, RZ, RZ, R133 ;  /* 0x000000ffffda7224 */ /* 0x000fc400078e0085 */
[----:B------:R-:W3:Y:S01]  /*1dba0*/  LDS.128 R132, [R244] ;  /* 0x00000000f4847984 */ /* 0x000ee20000000c00 */
[----:B------:R-:W-:-:S03]  /*1dbb0*/  NOP ;  /* 0x0000000000007918 */ /* 0x000fc60000000000 */
[----:B------:R1:W-:Y:S01]  /*1dbc0*/  STSM.16.M88.4 [R244], R216 ;  /* 0x000000d8f4007844 */ /* 0x0003e20000000200 */
[----:B------:R-:W-:Y:S01]  /*1dbd0*/  IMAD.MOV.U32 R239, RZ, RZ, R0 ;  /* 0x000000ffffef7224 */ /* 0x000fe200078e0000 */
[----:B------:R-:W-:Y:S02]  /*1dbe0*/  NOP ;  /* 0x0000000000007918 */ /* 0x000fe40000000000 */
[----:B------:R-:W2:Y:S01]  /*1dbf0*/  LDS.128 R4, [R244] ;  /* 0x00000000f4047984 */ /* 0x000ea20000000c00 */
[C---:B------:R-:W-:Y:S01]  /*1dc00*/  LEA R0, R2.reuse, R100, 0x5 ;  /* 0x0000006402007211 */ /* 0x040fe200078e28ff */
[----:B------:R-:W-:Y:S02]  /*1dc10*/  NOP ;  /* 0x0000000000007918 */ /* 0x000fe40000000000 */
[----:B------:R4:W-:Y:S02]  /*1dc20*/  STSM.16.M88.4 [R244], R164 ;  /* 0x000000a4f4007844 */ /* 0x0009e40000000200 */
[----:B------:R-:W-:Y:S01]  /*1dc30*/  IMAD R102, R2, 0x20, R0 ;  /* 0x0000002002667824 */ /* 0x000fe200078e0200 */
[----:B------:R-:W-:-:S04]  /*1dc40*/  LEA R2, P6, R3, UR42, 0x2 ;  /* 0x0000002a03027c11 */ /* 0x000fc8000f8c10ff */
[----:B------:R-:W-:Y:S02]  /*1dc50*/  LEA.HI.X.SX32 R3, R3, UR43, 0x2, P6 ;  /* 0x0000002b03037c11 */ /* 0x000fe4000b0f16ff */
[----:B-1----:R-:W-:Y:S01]  /*1dc60*/  LEA R216, P6, R102, UR42, 0x2 ;  /* 0x0000002a66d87c11 */ /* 0x002fe2000f8c10ff */
[----:B----4-:R-:W-:Y:S01]  /*1dc70*/  IMAD.MOV.U32 R164, RZ, RZ, R229 ;  /* 0x000000ffffa47224 */ /* 0x010fe200078e00e5 */
[----:B------:R-:W-:Y:S01]  /*1dc80*/  MOV R166, R37 ;  /* 0x0000002500a67202 */ /* 0x000fe20000000f00 */
[----:B------:R-:W-:Y:S02]  /*1dc90*/  IMAD.MOV.U32 R165, RZ, RZ, R231 ;  /* 0x000000ffffa57224 */ /* 0x000fe400078e00e7 */
[----:B------:R-:W-:Y:S01]  /*1dca0*/  IMAD.MOV.U32 R167, RZ, RZ, R39 ;  /* 0x000000ffffa77224 */ /* 0x000fe200078e0027 */
[----:B------:R-:W-:Y:S01]  /*1dcb0*/  NOP ;  /* 0x0000000000007918 */ /* 0x000fe20000000000 */
[----:B------:R-:W1:Y:S01]  /*1dcc0*/  LDS.128 R36, [R244] ;  /* 0x00000000f4247984 */ /* 0x000e620000000c00 */
[----:B------:R-:W-:-:S03]  /*1dcd0*/  NOP ;  /* 0x0000000000007918 */ /* 0x000fc60000000000 */
[----:B------:R4:W-:Y:S01]  /*1dce0*/  STSM.16.M88.4 [R244], R164 ;  /* 0x000000a4f4007844 */ /* 0x0009e20000000200 */
[----:B------:R-:W-:Y:S01]  /*1dcf0*/  LEA.HI.X.SX32 R217, R102, UR43, 0x2, P6 ;  /* 0x0000002b66d97c11 */ /* 0x000fe2000b0f16ff */
[----:B------:R-:W-:Y:S01]  /*1dd00*/  IMAD.MOV.U32 R102, RZ, RZ, R153 ;  /* 0x000000ffff667224 */ /* 0x000fe200078e0099 */
[----:B----4-:R-:W-:Y:S02]  /*1dd10*/  LEA R164, P5, R100, UR42, 0x2 ;  /* 0x0000002a64a47c11 */ /* 0x010fe4000f8a10ff */
[----:B------:R-:W-:Y:S02]  /*1dd20*/  LEA R166, P4, R0, UR42, 0x2 ;  /* 0x0000002a00a67c11 */ /* 0x000fe4000f8810ff */
[----:B------:R-:W-:Y:S02]  /*1dd30*/  LEA.HI.X.SX32 R165, R100, UR43, 0x2, P5 ;  /* 0x0000002b64a57c11 */ /* 0x000fe4000a8f16ff */
[----:B------:R-:W-:Y:S02]  /*1dd40*/  LEA.HI.X.SX32 R167, R0, UR43, 0x2, P4 ;  /* 0x0000002b00a77c11 */ /* 0x000fe4000a0f16ff */
[----:B------:R-:W-:Y:S01]  /*1dd50*/  MOV R100, R101 ;  /* 0x0000006500647202 */ /* 0x000fe20000000f00 */
[----:B------:R-:W-:Y:S01]  /*1dd60*/  IMAD.MOV.U32 R101, RZ, RZ, R103 ;  /* 0x000000ffff657224 */ /* 0x000fe200078e0067 */
[----:B------:R-:W-:-:S02]  /*1dd70*/  ISETP.LT.AND P4, PT, R247, UR33, !P2 ;  /* 0x00000021f7007c0c */ /* 0x000fc4000d781270 */
[----:B------:R-:W-:Y:S01]  /*1dd80*/  ISETP.LT.AND P5, PT, R235, UR34, !P3 ;  /* 0x00000022eb007c0c */ /* 0x000fe2000dfa1270 */
[C---:B------:R-:W-:Y:S01]  /*1dd90*/  IMAD R0, R247.reuse, UR60, RZ ;  /* 0x0000003cf7007c24 */ /* 0x040fe2000f8e02ff */
[----:B------:R-:W-:Y:S01]  /*1dda0*/  MOV R103, R155 ;  /* 0x0000009b00677202 */ /* 0x000fe20000000f00 */
[----:B------:R-:W-:Y:S01]  /*1ddb0*/  NOP ;  /* 0x0000000000007918 */ /* 0x000fe20000000000 */
[----:B------:R-:W4:Y:S01]  /*1ddc0*/  LDS.128 R152, [R244] ;  /* 0x00000000f4987984 */ /* 0x000f220000000c00 */
[----:B------:R-:W-:Y:S01]  /*1ddd0*/  NOP ;  /* 0x0000000000007918 */ /* 0x000fe20000000000 */
[----:B------:R-:W-:Y:S02]  /*1dde0*/  ISETP.LT.AND P2, PT, R234, UR36, !P3 ;  /* 0x00000024ea007c0c */ /* 0x000fe4000df41270 */
[----:B------:R1:W-:Y:S01]  /*1ddf0*/  STSM.16.M88.4 [R244], R100 ;  /* 0x00000064f4007844 */ /* 0x0003e20000000200 */
[----:B------:R-:W-:Y:S01]  /*1de00*/  ISETP.LT.AND P3, PT, R232, UR38, !P3 ;  /* 0x00000026e8007c0c */ /* 0x000fe2000df61270 */
[----:B------:R-:W2:Y:S01]  /*1de10*/  LDCU.64 UR42, c[0x0][0x398] ;  /* 0x00007300ff2a77ac */ /* 0x000ea20008000a00 */
[----:B------:R-:W2:Y:S01]  /*1de20*/  LDCU UR34, c[0x0][0x39c] ;  /* 0x00007380ff2277ac */ /* 0x000ea20008000800 */
[----:B------:R-:W-:Y:S01]  /*1de30*/  VIADD R218, R247, 0x2 ;  /* 0x00000002f7da7836 */ /* 0x000fe20000000000 */
[----:B------:R-:W-:Y:S01]  /*1de40*/  ISETP.LT.AND P6, PT, R234, UR44, !P1 ;  /* 0x0000002cea007c0c */ /* 0x000fe2000cfc1270 */
[----:B------:R-:W2:Y:S01]  /*1de50*/  LDCU UR44, c[0x0][0x39c] ;  /* 0x00007380ff2c77ac */ /* 0x000ea20008000800 */
[----:B------:R-:W2:Y:S01]  /*1de60*/  LDCU UR33, c[0x0][0x398] ;  /* 0x00007300ff2177ac */ /* 0x000ea20008000800 */
[----:B-1----:R-:W-:Y:S01]  /*1de70*/  IMAD.WIDE R102, R0, 0x4, R2 ;  /* 0x0000000400667825 */ /* 0x002fe200078e0202 */
[----:B------:R-:W-:-:S03]  /*1de80*/  NOP ;  /* 0x0000000000007918 */ /* 0x000fc60000000000 */
[C---:B------:R-:W-:Y:S01]  /*1de90*/  IMAD.WIDE R100, R0.reuse, 0x4, R164 ;  /* 0x0000000400647825 */ /* 0x040fe200078e02a4 */
[----:B------:R-:W1:Y:S01]  /*1dea0*/  LDCU UR36, c[0x0][0x398] ;  /* 0x00007300ff2477ac */ /* 0x000e620008000800 */
[----:B------:R-:W1:Y:S01]  /*1deb0*/  LDCU UR38, c[0x0][0x398] ;  /* 0x00007300ff2677ac */ /* 0x000e620008000800 */
[----:B--2---:R2:W-:Y:S04]  /*1dec0*/  @P4 STG.E desc[UR28][R102.64], R248 ;  /* 0x000000f866004986 */ /* 0x0045e8000c10191c */
[----:B------:R1:W-:Y:S01]  /*1ded0*/  @P5 STG.E desc[UR28][R100.64], R227 ;  /* 0x000000e364005986 */ /* 0x0003e2000c10191c */
[----:B--2---:R-:W-:-:S04]  /*1dee0*/  IMAD.WIDE R102, R0, 0x4, R166 ;  /* 0x0000000400667825 */ /* 0x004fc800078e02a6 */
[----:B-1----:R-:W-:Y:S01]  /*1def0*/  IMAD.WIDE R100, R0, 0x4, R216 ;  /* 0x0000000400647825 */ /* 0x002fe200078e02d8 */
[----:B------:R1:W-:Y:S04]  /*1df00*/  @P2 STG.E desc[UR28][R102.64], R225 ;  /* 0x000000e166002986 */ /* 0x0003e8000c10191c */
[----:B------:R2:W-:Y:S04]  /*1df10*/  @P3 STG.E desc[UR28][R100.64], R237 ;  /* 0x000000ed64003986 */ /* 0x0005e8000c10191c */
[----:B-1----:R-:W3:Y:S04]  /*1df20*/  LDL.LU R225, [R1+0xf4] ;  /* 0x0000f40001e17983 */ /* 0x002ee80000300800 */
[----:B--2---:R-:W2:Y:S01]  /*1df30*/  LDL.LU R237, [R1+0xe4] ;  /* 0x0000e40001ed7983 */ /* 0x004ea20000300800 */
[----:B------:R-:W-:-:S02]  /*1df40*/  ISETP.LT.AND P4, PT, R252, UR40, !P1 ;  /* 0x00000028fc007c0c */ /* 0x000fc4000cf81270 */
[C---:B------:R-:W-:Y:S01]  /*1df50*/  ISETP.LT.AND P5, PT, R235.reuse, UR42, !P1 ;  /* 0x0000002aeb007c0c */ /* 0x040fe2000cfa1270 */
[----:B------:R-:W-:Y:S01]  /*1df60*/  VIADD R0, R0, UR60 ;  /* 0x0000003c00007c36 */ /* 0x000fe20008000000 */
[----:B------:R-:W-:Y:S01]  /*1df70*/  ISETP.LT.AND P1, PT, R232, UR46, !P1 ;  /* 0x0000002ee8007c0c */ /* 0x000fe2000cf21270 */
[----:B------:R-:W1:Y:S01]  /*1df80*/  LDCU UR42, c[0x0][0x39c] ;  /* 0x00007380ff2a77ac */ /* 0x000e620008000800 */
[----:B------:R-:W-:Y:S01]  /*1df90*/  ISETP.GE.AND P2, PT, R218, UR34, PT ;  /* 0x00000022da007c0c */ /* 0x000fe2000bf46270 */
[C---:B------:R-:W-:Y:S01]  /*1dfa0*/  IMAD.WIDE R102, R0.reuse, 0x4, R2 ;  /* 0x0000000400667825 */ /* 0x040fe200078e0202 */
[----:B------:R-:W1:Y:S03]  /*1dfb0*/  LDCU UR40, c[0x0][0x3b8] ;  /* 0x00007700ff2877ac */ /* 0x000e660008000800 */
[----:B------:R-:W-:Y:S01]  /*1dfc0*/  IMAD.WIDE R100, R0, 0x4, R164 ;  /* 0x0000000400647825 */ /* 0x000fe200078e02a4 */
[----:B------:R-:W-:Y:S01]  /*1dfd0*/  ISETP.LT.AND P3, PT, R252, UR48, !P2 ;  /* 0x00000030fc007c0c */ /* 0x000fe2000d761270 */
[----:B------:R4:W-:Y:S01]  /*1dfe0*/  @P4 STG.E desc[UR28][R102.64], R226 ;  /* 0x000000e266004986 */ /* 0x0009e2000c10191c */
[----:B------:R-:W-:Y:S01]  /*1dff0*/  ISETP.LT.AND P4, PT, R235, UR50, !P2 ;  /* 0x00000032eb007c0c */ /* 0x000fe2000d781270 */
[----:B------:R-:W1:Y:S02]  /*1e000*/  LDCU UR34, c[0x0][0x398] ;  /* 0x00007300ff2277ac */ /* 0x000e640008000800 */
[----:B------:R1:W-:Y:S01]  /*1e010*/  @P5 STG.E desc[UR28][R100.64], R224 ;  /* 0x000000e064005986 */ /* 0x0003e2000c10191c */
[----:B------:R-:W-:Y:S01]  /*1e020*/  IADD3 R218, PT, PT, R247, 0x3, RZ ;  /* 0x00000003f7da7810 */ /* 0x000fe20007ffe0ff */
[----:B------:R-:W2:Y:S01]  /*1e030*/  LDCU UR46, c[0x0][0x398] ;  /* 0x00007300ff2e77ac */ /* 0x000ea20008000800 */
[----:B------:R-:W2:Y:S01]  /*1e040*/  LDCU UR48, c[0x0][0x398] ;  /* 0x00007300ff3077ac */ /* 0x000ea20008000800 */
[----:B----4-:R-:W4:Y:S01]  /*1e050*/  LDL.LU R226, [R1+0xd4] ;  /* 0x0000d40001e27983 */ /* 0x010f220000300800 */
[C---:B------:R-:W-:Y:S01]  /*1e060*/  IMAD.WIDE R102, R0.reuse, 0x4, R166 ;  /* 0x0000000400667825 */ /* 0x040fe200078e02a6 */
[----:B------:R-:W2:Y:S02]  /*1e070*/  LDCU UR50, c[0x0][0x398] ;  /* 0x00007300ff3277ac */ /* 0x000ea40008000800 */
[----:B-1----:R-:W4:Y:S01]  /*1e080*/  LDL.LU R224, [R1+0xc4] ;  /* 0x0000c40001e07983 */ /* 0x002f220000300800 */
[----:B------:R-:W-:-:S04]  /*1e090*/  IMAD.WIDE R100, R0, 0x4, R216 ;  /* 0x0000000400647825 */ /* 0x000fc800078e02d8 */
[----:B------:R-:W-:Y:S01]  /*1e0a0*/  VIADD R0, R0, UR60 ;  /* 0x0000003c00007c36 */ /* 0x000fe20008000000 */
[----:B------:R1:W-:Y:S04]  /*1e0b0*/  @P6 STG.E desc[UR28][R102.64], R233 ;  /* 0x000000e966006986 */ /* 0x0003e8000c10191c */
[----:B------:R1:W-:Y:S04]  /*1e0c0*/  @P1 STG.E desc[UR28][R100.64], R239 ;  /* 0x000000ef64001986 */ /* 0x0003e8000c10191c */
[----:B-1----:R-:W4:Y:S01]  /*1e0d0*/  LDL.LU R233, [R1+0xb4] ;  /* 0x0000b40001e97983 */ /* 0x002f220000300800 */
[----:B------:R-:W-:-:S03]  /*1e0e0*/  IMAD.WIDE R102, R0, 0x4, R2 ;  /* 0x0000000400667825 */ /* 0x000fc600078e0202 */
[----:B------:R-:W4:Y:S01]  /*1e0f0*/  LDL.LU R239, [R1+0xa4] ;  /* 0x0000a40001ef7983 */ /* 0x000f220000300800 */
[----:B------:R-:W-:-:S03]  /*1e100*/  IMAD.WIDE R100, R0, 0x4, R164 ;  /* 0x0000000400647825 */ /* 0x000fc600078e02a4 */
[----:B---3--:R1:W-:Y:S04]  /*1e110*/  @P3 STG.E desc[UR28][R102.64], R225 ;  /* 0x000000e166003986 */ /* 0x0083e8000c10191c */
[----:B--2---:R2:W-:Y:S04]  /*1e120*/  @P4 STG.E desc[UR28][R100.64], R237 ;  /* 0x000000ed64004986 */ /* 0x0045e8000c10191c */
[----:B-1----:R-:W3:Y:S04]  /*1e130*/  LDL.LU R225, [R1+0x94] ;  /* 0x0000940001e17983 */ /* 0x002ee80000300800 */
[----:B--2---:R-:W2:Y:S01]  /*1e140*/  LDL.LU R237, [R1+0x84] ;  /* 0x0000840001ed7983 */ /* 0x004ea20000300800 */
[----:B------:R-:W-:-:S02]  /*1e150*/  ISETP.LT.AND P5, PT, R234, UR52, !P2 ;  /* 0x00000034ea007c0c */ /* 0x000fc4000d7a1270 */
[----:B------:R-:W-:Y:S01]  /*1e160*/  ISETP.GE.AND P6, PT, R218, UR42, PT ;  /* 0x0000002ada007c0c */ /* 0x000fe2000bfc6270 */
[----:B------:R-:W-:Y:S01]  /*1e170*/  IMAD.WIDE R102, R0, 0x4, R166 ;  /* 0x0000000400667825 */ /* 0x000fe200078e02a6 */
[----:B------:R-:W-:Y:S01]  /*1e180*/  ISETP.LT.AND P2, PT, R232, UR30, !P2 ;  /* 0x0000001ee8007c0c */ /* 0x000fe2000d741270 */
[----:B------:R-:W1:Y:S01]  /*1e190*/  LDCU UR52, c[0x0][0x39c] ;  /* 0x00007380ff3477ac */ /* 0x000e620008000800 */
[----:B------:R-:W-:Y:S01]  /*1e1a0*/  ISETP.LT.AND P1, PT, R252, UR32, !P6 ;  /* 0x00000020fc007c0c */ /* 0x000fe2000f721270 */
[C---:B------:R-:W-:Y:S01]  /*1e1b0*/  IMAD.WIDE R100, R0.reuse, 0x4, R216 ;  /* 0x0000000400647825 */ /* 0x040fe200078e02d8 */
[----:B------:R-:W-:Y:S01]  /*1e1c0*/  ISETP.LT.AND P3, PT, R235, UR22, !P6 ;  /* 0x00000016eb007c0c */ /* 0x000fe2000f761270 */
[----:B------:R-:W1:Y:S01]  /*1e1d0*/  LDCU UR30, c[0x0][0x39c] ;  /* 0x00007380ff1e77ac */ /* 0x000e620008000800 */
[----:B------:R-:W-:Y:S02]  /*1e1e0*/  IADD3 R0, PT, PT, R0, UR60, RZ ;  /* 0x0000003c00007c10 */ /* 0x000fe4000fffe0ff */
[----:B------:R-:W-:Y:S01]  /*1e1f0*/  ISETP.LT.AND P4, PT, R234, UR25, !P6 ;  /* 0x00000019ea007c0c */ /* 0x000fe2000f781270 */
[----:B----4-:R4:W-:Y:S01]  /*1e200*/  @P5 STG.E desc[UR28][R102.64], R226 ;  /* 0x000000e266005986 */ /* 0x0109e2000c10191c */
[----:B------:R-:W-:Y:S01]  /*1e210*/  ISETP.LT.AND P6, PT, R232, UR24, !P6 ;  /* 0x00000018e8007c0c */ /* 0x000fe2000f7c1270 */
[----:B------:R-:W-:Y:S01]  /*1e220*/  VIADD R218, R247, 0x4 ;  /* 0x00000004f7da7836 */ /* 0x000fe20000000000 */
[----:B------:R-:W1:Y:S01]  /*1e230*/  LDCU UR42, c[0x0][0x398] ;  /* 0x00007300ff2a77ac */ /* 0x000e620008000800 */
[----:B------:R4:W-:Y:S01]  /*1e240*/  @P2 STG.E desc[UR28][R100.64], R224 ;  /* 0x000000e064002986 */ /* 0x0009e2000c10191c */
[----:B------:R-:W1:Y:S01]  /*1e250*/  LDCU UR32, c[0x0][0x398] ;  /* 0x00007300ff2077ac */ /* 0x000e620008000800 */
[----:B------:R-:W1:Y:S02]  /*1e260*/  LDCU UR22, c[0x0][0x398] ;  /* 0x00007300ff1677ac */ /* 0x000e640008000800 */
[----:B----4-:R-:W4:Y:S01]  /*1e270*/  LDL.LU R226, [R1+0xf8] ;  /* 0x0000f80001e27983 */ /* 0x010f220000300800 */
[C---:B------:R-:W-:Y:S01]  /*1e280*/  IMAD.WIDE R102, R0.reuse, 0x4, R2 ;  /* 0x0000000400667825 */ /* 0x040fe200078e0202 */
[----:B------:R-:W1:Y:S02]  /*1e290*/  LDCU UR25, c[0x0][0x398] ;  /* 0x00007300ff1977ac */ /* 0x000e640008000800 */
[----:B------:R-:W4:Y:S01]  /*1e2a0*/  LDL.LU R224, [R1+0xe8] ;  /* 0x0000e80001e07983 */ /* 0x000f220000300800 */
[C---:B------:R-:W-:Y:S01]  /*1e2b0*/  IMAD.WIDE R100, R0.reuse, 0x4, R164 ;  /* 0x0000000400647825 */ /* 0x040fe200078e02a4 */
[----:B------:R-:W1:Y:S02]  /*1e2c0*/  LDCU UR24, c[0x0][0x3b8] ;  /* 0x00007700ff1877ac */ /* 0x000e640008000800 */
        /* <DEDUP_REMOVED lines=10> */
[----:B------:R-:W-:Y:S01]  /*1e370*/  ISETP.GE.AND P5, PT, R218, UR44, PT ;  /* 0x0000002cda007c0c */ /* 0x000fe2000bfa6270 */
[----:B------:R-:W-:Y:S01]  /*1e380*/  VIADD R218, R247, 0x5 ;  /* 0x00000005f7da7836 */ /* 0x000fe20000000000 */
[----:B------:R-:W1:Y:S02]  /*1e390*/  LDCU UR44, c[0x0][0x39c] ;  /* 0x00007380ff2c77ac */ /* 0x000e640008000800 */
[----:B------:R-:W-:-:S02]  /*1e3a0*/  ISETP.LT.AND P2, PT, R252, UR56, !P5 ;  /* 0x00000038fc007c0c */ /* 0x000fc4000ef41270 */
[C---:B------:R-:W-:Y:S01]  /*1e3b0*/  ISETP.LT.AND P1, PT, R235.reuse, UR57, !P5 ;  /* 0x00000039eb007c0c */ /* 0x040fe2000ef21270 */
[----:B------:R-:W-:Y:S01]  /*1e3c0*/  VIADD R0, R0, UR60 ;  /* 0x0000003c00007c36 */ /* 0x000fe20008000000 */
[----:B------:R-:W-:Y:S01]  /*1e3d0*/  ISETP.LT.AND P3, PT, R234, UR54, !P5 ;  /* 0x00000036ea007c0c */ /* 0x000fe2000ef61270 */
[----:B------:R-:W1:Y:S01]  /*1e3e0*/  LDCU UR56, c[0x0][0x39c] ;  /* 0x00007380ff3877ac */ /* 0x000e620008000800 */
[----:B------:R-:W-:Y:S01]  /*1e3f0*/  ISETP.LT.AND P5, PT, R232, UR8, !P5 ;  /* 0x00000008e8007c0c */ /* 0x000fe2000efa1270 */
[----:B------:R-:W-:Y:S01]  /*1e400*/  IMAD.WIDE R102, R0, 0x4, R2 ;  /* 0x0000000400667825 */ /* 0x000fe200078e0202 */
[----:B------:R-:W-:Y:S01]  /*1e410*/  ISETP.GE.AND P4, PT, R218, UR52, PT ;  /* 0x00000034da007c0c */ /* 0x000fe2000bf86270 */
[----:B------:R-:W1:Y:S02]  /*1e420*/  LDCU UR54, c[0x0][0x39c] ;  /* 0x00007380ff3677ac */ /* 0x000e640008000800 */
[----:B------:R-:W-:Y:S01]  /*1e430*/  IMAD.WIDE R100, R0, 0x4, R164 ;  /* 0x0000000400647825 */ /* 0x000fe200078e02a4 */
[----:B------:R-:W-:Y:S01]  /*1e440*/  ISETP.LT.AND P6, PT, R252, UR59, !P4 ;  /* 0x0000003bfc007c0c */ /* 0x000fe2000e7c1270 */
[----:B----4-:R4:W-:Y:S01]  /*1e450*/  @P2 STG.E desc[UR28][R102.64], R226 ;  /* 0x000000e266002986 */ /* 0x0109e2000c10191c */
[----:B------:R-:W-:Y:S01]  /*1e460*/  ISETP.LT.AND P2, PT, R235, UR20, !P4 ;  /* 0x00000014eb007c0c */ /* 0x000fe2000e741270 */
[----:B------:R-:W1:Y:S02]  /*1e470*/  LDCU UR59, c[0x0][0x39c] ;  /* 0x00007380ff3b77ac */ /* 0x000e640008000800 */
[----:B------:R4:W-:Y:S01]  /*1e480*/  @P1 STG.E desc[UR28][R100.64], R224 ;  /* 0x000000e064001986 */ /* 0x0009e2000c10191c */
[----:B------:R-:W-:Y:S01]  /*1e490*/  IADD3 R218, PT, PT, R247, 0x6, RZ ;  /* 0x00000006f7da7810 */ /* 0x000fe20007ffe0ff */
[----:B------:R-:W1:Y:S01]  /*1e4a0*/  LDCU UR8, c[0x0][0x398] ;  /* 0x00007300ff0877ac */ /* 0x000e620008000800 */
[----:B------:R-:W1:Y:S01]  /*1e4b0*/  LDCU UR20, c[0x0][0x398] ;  /* 0x00007300ff1477ac */ /* 0x000e620008000800 */
[----:B----4-:R-:W4:Y:S01]  /*1e4c0*/  LDL.LU R226, [R1+0x98] ;  /* 0x0000980001e27983 */ /* 0x010f220000300800 */
[C---:B------:R-:W-:Y:S01]  /*1e4d0*/  IMAD.WIDE R102, R0.reuse, 0x4, R166 ;  /* 0x0000000400667825 */ /* 0x040fe200078e02a6 */
[----:B------:R-:W1:Y:S02]  /*1e4e0*/  LDCU UR52, c[0x0][0x3b8] ;  /* 0x00007700ff3477ac */ /* 0x000e640008000800 */
[----:B------:R-:W4:Y:S01]  /*1e4f0*/  LDL.LU R224, [R1+0x88] ;  /* 0x0000880001e07983 */ /* 0x000f220000300800 */
[C---:B------:R-:W-:Y:S01]  /*1e500*/  IMAD.WIDE R100, R0.reuse, 0x4, R216 ;  /* 0x0000000400647825 */ /* 0x040fe200078e02d8 */
[----:B------:R-:W1:Y:S03]  /*1e510*/  LDCU UR57, c[0x0][0x39c] ;  /* 0x00007380ff3977ac */ /* 0x000e660008000800 */
[----:B------:R-:W-:Y:S01]  /*1e520*/  VIADD R0, R0, UR60 ;  /* 0x0000003c00007c36 */ /* 0x000fe20008000000 */
[----:B------:R1:W-:Y:S04]  /*1e530*/  @P3 STG.E desc[UR28][R102.64], R233 ;  /* 0x000000e966003986 */ /* 0x0003e8000c10191c */
[----:B------:R1:W-:Y:S02]  /*1e540*/  @P5 STG.E desc[UR28][R100.64], R239 ;  /* 0x000000ef64005986 */ /* 0x0003e4000c10191c */
[----:B-1----:R-:W-:-:S02]  /*1e550*/  IMAD.WIDE R102, R0, 0x4, R2 ;  /* 0x0000000400667825 */ /* 0x002fc400078e0202 */
[----:B------:R-:W4:Y:S02]  /*1e560*/  LDL.LU R233, [R1+0xfc] ;  /* 0x0000fc0001e97983 */ /* 0x000f240000300800 */
[----:B------:R-:W-:Y:S02]  /*1e570*/  IMAD.WIDE R100, R0, 0x4, R164 ;  /* 0x0000000400647825 */ /* 0x000fe400078e02a4 */
[----:B------:R-:W4:Y:S04]  /*1e580*/  LDL.LU R239, [R1+0xec] ;  /* 0x0000ec0001ef7983 */ /* 0x000f280000300800 */
[----:B---3--:R-:W-:Y:S04]  /*1e590*/  @P6 STG.E desc[UR28][R102.64], R225 ;  /* 0x000000e166006986 */ /* 0x008fe8000c10191c */
[----:B--2---:R1:W-:Y:S04]  /*1e5a0*/  @P2 STG.E desc[UR28][R100.64], R237 ;  /* 0x000000ed64002986 */ /* 0x0043e8000c10191c */
[----:B-1----:R-:W2:Y:S01]  /*1e5b0*/  LDL.LU R237, [R1+0xdc] ;  /* 0x0000dc0001ed7983 */ /* 0x002ea20000300800 */
[----:B------:R-:W-:-:S02]  /*1e5c0*/  ISETP.LT.AND P1, PT, R234, UR17, !P4 ;  /* 0x00000011ea007c0c */ /* 0x000fc4000e721270 */
[----:B------:R-:W-:Y:S01]  /*1e5d0*/  ISETP.GE.AND P3, PT, R218, UR56, PT ;  /* 0x00000038da007c0c */ /* 0x000fe2000bf66270 */
[----:B------:R-:W3:Y:S01]  /*1e5e0*/  LDL.LU R225, [R1+0xcc] ;  /* 0x0000cc0001e17983 */ /* 0x000ee20000300800 */
[----:B------:R-:W-:Y:S01]  /*1e5f0*/  ISETP.LT.AND P4, PT, R232, UR18, !P4 ;  /* 0x00000012e8007c0c */ /* 0x000fe2000e781270 */
[----:B------:R-:W-:Y:S01]  /*1e600*/  IMAD.WIDE R102, R0, 0x4, R166 ;  /* 0x0000000400667825 */ /* 0x000fe200078e02a6 */
[----:B------:R-:W-:Y:S01]  /*1e610*/  ISETP.LT.AND P5, PT, R252, UR16, !P3 ;  /* 0x00000010fc007c0c */ /* 0x000fe2000dfa1270 */
[----:B------:R-:W1:Y:S02]  /*1e620*/  LDCU UR17, c[0x0][0x398] ;  /* 0x00007300ff1177ac */ /* 0x000e640008000800 */
[C---:B------:R-:W-:Y:S01]  /*1e630*/  IMAD.WIDE R100, R0.reuse, 0x4, R216 ;  /* 0x0000000400647825 */ /* 0x040fe200078e02d8 */
[----:B------:R-:W-:Y:S01]  /*1e640*/  IADD3 R0, PT, PT, R0, UR60, RZ ;  /* 0x0000003c00007c10 */ /* 0x000fe2000fffe0ff */
[----:B------:R-:W1:Y:S01]  /*1e650*/  LDCU UR18, c[0x0][0x398] ;  /* 0x00007300ff1277ac */ /* 0x000e620008000800 */
[----:B------:R-:W-:-:S02]  /*1e660*/  ISETP.LT.AND P6, PT, R235, UR58, !P3 ;  /* 0x0000003aeb007c0c */ /* 0x000fc4000dfc1270 */
[----:B------:R-:W-:Y:S01]  /*1e670*/  ISETP.LT.AND P2, PT, R234, UR7, !P3 ;  /* 0x00000007ea007c0c */ /* 0x000fe2000df41270 */
[----:B------:R-:W-:Y:S01]  /*1e680*/  VIADD R218, R247, 0x7 ;  /* 0x00000007f7da7836 */ /* 0x000fe20000000000 */
[----:B------:R-:W1:Y:S01]  /*1e690*/  LDCU UR56, c[0x0][0x398] ;  /* 0x00007300ff3877ac */ /* 0x000e620008000800 */
[----:B----4-:R4:W-:Y:S01]  /*1e6a0*/  @P1 STG.E desc[UR28][R102.64], R226 ;  /* 0x000000e266001986 */ /* 0x0109e2000c10191c */
[C---:B------:R-:W-:Y:S01]  /*1e6b0*/  VIADD R219, R0.reuse, UR60 ;  /* 0x0000003c00db7c36 */ /* 0x040fe20008000000 */
[----:B------:R-:W1:Y:S02]  /*1e6c0*/  LDCU UR7, c[0x0][0x398] ;  /* 0x00007300ff0777ac */ /* 0x000e640008000800 */
[----:B------:R4:W-:Y:S01]  /*1e6d0*/  @P4 STG.E desc[UR28][R100.64], R224 ;  /* 0x000000e064004986 */ /* 0x0009e2000c10191c */
[----:B------:R-:W1:Y:S01]  /*1e6e0*/  LDCU UR16, c[0x0][0x3b8] ;  /* 0x00007700ff1077ac */ /* 0x000e620008000800 */
[----:B------:R-:W1:Y:S02]  /*1e6f0*/  LDCU UR58, c[0x0][0x398] ;  /* 0x00007300ff3a77ac */ /* 0x000e640008000800 */
[----:B----4-:R-:W4:Y:S01]  /*1e700*/  LDL.LU R226, [R1+0xbc] ;  /* 0x0000bc0001e27983 */ /* 0x010f220000300800 */
[----:B------:R-:W-:-:S03]  /*1e710*/  IMAD.WIDE R102, R0, 0x4, R2 ;  /* 0x0000000400667825 */ /* 0x000fc600078e0202 */
[----:B------:R-:W4:Y:S01]  /*1e720*/  LDL.LU R224, [R1+0xac] ;  /* 0x0000ac0001e07983 */ /* 0x000f220000300800 */
[----:B------:R-:W-:-:S03]  /*1e730*/  IMAD.WIDE R100, R0, 0x4, R164 ;  /* 0x0000000400647825 */ /* 0x000fc600078e02a4 */
[----:B------:R-:W4:Y:S04]  /*1e740*/  LDL.LU R248, [R1+0x9c] ;  /* 0x00009c0001f87983 */ /* 0x000f280000300800 */
[----:B------:R1:W-:Y:S04]  /*1e750*/  @P5 STG.E desc[UR28][R102.64], R233 ;  /* 0x000000e966005986 */ /* 0x0003e8000c10191c */
[----:B------:R1:W-:Y:S02]  /*1e760*/  @P6 STG.E desc[UR28][R100.64], R239 ;  /* 0x000000ef64006986 */ /* 0x0003e4000c10191c */
[----:B-1----:R-:W-:-:S02]  /*1e770*/  IMAD.WIDE R102, R0, 0x4, R166 ;  /* 0x0000000400667825 */ /* 0x002fc400078e02a6 */
[----:B------:R-:W4:Y:S04]  /*1e780*/  LDL.LU R233, [R1+0x8c] ;  /* 0x00008c0001e97983 */ /* 0x000f280000300800 */
[----:B------:R-:W4:Y:S04]  /*1e790*/  LDL.LU R239, [R1+0x70] ;  /* 0x0000700001ef7983 */ /* 0x000f280000300800 */
[----:B--2---:R1:W-:Y:S04]  /*1e7a0*/  @P2 STG.E desc[UR28][R102.64], R237 ;  /* 0x000000ed66002986 */ /* 0x0043e8000c10191c */
[----:B-1----:R-:W2:Y:S01]  /*1e7b0*/  LDL.LU R237, [R1+0x60] ;  /* 0x0000600001ed7983 */ /* 0x002ea20000300800 */
[----:B------:R-:W-:Y:S01]  /*1e7c0*/  ISETP.GE.AND P1, PT, R218, UR59, PT ;  /* 0x0000003bda007c0c */ /* 0x000fe2000bf26270 */
[----:B------:R-:W1:Y:S01]  /*1e7d0*/  LDCU UR59, c[0x0][0x39c] ;  /* 0x00007380ff3b77ac */ /* 0x000e620008000800 */
[----:B------:R-:W-:-:S02]  /*1e7e0*/  ISETP.LT.AND P3, PT, R232, UR55, !P3 ;  /* 0x00000037e8007c0c */ /* 0x000fc4000df61270 */
[----:B------:R-:W-:Y:S01]  /*1e7f0*/  ISETP.LT.AND P4, PT, R252, UR9, !P1 ;  /* 0x00000009fc007c0c */ /* 0x000fe2000cf81270 */
[----:B------:R-:W-:Y:S01]  /*1e800*/  IMAD.WIDE R100, R0, 0x4, R216 ;  /* 0x0000000400647825 */ /* 0x000fe200078e02d8 */
[----:B------:R-:W-:Y:S01]  /*1e810*/  ISETP.LT.AND P5, PT, R235, UR13, !P1 ;  /* 0x0000000deb007c0c */ /* 0x000fe2000cfa1270 */
[----:B------:R-:W2:Y:S02]  /*1e820*/  LDCU UR55, c[0x0][0x398] ;  /* 0x00007300ff3777ac */ /* 0x000ea40008000800 */
[----:B------:R-:W-:Y:S01]  /*1e830*/  VIADD R218, R247, 0x8 ;  /* 0x00000008f7da7836 */ /* 0x000fe20000000000 */
[----:B------:R-:W-:Y:S01]  /*1e840*/  ISETP.LT.AND P6, PT, R234, UR21, !P1 ;  /* 0x00000015ea007c0c */ /* 0x000fe2000cfc1270 */
[C---:B------:R-:W-:Y:S01]  /*1e850*/  IMAD.WIDE R102, R219.reuse, 0x4, R164 ;  /* 0x00000004db667825 */ /* 0x040fe200078e02a4 */
[----:B------:R-:W2:Y:S03]  /*1e860*/  LDCU UR9, c[0x0][0x398] ;  /* 0x00007300ff0977ac */ /* 0x000ea60008000800 */
[----:B---3--:R3:W-:Y:S01]  /*1e870*/  @P3 STG.E desc[UR28][R100.64], R225 ;  /* 0x000000e164003986 */ /* 0x0087e2000c10191c */
[----:B------:R-:W-:Y:S01]  /*1e880*/  ISETP.LT.AND P1, PT, R232, UR12, !P1 ;  /* 0x0000000ce8007c0c */ /* 0x000fe2000cf21270 */
[----:B------:R-:W-:Y:S01]  /*1e890*/  VIADD R229, R219, UR60 ;  /* 0x0000003cdbe57c36 */ /* 0x000fe20008000000 */
[----:B------:R-:W-:Y:S01]  /*1e8a0*/  IADD3 R0, PT, PT, R247, 0x9, RZ ;  /* 0x00000009f7007810 */ /* 0x000fe20007ffe0ff */
[----:B------:R-:W2:Y:S01]  /*1e8b0*/  LDCU UR21, c[0x0][0x39c] ;  /* 0x00007380ff1577ac */ /* 0x000ea20008000800 */
[----:B-1----:R-:W-:Y:S01]  /*1e8c0*/  ISETP.GE.AND P2, PT, R218, UR59, PT ;  /* 0x0000003bda007c0c */ /* 0x002fe2000bf46270 */
[----:B------:R-:W1:Y:S01]  /*1e8d0*/  LDCU UR12, c[0x0][0x398] ;  /* 0x00007300ff0c77ac */ /* 0x000e620008000800 */
[----:B---3--:R-:W-:-:S02]  /*1e8e0*/  IMAD.WIDE R100, R219, 0x4, R2 ;  /* 0x00000004db647825 */ /* 0x008fc400078e0202 */
[----:B------:R-:W-:Y:S01]  /*1e8f0*/  ISETP.LT.AND P3, PT, R252, UR19, !P2 ;  /* 0x00000013fc007c0c */ /* 0x000fe2000d761270 */
[----:B------:R-:W3:Y:S02]  /*1e900*/  LDCU UR59, c[0x0][0x398] ;  /* 0x00007300ff3b77ac */ /* 0x000ee40008000800 */
[----:B----4-:R4:W-:Y:S01]  /*1e910*/  @P4 STG.E desc[UR28][R100.64], R226 ;  /* 0x000000e264004986 */ /* 0x0109e2000c10191c */
[----:B------:R-:W-:Y:S01]  /*1e920*/  ISETP.LT.AND P4, PT, R235, UR23, !P2 ;  /* 0x00000017eb007c0c */ /* 0x000fe2000d781270 */
[----:B------:R-:W1:Y:S02]  /*1e930*/  LDCU UR19, c[0x0][0x398] ;  /* 0x00007300ff1377ac */ /* 0x000e640008000800 */
[----:B------:R3:W-:Y:S01]  /*1e940*/  @P5 STG.E desc[UR28][R102.64], R224 ;  /* 0x000000e066005986 */ /* 0x0007e2000c10191c */
[----:B------:R-:W1:Y:S01]  /*1e950*/  LDCU UR13, c[0x0][0x3b8] ;  /* 0x00007700ff0d77ac */ /* 0x000e620008000800 */
[----:B------:R-:W1:Y:S01]  /*1e960*/  LDCU UR23, c[0x0][0x398] ;  /* 0x00007300ff1777ac */ /* 0x000e620008000800 */
[----:B----4-:R-:W-:-:S04]  /*1e970*/  IMAD.WIDE R226, R219, 0x4, R166 ;  /* 0x00000004dbe27825 */ /* 0x010fc800078e02a6 */
[----:B---3--:R-:W-:Y:S01]  /*1e980*/  IMAD.WIDE R224, R219, 0x4, R216 ;  /* 0x00000004dbe07825 */ /* 0x008fe200078e02d8 */
[----:B------:R-:W-:Y:S03]  /*1e990*/  @P6 STG.E desc[UR28][R226.64], R248 ;  /* 0x000000f8e2006986 */ /* 0x000fe6000c10191c */
[C---:B------:R-:W-:Y:S01]  /*1e9a0*/  IMAD.WIDE R100, R229.reuse, 0x4, R2 ;  /* 0x00000004e5647825 */ /* 0x040fe200078e0202 */
[----:B------:R-:W-:Y:S03]  /*1e9b0*/  @P1 STG.E desc[UR28][R224.64], R233 ;  /* 0x000000e9e0001986 */ /* 0x000fe6000c10191c */
[----:B------:R-:W-:Y:S01]  /*1e9c0*/  IMAD.WIDE R102, R229, 0x4, R164 ;  /* 0x00000004e5667825 */ /* 0x000fe200078e02a4 */
[----:B------:R3:W-:Y:S04]  /*1e9d0*/  @P3 STG.E desc[UR28][R100.64], R239 ;  /* 0x000000ef64003986 */ /* 0x0007e8000c10191c */
[----:B---3--:R-:W3:Y:S04]  /*1e9e0*/  LDL.LU R239, [R1+0x74] ;  /* 0x0000740001ef7983 */ /* 0x008ee80000300800 */
[----:B--2---:R2:W-:Y:S04]  /*1e9f0*/  @P4 STG.E desc[UR28][R102.64], R237 ;  /* 0x000000ed66004986 */ /* 0x0045e8000c10191c */
[----:B--2---:R-:W2:Y:S01]  /*1ea00*/  LDL.LU R237, [R1+0x64] ;  /* 0x0000640001ed7983 */ /* 0x004ea20000300800 */
[----:B------:R-:W-:-:S02]  /*1ea10*/  ISETP.LT.AND P5, PT, R234, UR27, !P2 ;  /* 0x0000001bea007c0c */ /* 0x000fc4000d7a1270 */
[----:B------:R-:W-:Y:S01]  /*1ea20*/  ISETP.GE.AND P6, PT, R0, UR77, PT ;  /* 0x0000004d00007c0c */ /* 0x000fe2000bfc6270 */
[C---:B------:R-:W-:Y:S01]  /*1ea30*/  IMAD.WIDE R218, R229.reuse, 0x4, R166 ;  /* 0x00000004e5da7825 */ /* 0x040fe200078e02a6 */
[----:B------:R-:W-:Y:S01]  /*1ea40*/  ISETP.LT.AND P2, PT, R232, UR5, !P2 ;  /* 0x00000005e8007c0c */ /* 0x000fe2000d741270 */
[----:B------:R-:W4:Y:S01]  /*1ea50*/  LDCU UR5, c[0x0][0x39c] ;  /* 0x00007380ff0577ac */ /* 0x000f220008000800 */
[----:B------:R-:W-:Y:S01]  /*1ea60*/  ISETP.LT.AND P1, PT, R252, UR15, !P6 ;  /* 0x0000000ffc007c0c */ /* 0x000fe2000f721270 */
[----:B------:R-:W-:Y:S01]  /*1ea70*/  IMAD.WIDE R224, R229, 0x4, R216 ;  /* 0x00000004e5e07825 */ /* 0x000fe200078e02d8 */
[----:B------:R-:W-:Y:S01]  /*1ea80*/  ISETP.LT.AND P3, PT, R235, UR14, !P6 ;  /* 0x0000000eeb007c0c */ /* 0x000fe2000f761270 */
[----:B------:R-:W1:Y:S01]  /*1ea90*/  LDCU UR77, c[0x0][0x398] ;  /* 0x00007300ff4d77ac */ /* 0x000e620008000800 */
[----:B------:R-:W-:Y:S01]  /*1eaa0*/  IADD3 R229, PT, PT, R229, UR60, RZ ;  /* 0x0000003ce5e57c10 */ /* 0x000fe2000fffe0ff */
[----:B------:R-:W-:Y:S01]  /*1eab0*/  VIADD R0, R247, 0xa ;  /* 0x0000000af7007836 */ /* 0x000fe20000000000 */
[----:B------:R-:W-:Y:S01]  /*1eac0*/  ISETP.LT.AND P4, PT, R234, UR26, !P6 ;  /* 0x0000001aea007c0c */ /* 0x000fe2000f781270 */
[----:B------:R1:W-:Y:S01]  /*1ead0*/  @P5 STG.E desc[UR28][R218.64], R240 ;  /* 0x000000f0da005986 */ /* 0x0003e2000c10191c */
[----:B------:R-:W2:Y:S01]  /*1eae0*/  LDCU UR15, c[0x0][0x398] ;  /* 0x00007300ff0f77ac */ /* 0x000ea20008000800 */
[C---:B------:R-:W-:Y:S01]  /*1eaf0*/  IMAD.WIDE R100, R229.reuse, 0x4, R2 ;  /* 0x00000004e5647825 */ /* 0x040fe200078e0202 */
[----:B------:R-:W-:Y:S01]  /*1eb00*/  ISETP.GE.AND P5, PT, R0, UR76, PT ;  /* 0x0000004c00007c0c */ /* 0x000fe2000bfa6270 */
[----:B------:R4:W-:Y:S01]  /*1eb10*/  @P2 STG.E desc[UR28][R224.64], R40 ;  /* 0x00000028e0002986 */ /* 0x0009e2000c10191c */
[----:B------:R-:W2:Y:S01]  /*1eb20*/  LDCU UR14, c[0x0][0x398] ;  /* 0x00007300ff0e77ac */ /* 0x000ea20008000800 */
[----:B------:R-:W-:Y:S01]  /*1eb30*/  IMAD.WIDE R102, R229, 0x4, R164 ;  /* 0x00000004e5667825 */ /* 0x000fe200078e02a4 */
[----:B------:R-:W-:Y:S01]  /*1eb40*/  ISETP.LT.AND P6, PT, R232, UR31, !P6 ;  /* 0x0000001fe8007c0c */ /* 0x000fe2000f7c1270 */
[----:B------:R4:W-:Y:S01]  /*1eb50*/  @P1 STG.E desc[UR28][R100.64], R8 ;  /* 0x0000000864001986 */ /* 0x0009e2000c10191c */
[----:B------:R-:W-:Y:S01]  /*1eb60*/  ISETP.LT.AND P2, PT, R252, UR61, !P5 ;  /* 0x0000003dfc007c0c */ /* 0x000fe2000ef41270 */
[----:B------:R-:W-:Y:S01]  /*1eb70*/  VIADD R0, R247, 0xb ;  /* 0x0000000bf7007836 */ /* 0x000fe20000000000 */
[----:B------:R-:W-:Y:S01]  /*1eb80*/  ISETP.LT.AND P1, PT, R235, UR62, !P5 ;  /* 0x0000003eeb007c0c */ /* 0x000fe2000ef21270 */
[----:B------:R4:W-:Y:S01]  /*1eb90*/  @P3 STG.E desc[UR28][R102.64], R12 ;  /* 0x0000000c66003986 */ /* 0x0009e2000c10191c */
[----:B------:R-:W-:Y:S01]  /*1eba0*/  ISETP.LT.AND P3, PT, R234, UR63, !P5 ;  /* 0x0000003fea007c0c */ /* 0x000fe2000ef61270 */
[C---:B-1----:R-:W-:Y:S01]  /*1ebb0*/  IMAD.WIDE R218, R229.reuse, 0x4, R166 ;  /* 0x00000004e5da7825 */ /* 0x042fe200078e02a6 */
[----:B------:R-:W1:Y:S03]  /*1ebc0*/  LDCU UR76, c[0x0][0x39c] ;  /* 0x00007380ff4c77ac */ /* 0x000e660008000800 */
[C---:B----4-:R-:W-:Y:S01]  /*1ebd0*/  IMAD.WIDE R224, R229.reuse, 0x4, R216 ;  /* 0x00000004e5e07825 */ /* 0x050fe200078e02d8 */
[----:B------:R-:W-:Y:S01]  /*1ebe0*/  ISETP.LT.AND P5, PT, R232, UR64, !P5 ;  /* 0x00000040e8007c0c */ /* 0x000fe2000efa1270 */
[----:B------:R4:W-:Y:S01]  /*1ebf0*/  @P4 STG.E desc[UR28][R218.64], R44 ;  /* 0x0000002cda004986 */ /* 0x0009e2000c10191c */
[----:B------:R-:W1:Y:S01]  /*1ec00*/  LDCU UR27, c[0x0][0x3b8] ;  /* 0x00007700ff1b77ac */ /* 0x000e620008000800 */
[----:B------:R-:W-:Y:S01]  /*1ec10*/  VIADD R229, R229, UR60 ;  /* 0x0000003ce5e57c36 */ /* 0x000fe20008000000 */
[----:B------:R-:W-:Y:S01]  /*1ec20*/  ISETP.GE.AND P4, PT, R0, UR65, PT ;  /* 0x0000004100007c0c */ /* 0x000fe2000bf86270 */
[----:B------:R-:W1:Y:S02]  /*1ec30*/  LDCU UR26, c[0x0][0x398] ;  /* 0x00007300ff1a77ac */ /* 0x000e640008000800 */
[C---:B------:R-:W-:Y:S01]  /*1ec40*/  IMAD.WIDE R100, R229.reuse, 0x4, R2 ;  /* 0x00000004e5647825 */ /* 0x040fe200078e0202 */
[----:B------:R1:W-:Y:S01]  /*1ec50*/  @P6 STG.E desc[UR28][R224.64], R60 ;  /* 0x0000003ce0006986 */ /* 0x0003e2000c10191c */
[----:B------:R-:W1:Y:S02]  /*1ec60*/  LDCU UR61, c[0x0][0x398] ;  /* 0x00007300ff3d77ac */ /* 0x000e640008000800 */
[C---:B------:R-:W-:Y:S01]  /*1ec70*/  IMAD.WIDE R102, R229.reuse, 0x4, R164 ;  /* 0x00000004e5667825 */ /* 0x040fe200078e02a4 */
[----:B------:R-:W-:Y:S01]  /*1ec80*/  ISETP.LT.AND P6, PT, R252, UR66, !P4 ;  /* 0x00000042fc007c0c */ /* 0x000fe2000e7c1270 */
[----:B------:R-:W2:Y:S02]  /*1ec90*/  LDCU UR31, c[0x0][0x3b8] ;  /* 0x00007700ff1f77ac */ /* 0x000ea40008000800 */
[C---:B----4-:R-:W-:Y:S01]  /*1eca0*/  IMAD.WIDE R218, R229.reuse, 0x4, R166 ;  /* 0x00000004e5da7825 */ /* 0x050fe200078e02a6 */
[----:B------:R-:W-:Y:S01]  /*1ecb0*/  IADD3 R231, PT, PT, R229, UR60, RZ ;  /* 0x0000003ce5e77c10 */ /* 0x000fe2000fffe0ff */
[----:B------:R-:W4:Y:S02]  /*1ecc0*/  LDCU UR62, c[0x0][0x398] ;  /* 0x00007300ff3e77ac */ /* 0x000f240008000800 */
[----:B------:R-:W-:Y:S01]  /*1ecd0*/  VIADD R0, R247, 0xc ;  /* 0x0000000cf7007836 */ /* 0x000fe20000000000 */
[----:B------:R-:W2:Y:S01]  /*1ece0*/  LDCU UR63, c[0x0][0x398] ;  /* 0x00007300ff3f77ac */ /* 0x000ea20008000800 */
[----:B---3--:R3:W-:Y:S01]  /*1ecf0*/  @P2 STG.E desc[UR28][R100.64], R239 ;  /* 0x000000ef64002986 */ /* 0x0087e2000c10191c */
[----:B------:R-:W-:Y:S01]  /*1ed00*/  ISETP.LT.AND P2, PT, R235, UR67, !P4 ;  /* 0x00000043eb007c0c */ /* 0x000fe2000e741270 */
[C---:B-1----:R-:W-:Y:S01]  /*1ed10*/  IMAD.WIDE R224, R231.reuse, 0x4, R2 ;  /* 0x00000004e7e07825 */ /* 0x042fe200078e0202 */
[----:B------:R-:W1:Y:S03]  /*1ed20*/  LDCU UR66, c[0x0][0x39c] ;  /* 0x00007380ff4277ac */ /* 0x000e660008000800 */
[C---:B------:R-:W-:Y:S01]  /*1ed30*/  IMAD.WIDE R226, R231.reuse, 0x4, R164 ;  /* 0x00000004e7e27825 */ /* 0x040fe200078e02a4 */
[----:B------:R-:W1:Y:S03]  /*1ed40*/  LDCU UR64, c[0x0][0x398] ;  /* 0x00007300ff4077ac */ /* 0x000e660008000800 */
[----:B------:R-:W-:Y:S01]  /*1ed50*/  VIADD R233, R231, UR60 ;  /* 0x0000003ce7e97c36 */ /* 0x000fe20008000000 */
[----:B------:R-:W1:Y:S04]  /*1ed60*/  LDCU UR67, c[0x0][0x398] ;  /* 0x00007300ff4377ac */ /* 0x000e680008000800 */
[----:B---3--:R-:W-:Y:S01]  /*1ed70*/  IADD3 R101, PT, PT, R233, UR60, RZ ;  /* 0x0000003ce9657c10 */ /* 0x008fe2000fffe0ff */
[----:B------:R-:W3:Y:S01]  /*1ed80*/  LDCU UR65, c[0x0][0x3b8] ;  /* 0x00007700ff4177ac */ /* 0x000ee20008000800 */
[----:B------:R-:W1:Y:S01]  /*1ed90*/  LDCU UR60, c[0x0][0x398] ;  /* 0x00007300ff3c77ac */ /* 0x000e620008000800 */
[----:B--2---:R2:W-:Y:S01]  /*1eda0*/  @P1 STG.E desc[UR28][R102.64], R237 ;  /* 0x000000ed66001986 */ /* 0x0045e2000c10191c */
[----:B------:R-:W-:Y:S01]  /*1edb0*/  ISETP.LT.AND P1, PT, R234, UR68, !P4 ;  /* 0x00000044ea007c0c */ /* 0x000fe2000e721270 */
[----:B------:R-:W1:Y:S02]  /*1edc0*/  LDCU UR68, c[0x0][0x398] ;  /* 0x00007300ff4477ac */ /* 0x000e640008000800 */
[----:B------:R-:W-:Y:S01]  /*1edd0*/  @P3 STG.E desc[UR28][R218.64], R241 ;  /* 0x000000f1da003986 */ /* 0x000fe2000c10191c */
[----:B------:R-:W-:-:S02]  /*1ede0*/  ISETP.GE.AND P3, PT, R0, UR70, PT ;  /* 0x0000004600007c0c */ /* 0x000fc4000bf66270 */
[----:B------:R-:W-:Y:S01]  /*1edf0*/  ISETP.LT.AND P4, PT, R232, UR69, !P4 ;  /* 0x00000045e8007c0c */ /* 0x000fe2000e781270 */
[----:B--2---:R-:W-:Y:S01]  /*1ee00*/  IMAD.WIDE R102, R229, 0x4, R216 ;  /* 0x00000004e5667825 */ /* 0x004fe200078e02d8 */
[----:B------:R-:W2:Y:S04]  /*1ee10*/  LDCU UR69, c[0x0][0x398] ;  /* 0x00007300ff4577ac */ /* 0x000ea80008000800 */
[----:B------:R1:W-:Y:S01]  /*1ee20*/  @P5 STG.E desc[UR28][R102.64], R41 ;  /* 0x0000002966005986 */ /* 0x0003e2000c10191c */
[----:B------:R-:W-:Y:S01]  /*1ee30*/  ISETP.LT.AND P5, PT, R252, UR71, !P3 ;  /* 0x00000047fc007c0c */ /* 0x000fe2000dfa1270 */
[----:B------:R-:W-:Y:S01]  /*1ee40*/  VIADD R0, R247, 0xd ;  /* 0x0000000df7007836 */ /* 0x000fe20000000000 */
[----:B------:R-:W2:Y:S01]  /*1ee50*/  LDCU UR71, c[0x0][0x39c] ;  /* 0x00007380ff4777ac */ /* 0x000ea20008000800 */
[----:B------:R3:W-:Y:S01]  /*1ee60*/  @P6 STG.E desc[UR28][R224.64], R9 ;  /* 0x00000009e0006986 */ /* 0x0007e2000c10191c */
[----:B------:R-:W-:Y:S01]  /*1ee70*/  ISETP.LT.AND P6, PT, R235, UR72, !P3 ;  /* 0x00000048eb007c0c */ /* 0x000fe2000dfc1270 */
[----:B------:R-:W2:Y:S02]  /*1ee80*/  LDCU UR72, c[0x0][0x398] ;  /* 0x00007300ff4877ac */ /* 0x000ea40008000800 */
[----:B------:R2:W-:Y:S01]  /*1ee90*/  @P2 STG.E desc[UR28][R226.64], R13 ;  /* 0x0000000de2002986 */ /* 0x0005e2000c10191c */
[----:B------:R-:W4:Y:S01]  /*1eea0*/  LDCU UR70, c[0x0][0x3b8] ;  /* 0x00007700ff4677ac */ /* 0x000f220008000800 */
[----:B-1----:R-:W-:Y:S01]  /*1eeb0*/  IMAD.WIDE R40, R231, 0x4, R166 ;  /* 0x00000004e7287825 */ /* 0x002fe200078e02a6 */
[----:B------:R-:W-:-:S03]  /*1eec0*/  ISETP.LT.AND P2, PT, R234, UR73, !P3 ;  /* 0x00000049ea007c0c */ /* 0x000fc6000df41270 */
[----:B------:R-:W-:Y:S01]  /*1eed0*/  IMAD.WIDE R102, R231, 0x4, R216 ;  /* 0x00000004e7667825 */ /* 0x000fe200078e02d8 */
[----:B------:R1:W-:Y:S01]  /*1eee0*/  @P1 STG.E desc[UR28][R40.64], R45 ;  /* 0x0000002d28001986 */ /* 0x0003e2000c10191c */
[----:B------:R-:W-:Y:S01]  /*1eef0*/  ISETP.GE.AND P1, PT, R0, UR75, PT ;  /* 0x0000004b00007c0c */ /* 0x000fe2000bf26270 */
[----:B------:R-:W4:Y:S01]  /*1ef00*/  LDCU UR73, c[0x0][0x398] ;  /* 0x00007300ff4977ac */ /* 0x000f220008000800 */
[C---:B---3--:R-:W-:Y:S01]  /*1ef10*/  IMAD.WIDE R8, R233.reuse, 0x4, R2 ;  /* 0x00000004e9087825 */ /* 0x048fe200078e0202 */
[----:B------:R-:W-:Y:S01]  /*1ef20*/  ISETP.LT.AND P3, PT, R232, UR74, !P3 ;  /* 0x0000004ae8007c0c */ /* 0x000fe2000df61270 */
[----:B------:R-:W-:Y:S01]  /*1ef30*/  @P4 STG.E desc[UR28][R102.64], R61 ;  /* 0x0000003d66004986 */ /* 0x000fe2000c10191c */
[----:B------:R-:W-:Y:S01]  /*1ef40*/  ISETP.LT.AND P4, PT, R252, UR33, !P1 ;  /* 0x00000021fc007c0c */ /* 0x000fe2000cf81270 */
[----:B--2---:R-:W-:Y:S01]  /*1ef50*/  IMAD.WIDE R12, R233, 0x4, R164 ;  /* 0x00000004e90c7825 */ /* 0x004fe200078e02a4 */
[----:B------:R-:W2:Y:S01]  /*1ef60*/  LDCU UR74, c[0x0][0x398] ;  /* 0x00007300ff4a77ac */ /* 0x000ea20008000800 */
[----:B------:R3:W-:Y:S01]  /*1ef70*/  @P5 STG.E desc[UR28][R8.64], R246 ;  /* 0x000000f608005986 */ /* 0x0007e2000c10191c */
[----:B------:R-:W-:Y:S01]  /*1ef80*/  ISETP.LT.AND P5, PT, R235, UR34, !P1 ;  /* 0x00000022eb007c0c */ /* 0x000fe2000cfa1270 */
[----:B------:R-:W-:Y:S01]  /*1ef90*/  VIADD R0, R247, 0xe ;  /* 0x0000000ef7007836 */ /* 0x000fe20000000000 */
[----:B------:R-:W2:Y:S01]  /*1efa0*/  LDCU UR75, c[0x0][0x398] ;  /* 0x00007300ff4b77ac */ /* 0x000ea20008000800 */
[----:B-1----:R-:W-:Y:S01]  /*1efb0*/  IMAD.WIDE R40, R233, 0x4, R166 ;  /* 0x00000004e9287825 */ /* 0x002fe200078e02a6 */
[----:B------:R1:W-:Y:S01]  /*1efc0*/  @P6 STG.E desc[UR28][R12.64], R245 ;  /* 0x000000f50c006986 */ /* 0x0003e2000c10191c */
[----:B------:R-:W-:Y:S01]  /*1efd0*/  ISETP.LT.AND P6, PT, R234, UR36, !P1 ;  /* 0x00000024ea007c0c */ /* 0x000fe2000cfc1270 */
[----:B------:R-:W2:Y:S01]  /*1efe0*/  LDCU UR34, c[0x0][0x39c] ;  /* 0x00007380ff2277ac */ /* 0x000ea20008000800 */
[----:B------:R-:W-:Y:S01]  /*1eff0*/  IMAD.WIDE R44, R101, 0x4, R164 ;  /* 0x00000004652c7825 */ /* 0x000fe200078e02a4 */
[----:B------:R-:W-:Y:S01]  /*1f000*/  @P2 STG.E desc[UR28][R40.64], R242 ;  /* 0x000000f228002986 */ /* 0x000fe2000c10191c */
[----:B------:R-:W-:Y:S01]  /*1f010*/  ISETP.GE.AND P2, PT, R0, UR30, PT ;  /* 0x0000001e00007c0c */ /* 0x000fe2000bf46270 */
[----:B------:R-:W2:Y:S01]  /*1f020*/  LDCU UR36, c[0x0][0x398] ;  /* 0x00007300ff2477ac */ /* 0x000ea20008000800 */
[----:B---3--:R-:W-:Y:S01]  /*1f030*/  IMAD.WIDE R8, R233, 0x4, R216 ;  /* 0x00000004e9087825 */ /* 0x008fe200078e02d8 */
[----:B------:R-:W-:-:S02]  /*1f040*/  ISETP.LT.AND P1, PT, R232, UR38, !P1 ;  /* 0x00000026e8007c0c */ /* 0x000fc4000cf21270 */
[C---:B------:R-:W-:Y:S01]  /*1f050*/  IADD3 R61, PT, PT, R101.reuse, UR40, RZ ;  /* 0x00000028653d7c10 */ /* 0x040fe2000fffe0ff */
[----:B------:R-:W3:Y:S01]  /*1f060*/  LDCU UR33, c[0x0][0x3b8] ;  /* 0x00007700ff2177ac */ /* 0x000ee20008000800 */
[----:B-1----:R-:W-:Y:S01]  /*1f070*/  IMAD.WIDE R12, R101, 0x4, R2 ;  /* 0x00000004650c7825 */ /* 0x002fe200078e0202 */
[----:B------:R1:W-:Y:S01]  /*1f080*/  @P3 STG.E desc[UR28][R8.64], R42 ;  /* 0x0000002a08003986 */ /* 0x0003e2000c10191c */
[----:B------:R-:W-:Y:S01]  /*1f090*/  ISETP.LT.AND P3, PT, R252, UR42, !P2 ;  /* 0x0000002afc007c0c */ /* 0x000fe2000d761270 */
[----:B------:R-:W2:Y:S02]  /*1f0a0*/  LDCU UR38, c[0x0][0x398] ;  /* 0x00007300ff2677ac */ /* 0x000ea40008000800 */
[----:B------:R3:W-:Y:S01]  /*1f0b0*/  @P4 STG.E desc[UR28][R12.64], R10 ;  /* 0x0000000a0c004986 */ /* 0x0007e2000c10191c */
[----:B------:R-:W-:Y:S01]  /*1f0c0*/  ISETP.LT.AND P4, PT, R235, UR32, !P2 ;  /* 0x00000020eb007c0c */ /* 0x000fe2000d781270 */
[----:B------:R-:W-:Y:S01]  /*1f0d0*/  VIADD R0, R247, 0xf ;  /* 0x0000000ff7007836 */ /* 0x000fe20000000000 */
[----:B------:R-:W2:Y:S01]  /*1f0e0*/  LDCU UR40, c[0x0][0x398] ;  /* 0x00007300ff2877ac */ /* 0x000ea20008000800 */
[----:B------:R4:W-:Y:S01]  /*1f0f0*/  @P5 STG.E desc[UR28][R44.64], R14 ;  /* 0x0000000e2c005986 */ /* 0x0009e2000c10191c */
[----:B------:R-:W-:Y:S01]  /*1f100*/  ISETP.LT.AND P5, PT, R234, UR22, !P2 ;  /* 0x00000016ea007c0c */ /* 0x000fe2000d7a1270 */
[----:B------:R-:W2:Y:S01]  /*1f110*/  LDCU UR30, c[0x0][0x398] ;  /* 0x00007300ff1e77ac */ /* 0x000ea20008000800 */
[C---:B-1----:R-:W-:Y:S01]  /*1f120*/  IMAD.WIDE R8, R101.reuse, 0x4, R166 ;  /* 0x0000000465087825 */ /* 0x042fe200078e02a6 */
[----:B------:R-:W-:Y:S01]  /*1f130*/  ISETP.LT.AND P2, PT, R232, UR25, !P2 ;  /* 0x00000019e8007c0c */ /* 0x000fe2000d741270 */
[----:B------:R-:W1:Y:S02]  /*1f140*/  LDCU UR32, c[0x0][0x39c] ;  /* 0x00007380ff2077ac */ /* 0x000e640008000800 */
[----:B---3--:R-:W-:Y:S01]  /*1f150*/  IMAD.WIDE R12, R101, 0x4, R216 ;  /* 0x00000004650c7825 */ /* 0x008fe200078e02d8 */
[----:B------:R3:W-:Y:S01]  /*1f160*/  @P6 STG.E desc[UR28][R8.64], R46 ;  /* 0x0000002e08006986 */ /* 0x0007e2000c10191c */
[----:B------:R-:W-:Y:S01]  /*1f170*/  ISETP.GE.AND P6, PT, R0, UR44, PT ;  /* 0x0000002c00007c0c */ /* 0x000fe2000bfc6270 */
[----:B------:R-:W1:Y:S01]  /*1f180*/  LDCU UR22, c[0x0][0x398] ;  /* 0x00007300ff1677ac */ /* 0x000e620008000800 */
[C---:B------:R-:W-:Y:S01]  /*1f190*/  IMAD.WIDE R40, R61.reuse, 0x4, R2 ;  /* 0x000000043d287825 */ /* 0x040fe200078e0202 */
[----:B------:R2:W-:Y:S01]  /*1f1a0*/  @P1 STG.E desc[UR28][R12.64], R62 ;  /* 0x0000003e0c001986 */ /* 0x0005e2000c10191c */
[----:B------:R-:W1:Y:S02]  /*1f1b0*/  LDCU UR42, c[0x0][0x3b8] ;  /* 0x00007700ff2a77ac */ /* 0x000e640008000800 */
[----:B----4-:R-:W-:Y:S01]  /*1f1c0*/  IMAD.WIDE R44, R61, 0x4, R164 ;  /* 0x000000043d2c7825 */ /* 0x010fe200078e02a4 */
[----:B------:R-:W-:Y:S01]  /*1f1d0*/  IADD3 R0, PT, PT, R247, 0x10, RZ ;  /* 0x00000010f7007810 */ /* 0x000fe20007ffe0ff */
[----:B------:R4:W-:Y:S01]  /*1f1e0*/  @P3 STG.E desc[UR28][R40.64], R238 ;  /* 0x000000ee28003986 */ /* 0x0009e2000c10191c */
[----:B------:R-:W1:Y:S01]  /*1f1f0*/  LDCU UR25, c[0x0][0x398] ;  /* 0x00007300ff1977ac */ /* 0x000e620008000800 */
[----:B---3--:R-:W-:Y:S01]  /*1f200*/  IMAD.WIDE R8, R61, 0x4, R166 ;  /* 0x000000043d087825 */ /* 0x008fe200078e02a6 */
[----:B------:R-:W-:Y:S01]  /*1f210*/  ISETP.LT.AND P1, PT, R252, UR46, !P6 ;  /* 0x0000002efc007c0c */ /* 0x000fe2000f721270 */
[----:B------:R3:W-:Y:S01]  /*1f220*/  @P4 STG.E desc[UR28][R44.64], R236 ;  /* 0x000000ec2c004986 */ /* 0x0007e2000c10191c */
[----:B------:R-:W-:Y:S01]  /*1f230*/  ISETP.LT.AND P3, PT, R235, UR48, !P6 ;  /* 0x00000030eb007c0c */ /* 0x000fe2000f761270 */
[C---:B--2---:R-:W-:Y:S01]  /*1f240*/  IMAD.WIDE R12, R61.reuse, 0x4, R216 ;  /* 0x000000043d0c7825 */ /* 0x044fe200078e02d8 */
[----:B------:R-:W-:Y:S01]  /*1f250*/  ISETP.LT.AND P4, PT, R234, UR50, !P6 ;  /* 0x00000032ea007c0c */ /* 0x000fe2000f781270 */
[----:B------:R2:W-:Y:S01]  /*1f260*/  @P5 STG.E desc[UR28][R8.64], R243 ;  /* 0x000000f308005986 */ /* 0x0005e2000c10191c */
[----:B------:R-:W-:Y:S01]  /*1f270*/  ISETP.GE.AND P5, PT, R0, UR54, PT ;  /* 0x0000003600007c0c */ /* 0x000fe2000bfa6270 */
[----:B------:R-:W-:Y:S01]  /*1f280*/  VIADD R103, R61, UR24 ;  /* 0x000000183d677c36 */ /* 0x000fe20008000000 */
[----:B------:R-:W-:Y:S01]  /*1f290*/  ISETP.LT.AND P6, PT, R232, UR8, !P6 ;  /* 0x00000008e8007c0c */ /* 0x000fe2000f7c1270 */
[----:B------:R-:W-:Y:S01]  /*1f2a0*/  @P2 STG.E desc[UR28][R12.64], R43 ;  /* 0x0000002b0c002986 */ /* 0x000fe2000c10191c */
[----:B------:R-:W-:Y:S01]  /*1f2b0*/  ISETP.LT.AND P2, PT, R252, UR20, !P5 ;  /* 0x00000014fc007c0c */ /* 0x000fe2000ef41270 */
[C---:B----4-:R-:W-:Y:S01]  /*1f2c0*/  IMAD.WIDE R40, R103.reuse, 0x4, R2 ;  /* 0x0000000467287825 */ /* 0x050fe200078e0202 */
[----:B------:R-:W4:Y:S03]  /*1f2d0*/  LDCU UR24, c[0x0][0x398] ;  /* 0x00007300ff1877ac */ /* 0x000f260008000800 */
[C---:B---3--:R-:W-:Y:S01]  /*1f2e0*/  IMAD.WIDE R44, R103.reuse, 0x4, R164 ;  /* 0x00000004672c7825 */ /* 0x048fe200078e02a4 */
[----:B------:R3:W-:Y:S01]  /*1f2f0*/  @P1 STG.E desc[UR28][R40.64], R11 ;  /* 0x0000000b28001986 */ /* 0x0007e2000c10191c */
[----:B------:R-:W1:Y:S02]  /*1f300*/  LDCU UR48, c[0x0][0x39c] ;  /* 0x00007380ff3077ac */ /* 0x000e640008000800 */
[----:B--2---:R-:W-:Y:S01]  /*1f310*/  IMAD.WIDE R8, R103, 0x4, R166 ;  /* 0x0000000467087825 */ /* 0x004fe200078e02a6 */
[----:B------:R-:W-:Y:S01]  /*1f320*/  ISETP.LT.AND P1, PT, R235, UR17, !P5 ;  /* 0x00000011eb007c0c */ /* 0x000fe2000ef21270 */
[----:B------:R-:W2:Y:S02]  /*1f330*/  LDCU UR44, c[0x0][0x398] ;  /* 0x00007300ff2c77ac */ /* 0x000ea40008000800 */
[----:B------:R-:W-:-:S02]  /*1f340*/  VIADD R101, R103, UR52 ;  /* 0x0000003467657c36 */ /* 0x000fc40008000000 */
[----:B------:R-:W-:Y:S01]  /*1f350*/  VIADD R0, R247, 0x11 ;  /* 0x00000011f7007836 */ /* 0x000fe20000000000 */
[----:B------:R1:W-:Y:S01]  /*1f360*/  @P3 STG.E desc[UR28][R44.64], R15 ;  /* 0x0000000f2c003986 */ /* 0x0003e2000c10191c */
[----:B------:R-:W-:Y:S01]  /*1f370*/  ISETP.LT.AND P3, PT, R234, UR18, !P5 ;  /* 0x00000012ea007c0c */ /* 0x000fe2000ef61270 */
[----:B---3--:R-:W-:Y:S01]  /*1f380*/  IMAD.WIDE R10, R103, 0x4, R216 ;  /* 0x00000004670a7825 */ /* 0x008fe200078e02d8 */
[----:B------:R-:W3:Y:S01]  /*1f390*/  LDCU UR50, c[0x0][0x398] ;  /* 0x00007300ff3277ac */ /* 0x000ee20008000800 */
[----:B------:R2:W-:Y:S01]  /*1f3a0*/  @P4 STG.E desc[UR28][R8.64], R47 ;  /* 0x0000002f08004986 */ /* 0x0005e2000c10191c */
[----:B------:R-:W-:Y:S01]  /*1f3b0*/  ISETP.GE.AND P4, PT, R0, UR57, PT ;  /* 0x0000003900007c0c */ /* 0x000fe2000bf86270 */
[----:B------:R-:W-:Y:S01]  /*1f3c0*/  IMAD.WIDE R12, R101, 0x4, R2 ;  /* 0x00000004650c7825 */ /* 0x000fe200078e0202 */
[----:B------:R-:W-:Y:S01]  /*1f3d0*/  ISETP.LT.AND P5, PT, R232, UR56, !P5 ;  /* 0x00000038e8007c0c */ /* 0x000fe2000efa1270 */
[----:B------:R3:W-:Y:S01]  /*1f3e0*/  @P6 STG.E desc[UR28][R10.64], R63 ;  /* 0x0000003f0a006986 */ /* 0x0007e2000c10191c */
[----:B------:R-:W-:Y:S01]  /*1f3f0*/  ISETP.LT.AND P6, PT, R252, UR7, !P4 ;  /* 0x00000007fc007c0c */ /* 0x000fe2000e7c1270 */
[----:B------:R-:W-:Y:S01]  /*1f400*/  VIADD R0, R247, 0x12 ;  /* 0x00000012f7007836 */ /* 0x000fe20000000000 */
[----:B------:R-:W-:Y:S01]  /*1f410*/  IADD3 R43, PT, PT, R101, UR16, RZ ;  /* 0x00000010652b7c10 */ /* 0x000fe2000fffe0ff */
[----:B------:R4:W-:Y:S01]  /*1f420*/  @P2 STG.E desc[UR28][R12.64], R56 ;  /* 0x000000380c002986 */ /* 0x0009e2000c10191c */
[----:B------:R-:W-:Y:S01]  /*1f430*/  ISETP.LT.AND P2, PT, R235, UR55, !P4 ;  /* 0x00000037eb007c0c */ /* 0x000fe2000e741270 */
[C---:B-1----:R-:W-:Y:S01]  /*1f440*/  IMAD.WIDE R14, R101.reuse, 0x4, R164 ;  /* 0x00000004650e7825 */ /* 0x042fe200078e02a4 */
[----:B------:R-:W1:Y:S03]  /*1f450*/  LDCU UR8, c[0x0][0x398] ;  /* 0x00007300ff0877ac */ /* 0x000e660008000800 */
[C---:B--2---:R-:W-:Y:S01]  /*1f460*/  IMAD.WIDE R8, R101.reuse, 0x4, R166 ;  /* 0x0000000465087825 */ /* 0x044fe200078e02a6 */
[----:B------:R2:W-:Y:S01]  /*1f470*/  @P1 STG.E desc[UR28][R14.64], R52 ;  /* 0x000000340e001986 */ /* 0x0005e2000c10191c */
[----:B------:R-:W-:Y:S01]  /*1f480*/  ISETP.LT.AND P1, PT, R234, UR58, !P4 ;  /* 0x0000003aea007c0c */ /* 0x000fe2000e721270 */
[----:B------:R-:W1:Y:S01]  /*1f490*/  LDCU UR46, c[0x0][0x3b8] ;  /* 0x00007700ff2e77ac */ /* 0x000e620008000800 */
[----:B---3--:R-:W-:Y:S01]  /*1f4a0*/  IMAD.WIDE R10, R101, 0x4, R216 ;  /* 0x00000004650a7825 */ /* 0x008fe200078e02d8 */
[----:B------:R3:W-:Y:S01]  /*1f4b0*/  @P3 STG.E desc[UR28][R8.64], R48 ;  /* 0x0000003008003986 */ /* 0x0007e2000c10191c */
[----:B------:R-:W-:Y:S01]  /*1f4c0*/  ISETP.GE.AND P3, PT, R0, UR21, PT ;  /* 0x0000001500007c0c */ /* 0x000fe2000bf66270 */
[----:B------:R-:W1:Y:S01]  /*1f4d0*/  LDCU UR52, c[0x0][0x398] ;  /* 0x00007300ff3477ac */ /* 0x000e620008000800 */
[C---:B----4-:R-:W-:Y:S01]  /*1f4e0*/  IMAD.WIDE R12, R43.reuse, 0x4, R2 ;  /* 0x000000042b0c7825 */ /* 0x050fe200078e0202 */
[----:B------:R-:W-:Y:S01]  /*1f4f0*/  ISETP.LT.AND P4, PT, R232, UR9, !P4 ;  /* 0x00000009e8007c0c */ /* 0x000fe2000e781270 */
[----:B------:R4:W-:Y:S01]  /*1f500*/  @P5 STG.E desc[UR28][R10.64], R68 ;  /* 0x000000440a005986 */ /* 0x0009e2000c10191c */
[----:B------:R-:W1:Y:S01]  /*1f510*/  LDCU UR17, c[0x0][0x39c] ;  /* 0x00007380ff1177ac */ /* 0x000e620008000800 */
[----:B--2---:R-:W-:Y:S01]  /*1f520*/  IMAD.WIDE R14, R43, 0x4, R164 ;  /* 0x000000042b0e7825 */ /* 0x004fe200078e02a4 */
[----:B------:R-:W-:Y:S01]  /*1f530*/  ISETP.LT.AND P5, PT, R252, UR12, !P3 ;  /* 0x0000000cfc007c0c */ /* 0x000fe2000dfa1270 */
[----:B------:R2:W-:Y:S01]  /*1f540*/  @P6 STG.E desc[UR28][R12.64], R64 ;  /* 0x000000400c006986 */ /* 0x0005e2000c10191c */
[----:B------:R-:W-:Y:S01]  /*1f550*/  ISETP.LT.AND P6, PT, R235, UR59, !P3 ;  /* 0x0000003beb007c0c */ /* 0x000fe2000dfc1270 */
[----:B---3--:R-:W-:Y:S01]  /*1f560*/  IMAD.WIDE R8, R43, 0x4, R166 ;  /* 0x000000042b087825 */ /* 0x008fe200078e02a6 */
[----:B------:R-:W-:Y:S01]  /*1f570*/  IADD3 R0, PT, PT, R247, 0x13, RZ ;  /* 0x00000013f7007810 */ /* 0x000fe20007ffe0ff */
[----:B------:R3:W-:Y:S01]  /*1f580*/  @P2 STG.E desc[UR28][R14.64], R16 ;  /* 0x000000100e002986 */ /* 0x0007e2000c10191c */
[----:B------:R-:W-:Y:S01]  /*1f590*/  ISETP.LT.AND P2, PT, R234, UR19, !P3 ;  /* 0x00000013ea007c0c */ /* 0x000fe2000df41270 */
[C---:B------:R-:W-:Y:S01]  /*1f5a0*/  VIADD R41, R43.reuse, UR13 ;  /* 0x0000000d2b297c36 */ /* 0x040fe20008000000 */
[----:B------:R-:W-:Y:S01]  /*1f5b0*/  ISETP.LT.AND P3, PT, R232, UR23, !P3 ;  /* 0x00000017e8007c0c */ /* 0x000fe2000df61270 */
[----:B----4-:R-:W-:Y:S01]  /*1f5c0*/  IMAD.WIDE R10, R43, 0x4, R216 ;  /* 0x000000042b0a7825 */ /* 0x010fe200078e02d8 */
[----:B------:R4:W-:Y:S01]  /*1f5d0*/  @P1 STG.E desc[UR28][R8.64], R108 ;  /* 0x0000006c08001986 */ /* 0x0009e2000c10191c */
[----:B------:R-:W-:Y:S01]  /*1f5e0*/  ISETP.GE.AND P1, PT, R0, UR5, PT ;  /* 0x0000000500007c0c */ /* 0x000fe2000bf26270 */
[----:B------:R-:W1:Y:S01]  /*1f5f0*/  LDCU UR54, c[0x0][0x398] ;  /* 0x00007300ff3677ac */ /* 0x000e620008000800 */
[C---:B--2---:R-:W-:Y:S01]  /*1f600*/  IMAD.WIDE R12, R41.reuse, 0x4, R2 ;  /* 0x00000004290c7825 */ /* 0x044fe200078e0202 */
[----:B------:R2:W-:Y:S01]  /*1f610*/  @P4 STG.E desc[UR28][R10.64], R104 ;  /* 0x000000680a004986 */ /* 0x0005e2000c10191c */
[----:B------:R-:W1:Y:S02]  /*1f620*/  LDCU UR18, c[0x0][0x398] ;  /* 0x00007300ff1277ac */ /* 0x000e640008000800 */
[----:B---3--:R-:W-:Y:S01]  /*1f630*/  IMAD.WIDE R14, R41, 0x4, R164 ;  /* 0x00000004290e7825 */ /* 0x008fe200078e02a4 */
[----:B------:R-:W-:Y:S01]  /*1f640*/  ISETP.LT.AND P4, PT, R252, UR77, !P1 ;  /* 0x0000004dfc007c0c */ /* 0x000fe2000cf81270 */
[----:B------:R3:W-:Y:S01]  /*1f650*/  @P5 STG.E desc[UR28][R12.64], R57 ;  /* 0x000000390c005986 */ /* 0x0007e2000c10191c */
[----:B------:R-:W1:Y:S01]  /*1f660*/  LDCU UR56, c[0x0][0x398] ;  /* 0x00007300ff3877ac */ /* 0x000e620008000800 */
[----:B------:R-:W-:-:S02]  /*1f670*/  VIADD R0, R247, 0x14 ;  /* 0x00000014f7007836 */ /* 0x000fc40000000000 */
[----:B----4-:R-:W-:Y:S01]  /*1f680*/  IMAD.WIDE R8, R41, 0x4, R166 ;  /* 0x0000000429087825 */ /* 0x010fe200078e02a6 */
[----:B------:R-:W-:Y:S01]  /*1f690*/  ISETP.LT.AND P5, PT, R235, UR15, !P1 ;  /* 0x0000000feb007c0c */ /* 0x000fe2000cfa1270 */
[----:B------:R4:W-:Y:S01]  /*1f6a0*/  @P6 STG.E desc[UR28][R14.64], R53 ;  /* 0x000000350e006986 */ /* 0x0009e2000c10191c */
[----:B------:R-:W-:Y:S01]  /*1f6b0*/  ISETP.LT.AND P6, PT, R234, UR14, !P1 ;  /* 0x0000000eea007c0c */ /* 0x000fe2000cfc1270 */
[C---:B--2---:R-:W-:Y:S01]  /*1f6c0*/  IMAD.WIDE R10, R41.reuse, 0x4, R216 ;  /* 0x00000004290a7825 */ /* 0x044fe200078e02d8 */
[----:B------:R-:W2:Y:S01]  /*1f6d0*/  LDCU UR16, c[0x0][0x398] ;  /* 0x00007300ff1077ac */ /* 0x000ea20008000800 */
[----:B------:R1:W-:Y:S01]  /*1f6e0*/  @P2 STG.E desc[UR28][R8.64], R49 ;  /* 0x0000003108002986 */ /* 0x0003e2000c10191c */
[----:B------:R-:W-:Y:S01]  /*1f6f0*/  ISETP.GE.AND P2, PT, R0, UR76, PT ;  /* 0x0000004c00007c0c */ /* 0x000fe2000bf46270 */
[----:B------:R-:W-:Y:S01]  /*1f700*/  VIADD R45, R41, UR27 ;  /* 0x0000001b292d7c36 */ /* 0x000fe20008000000 */
[----:B------:R-:W-:Y:S01]  /*1f710*/  ISETP.LT.AND P1, PT, R232, UR26, !P1 ;  /* 0x0000001ae8007c0c */ /* 0x000fe2000cf21270 */
[----:B------:R2:W-:Y:S01]  /*1f720*/  @P3 STG.E desc[UR28][R10.64], R69 ;  /* 0x000000450a003986 */ /* 0x0005e2000c10191c */
[----:B------:R-:W-:Y:S01]  /*1f730*/  ISETP.LT.AND P3, PT, R252, UR61, !P2 ;  /* 0x0000003dfc007c0c */ /* 0x000fe2000d761270 */
[C---:B---3--:R-:W-:Y:S01]  /*1f740*/  IMAD.WIDE R12, R45.reuse, 0x4, R2 ;  /* 0x000000042d0c7825 */ /* 0x048fe200078e0202 */
[C---:B------:R-:W-:Y:S01]  /*1f750*/  IADD3 R43, PT, PT, R45.reuse, UR31, RZ ;  /* 0x0000001f2d2b7c10 */ /* 0x040fe2000fffe0ff */
[----:B------:R-:W3:Y:S02]  /*1f760*/  LDCU UR20, c[0x0][0x3b8] ;  /* 0x00007700ff1477ac */ /* 0x000ee40008000800 */
[C---:B----4-:R-:W-:Y:S01]  /*1f770*/  IMAD.WIDE R14, R45.reuse, 0x4, R164 ;  /* 0x000000042d0e7825 */ /* 0x050fe200078e02a4 */
[----:B------:R4:W-:Y:S01]  /*1f780*/  @P4 STG.E desc[UR28][R12.64], R65 ;  /* 0x000000410c004986 */ /* 0x0009e2000c10191c */
[----:B------:R-:W3:Y:S02]  /*1f790*/  LDCU UR57, c[0x0][0x398] ;  /* 0x00007300ff3977ac */ /* 0x000ee40008000800 */
[----:B-1----:R-:W-:Y:S01]  /*1f7a0*/  IMAD.WIDE R8, R45, 0x4, R166 ;  /* 0x000000042d087825 */ /* 0x002fe200078e02a6 */
[----:B------:R-:W-:Y:S01]  /*1f7b0*/  ISETP.LT.AND P4, PT, R235, UR62, !P2 ;  /* 0x0000003eeb007c0c */ /* 0x000fe2000d781270 */
[----:B------:R-:W1:Y:S02]  /*1f7c0*/  LDCU UR55, c[0x0][0x39c] ;  /* 0x00007380ff3777ac */ /* 0x000e640008000800 */
[----:B------:R-:W-:Y:S01]  /*1f7d0*/  VIADD R0, R247, 0x15 ;  /* 0x00000015f7007836 */ /* 0x000fe20000000000 */
[----:B------:R1:W-:Y:S01]  /*1f7e0*/  @P5 STG.E desc[UR28][R14.64], R17 ;  /* 0x000000110e005986 */ /* 0x0003e2000c10191c */
[----:B--2---:R-:W-:Y:S01]  /*1f7f0*/  IMAD.WIDE R10, R45, 0x4, R216 ;  /* 0x000000042d0a7825 */ /* 0x004fe200078e02d8 */
[----:B------:R-:W-:Y:S01]  /*1f800*/  ISETP.LT.AND P5, PT, R234, UR63, !P2 ;  /* 0x0000003fea007c0c */ /* 0x000fe2000d7a1270 */
[----:B------:R-:W2:Y:S01]  /*1f810*/  LDCU UR58, c[0x0][0x398] ;  /* 0x00007300ff3a77ac */ /* 0x000ea20008000800 */
[----:B------:R3:W-:Y:S01]  /*1f820*/  @P6 STG.E desc[UR28][R8.64], R109 ;  /* 0x0000006d08006986 */ /* 0x0007e2000c10191c */
[C---:B----4-:R-:W-:Y:S01]  /*1f830*/  IMAD.WIDE R12, R43.reuse, 0x4, R2 ;  /* 0x000000042b0c7825 */ /* 0x050fe200078e0202 */
[----:B------:R-:W-:Y:S01]  /*1f840*/  ISETP.GE.AND P6, PT, R0, UR66, PT ;  /* 0x0000004200007c0c */ /* 0x000fe2000bfc6270 */
[----:B------:R-:W4:Y:S01]  /*1f850*/  LDCU UR9, c[0x0][0x398] ;  /* 0x00007300ff0977ac */ /* 0x000f220008000800 */
[----:B------:R-:W-:Y:S01]  /*1f860*/  ISETP.LT.AND P2, PT, R232, UR64, !P2 ;  /* 0x00000040e8007c0c */ /* 0x000fe2000d741270 */
[----:B------:R2:W-:Y:S01]  /*1f870*/  @P1 STG.E desc[UR28][R10.64], R105 ;  /* 0x000000690a001986 */ /* 0x0005e2000c10191c */
[----:B------:R-:W-:Y:S01]  /*1f880*/  ISETP.LT.AND P1, PT, R252, UR67, !P6 ;  /* 0x00000043fc007c0c */ /* 0x000fe2000f721270 */
[----:B------:R-:W-:Y:S01]  /*1f890*/  VIADD R41, R43, UR65 ;  /* 0x000000412b297c36 */ /* 0x000fe20008000000 */
[----:B------:R-:W4:Y:S01]  /*1f8a0*/  LDCU UR13, c[0x0][0x398] ;  /* 0x00007300ff0d77ac */ /* 0x000f220008000800 */
[----:B------:R2:W-:Y:S01]  /*1f8b0*/  @P3 STG.E desc[UR28][R12.64], R58 ;  /* 0x0000003a0c003986 */ /* 0x0005e2000c10191c */
[----:B------:R-:W-:Y:S01]  /*1f8c0*/  ISETP.LT.AND P3, PT, R235, UR68, !P6 ;  /* 0x00000044eb007c0c */ /* 0x000fe2000f761270 */
[----:B-1----:R-:W-:Y:S01]  /*1f8d0*/  IMAD.WIDE R14, R43, 0x4, R164 ;  /* 0x000000042b0e7825 */ /* 0x002fe200078e02a4 */
[----:B------:R-:W-:Y:S01]  /*1f8e0*/  IADD3 R0, PT, PT, R247, 0x16, RZ ;  /* 0x00000016f7007810 */ /* 0x000fe20007ffe0ff */
[----:B------:R-:W1:Y:S02]  /*1f8f0*/  LDCU UR59, c[0x0][0x39c] ;  /* 0x00007380ff3b77ac */ /* 0x000e640008000800 */
[C---:B---3--:R-:W-:Y:S01]  /*1f900*/  IMAD.WIDE R8, R43.reuse, 0x4, R166 ;  /* 0x000000042b087825 */ /* 0x048fe200078e02a6 */
[----:B------:R3:W-:Y:S01]  /*1f910*/  @P4 STG.E desc[UR28][R14.64], R54 ;  /* 0x000000360e004986 */ /* 0x0007e2000c10191c */
[----:B------:R-:W-:Y:S01]  /*1f920*/  ISETP.LT.AND P4, PT, R234, UR69, !P6 ;  /* 0x00000045ea007c0c */ /* 0x000fe2000f781270 */
[----:B------:R-:W1:Y:S01]  /*1f930*/  LDCU UR7, c[0x0][0x3b8] ;  /* 0x00007700ff0777ac */ /* 0x000e620008000800 */
[----:B--2---:R-:W-:Y:S01]  /*1f940*/  IMAD.WIDE R10, R43, 0x4, R216 ;  /* 0x000000042b0a7825 */ /* 0x004fe200078e02d8 */
[----:B------:R2:W-:Y:S01]  /*1f950*/  @P5 STG.E desc[UR28][R8.64], R50 ;  /* 0x0000003208005986 */ /* 0x0005e2000c10191c */
[----:B------:R-:W-:Y:S01]  /*1f960*/  ISETP.GE.AND P5, PT, R0, UR71, PT ;  /* 0x0000004700007c0c */ /* 0x000fe2000bfa6270 */
[----:B------:R-:W1:Y:S01]  /*1f970*/  LDCU UR21, c[0x0][0x398] ;  /* 0x00007300ff1577ac */ /* 0x000e620008000800 */
[C---:B------:R-:W-:Y:S01]  /*1f980*/  IMAD.WIDE R12, R41.reuse, 0x4, R2 ;  /* 0x00000004290c7825 */ /* 0x040fe200078e0202 */
[----:B------:R-:W-:Y:S01]  /*1f990*/  ISETP.LT.AND P6, PT, R232, UR60, !P6 ;  /* 0x0000003ce8007c0c */ /* 0x000fe2000f7c1270 */
[----:B------:R1:W-:Y:S01]  /*1f9a0*/  @P2 STG.E desc[UR28][R10.64], R70 ;  /* 0x000000460a002986 */ /* 0x0003e2000c10191c */
[----:B------:R-:W4:Y:S01]  /*1f9b0*/  LDCU UR19, c[0x0][0x398] ;  /* 0x00007300ff1377ac */ /* 0x000f220008000800 */
[----:B---3--:R-:W-:Y:S01]  /*1f9c0*/  IMAD.WIDE R14, R41, 0x4, R164 ;  /* 0x00000004290e7825 */ /* 0x008fe200078e02a4 */
[----:B------:R-:W-:Y:S01]  /*1f9d0*/  ISETP.LT.AND P2, PT, R252, UR72, !P5 ;  /* 0x00000048fc007c0c */ /* 0x000fe2000ef41270 */
[----:B------:R3:W-:Y:S01]  /*1f9e0*/  @P1 STG.E desc[UR28][R12.64], R66 ;  /* 0x000000420c001986 */ /* 0x0007e2000c10191c */
[----:B------:R-:W-:Y:S01]  /*1f9f0*/  ISETP.LT.AND P1, PT, R235, UR73, !P5 ;  /* 0x00000049eb007c0c */ /* 0x000fe2000ef21270 */
[C---:B--2---:R-:W-:Y:S01]  /*1fa00*/  IMAD.WIDE R8, R41.reuse, 0x4, R166 ;  /* 0x0000000429087825 */ /* 0x044fe200078e02a6 */
[----:B------:R-:W2:Y:S01]  /*1fa10*/  LDCU UR12, c[0x0][0x3b8] ;  /* 0x00007700ff0c77ac */ /* 0x000ea20008000800 */
[----:B------:R4:W-:Y:S01]  /*1fa20*/  @P3 STG.E desc[UR28][R14.64], R18 ;  /* 0x000000120e003986 */ /* 0x0009e2000c10191c */
[----:B------:R-:W-:Y:S01]  /*1fa30*/  ISETP.LT.AND P3, PT, R234, UR74, !P5 ;  /* 0x0000004aea007c0c */ /* 0x000fe2000ef61270 */
[----:B------:R-:W-:Y:S01]  /*1fa40*/  VIADD R17, R41, UR70 ;  /* 0x0000004629117c36 */ /* 0x000fe20008000000 */
[----:B------:R-:W2:Y:S01]  /*1fa50*/  LDCU UR23, c[0x0][0x398] ;  /* 0x00007300ff1777ac */ /* 0x000ea20008000800 */
[----:B------:R-:W-:Y:S01]  /*1fa60*/  VIADD R0, R247, 0x17 ;  /* 0x00000017f7007836 */ /* 0x000fe20000000000 */
[----:B------:R-:W-:Y:S01]  /*1fa70*/  ISETP.LT.AND P5, PT, R232, UR75, !P5 ;  /* 0x0000004be8007c0c */ /* 0x000fe2000efa1270 */
[----:B-1----:R-:W-:Y:S01]  /*1fa80*/  IMAD.WIDE R10, R41, 0x4, R216 ;  /* 0x00000004290a7825 */ /* 0x002fe200078e02d8 */
[----:B------:R1:W-:Y:S01]  /*1fa90*/  @P4 STG.E desc[UR28][R8.64], R110 ;  /* 0x0000006e08004986 */ /* 0x0003e2000c10191c */
[----:B------:R-:W2:Y:S01]  /*1faa0*/  LDCU UR27, c[0x0][0x398] ;  /* 0x00007300ff1b77ac */ /* 0x000ea20008000800 */
[----:B------:R-:W-:Y:S01]  /*1fab0*/  ISETP.GE.AND P4, PT, R0, UR34, PT ;  /* 0x0000002200007c0c */ /* 0x000fe2000bf86270 */
[C---:B---3--:R-:W-:Y:S01]  /*1fac0*/  IMAD.WIDE R12, R17.reuse, 0x4, R2 ;  /* 0x00000004110c7825 */ /* 0x048fe200078e0202 */
[----:B------:R3:W-:Y:S01]  /*1fad0*/  @P6 STG.E desc[UR28][R10.64], R106 ;  /* 0x0000006a0a006986 */ /* 0x0007e2000c10191c */
[----:B------:R-:W2:Y:S02]  /*1fae0*/  LDCU UR15, c[0x0][0x39c] ;  /* 0x00007380ff0f77ac */ /* 0x000ea40008000800 */
[C---:B----4-:R-:W-:Y:S01]  /*1faf0*/  IMAD.WIDE R14, R17.reuse, 0x4, R164 ;  /* 0x00000004110e7825 */ /* 0x050fe200078e02a4 */
[----:B------:R-:W-:Y:S01]  /*1fb00*/  ISETP.LT.AND P6, PT, R252, UR36, !P4 ;  /* 0x00000024fc007c0c */ /* 0x000fe2000e7c1270 */
[----:B------:R4:W-:Y:S01]  /*1fb10*/  @P2 STG.E desc[UR28][R12.64], R59 ;  /* 0x0000003b0c002986 */ /* 0x0009e2000c10191c */
[----:B------:R-:W-:Y:S01]  /*1fb20*/  IADD3 R43, PT, PT, R17, UR33, RZ ;  /* 0x00000021112b7c10 */ /* 0x000fe2000fffe0ff */
[----:B------:R-:W-:Y:S01]  /*1fb30*/  VIADD R0, R247, 0x18 ;  /* 0x00000018f7007836 */ /* 0x000fe20000000000 */
[----:B------:R-:W2:Y:S01]  /*1fb40*/  LDCU UR5, c[0x0][0x398] ;  /* 0x00007300ff0577ac */ /* 0x000ea20008000800 */
[----:B-1----:R-:W-:Y:S01]  /*1fb50*/  IMAD.WIDE R8, R17, 0x4, R166 ;  /* 0x0000000411087825 */ /* 0x002fe200078e02a6 */
[----:B------:R-:W-:Y:S01]  /*1fb60*/  ISETP.LT.AND P2, PT, R235, UR38, !P4 ;  /* 0x00000026eb007c0c */ /* 0x000fe2000e741270 */
[----:B------:R1:W-:Y:S01]  /*1fb70*/  @P1 STG.E desc[UR28][R14.64], R55 ;  /* 0x000000370e001986 */ /* 0x0003e2000c10191c */
[----:B------:R-:W-:Y:S01]  /*1fb80*/  ISETP.LT.AND P1, PT, R234, UR40, !P4 ;  /* 0x00000028ea007c0c */ /* 0x000fe2000e721270 */
[----:B---3--:R-:W-:Y:S01]  /*1fb90*/  IMAD.WIDE R10, R17, 0x4, R216 ;  /* 0x00000004110a7825 */ /* 0x008fe200078e02d8 */
[----:B------:R-:W3:Y:S01]  /*1fba0*/  LDCU UR14, c[0x0][0x398] ;  /* 0x00007300ff0e77ac */ /* 0x000ee20008000800 */
[----:B------:R2:W-:Y:S01]  /*1fbb0*/  @P3 STG.E desc[UR28][R8.64], R51 ;  /* 0x0000003308003986 */ /* 0x0005e2000c10191c */
[----:B------:R-:W-:-:S02]  /*1fbc0*/  ISETP.GE.AND P3, PT, R0, UR32, PT ;  /* 0x0000002000007c0c */ /* 0x000fc4000bf66270 */
[----:B------:R-:W-:Y:S01]  /*1fbd0*/  ISETP.LT.AND P4, PT, R232, UR30, !P4 ;  /* 0x0000001ee8007c0c */ /* 0x000fe2000e781270 */
[----:B------:R3:W-:Y:S01]  /*1fbe0*/  @P5 STG.E desc[UR28][R10.64], R71 ;  /* 0x000000470a005986 */ /* 0x0007e2000c10191c */
[----:B------:R-:W-:Y:S01]  /*1fbf0*/  ISETP.LT.AND P5, PT, R252, UR22, !P3 ;  /* 0x00000016fc007c0c */ /* 0x000fe2000dfa1270 */
[----:B----4-:R-:W-:Y:S01]  /*1fc00*/  IMAD.WIDE R12, R43, 0x4, R2 ;  /* 0x000000042b0c7825 */ /* 0x010fe200078e0202 */
[----:B------:R-:W-:Y:S01]  /*1fc10*/  IADD3 R0, PT, PT, R247, 0x19, RZ ;  /* 0x00000019f7007810 */ /* 0x000fe20007ffe0ff */
[----:B------:R-:W4:Y:S02]  /*1fc20*/  LDCU UR26, c[0x0][0x398] ;  /* 0x00007300ff1a77ac */ /* 0x000f240008000800 */
[C---:B-1----:R-:W-:Y:S01]  /*1fc30*/  IMAD.WIDE R14, R43.reuse, 0x4, R164 ;  /* 0x000000042b0e7825 */ /* 0x042fe200078e02a4 */
[----:B------:R1:W-:Y:S01]  /*1fc40*/  @P6 STG.E desc[UR28][R12.64], R67 ;  /* 0x000000430c006986 */ /* 0x0003e2000c10191c */
[----:B------:R-:W4:Y:S02]  /*1fc50*/  LDCU UR77, c[0x0][0x3b8] ;  /* 0x00007700ff4d77ac */ /* 0x000f240008000800 */
[----:B--2---:R-:W-:Y:S01]  /*1fc60*/  IMAD.WIDE R8, R43, 0x4, R166 ;  /* 0x000000042b087825 */ /* 0x004fe200078e02a6 */
[----:B------:R-:W-:Y:S01]  /*1fc70*/  ISETP.LT.AND P6, PT, R235, UR25, !P3 ;  /* 0x00000019eb007c0c */ /* 0x000fe2000dfc1270 */
[----:B------:R-:W2:Y:S02]  /*1fc80*/  LDCU UR31, c[0x0][0x398] ;  /* 0x00007300ff1f77ac */ /* 0x000ea40008000800 */
[C---:B------:R-:W-:Y:S01]  /*1fc90*/  VIADD R41, R43.reuse, UR42 ;  /* 0x0000002a2b297c36 */ /* 0x040fe20008000000 */
[----:B------:R2:W-:Y:S01]  /*1fca0*/  @P2 STG.E desc[UR28][R14.64], R19 ;  /* 0x000000130e002986 */ /* 0x0005e2000c10191c */
[----:B---3--:R-:W-:Y:S01]  /*1fcb0*/  IMAD.WIDE R10, R43, 0x4, R216 ;  /* 0x000000042b0a7825 */ /* 0x008fe200078e02d8 */
[----:B------:R-:W-:Y:S01]  /*1fcc0*/  ISETP.LT.AND P2, PT, R234, UR24, !P3 ;  /* 0x00000018ea007c0c */ /* 0x000fe2000df41270 */
[----:B------:R-:W3:Y:S01]  /*1fcd0*/  LDCU UR62, c[0x0][0x39c] ;  /* 0x00007380ff3e77ac */ /* 0x000ee20008000800 */
[----:B------:R4:W-:Y:S01]  /*1fce0*/  @P1 STG.E desc[UR28][R8.64], R111 ;  /* 0x0000006f08001986 */ /* 0x0009e2000c10191c */
[----:B-1----:R-:W-:Y:S01]  /*1fcf0*/  IMAD.WIDE R12, R41, 0x4, R2 ;  /* 0x00000004290c7825 */ /* 0x002fe200078e0202 */
[----:B------:R-:W-:Y:S01]  /*1fd00*/  ISETP.GE.AND P1, PT, R0, UR48, PT ;  /* 0x0000003000007c0c */ /* 0x000fe2000bf26270 */
[----:B------:R-:W1:Y:S01]  /*1fd10*/  LDCU UR76, c[0x0][0x398] ;  /* 0x00007300ff4c77ac */ /* 0x000e620008000800 */
[----:B------:R-:W-:Y:S01]  /*1fd20*/  ISETP.LT.AND P3, PT, R232, UR44, !P3 ;  /* 0x0000002ce8007c0c */ /* 0x000fe2000df61270 */
[----:B------:R1:W-:Y:S01]  /*1fd30*/  @P4 STG.E desc[UR28][R10.64], R107 ;  /* 0x0000006b0a004986 */ /* 0x0003e2000c10191c */
[----:B------:R-:W-:Y:S01]  /*1fd40*/  ISETP.LT.AND P4, PT, R252, UR50, !P1 ;  /* 0x00000032fc007c0c */ /* 0x000fe2000cf81270 */
[----:B------:R-:W3:Y:S02]  /*1fd50*/  LDCU UR63, c[0x0][0x398] ;  /* 0x00007300ff3f77ac */ /* 0x000ee40008000800 */
[----:B------:R1:W-:Y:S01]  /*1fd60*/  @P5 STG.E desc[UR28][R12.64], R80 ;  /* 0x000000500c005986 */ /* 0x0003e2000c10191c */
[----:B------:R-:W-:Y:S01]  /*1fd70*/  ISETP.LT.AND P5, PT, R235, UR8, !P1 ;  /* 0x00000008eb007c0c */ /* 0x000fe2000cfa1270 */
[C---:B--2---:R-:W-:Y:S01]  /*1fd80*/  IMAD.WIDE R14, R41.reuse, 0x4, R164 ;  /* 0x00000004290e7825 */ /* 0x044fe200078e02a4 */
[----:B------:R-:W2:Y:S03]  /*1fd90*/  LDCU UR64, c[0x0][0x398] ;  /* 0x00007300ff4077ac */ /* 0x000ea60008000800 */
[C---:B----4-:R-:W-:Y:S01]  /*1fda0*/  IMAD.WIDE R8, R41.reuse, 0x4, R166 ;  /* 0x0000000429087825 */ /* 0x050fe200078e02a6 */
[----:B------:R4:W-:Y:S01]  /*1fdb0*/  @P6 STG.E desc[UR28][R14.64], R76 ;  /* 0x0000004c0e006986 */ /* 0x0009e2000c10191c */
[----:B------:R-:W2:Y:S02]  /*1fdc0*/  LDCU UR65, c[0x0][0x398] ;  /* 0x00007300ff4177ac */ /* 0x000ea40008000800 */
[----:B------:R-:W-:-:S02]  /*1fdd0*/  VIADD R17, R41, UR46 ;  /* 0x0000002e29117c36 */ /* 0x000fc40008000000 */
[----:B------:R-:W-:Y:S01]  /*1fde0*/  VIADD R0, R247, 0x1a ;  /* 0x0000001af7007836 */ /* 0x000fe20000000000 */
[----:B------:R-:W-:Y:S01]  /*1fdf0*/  ISETP.LT.AND P6, PT, R234, UR52, !P1 ;  /* 0x00000034ea007c0c */ /* 0x000fe2000cfc1270 */
[----:B-1----:R-:W-:Y:S01]  /*1fe00*/  IMAD.WIDE R10, R41, 0x4, R216 ;  /* 0x00000004290a7825 */ /* 0x002fe200078e02d8 */
[----:B------:R1:W-:Y:S01]  /*1fe10*/  @P2 STG.E desc[UR28][R8.64], R72 ;  /* 0x0000004808002986 */ /* 0x0003e2000c10191c */
[----:B------:R-:W2:Y:S01]  /*1fe20*/  LDCU UR61, c[0x0][0x3b8] ;  /* 0x00007700ff3d77ac */ /* 0x000ea20008000800 */
[----:B------:R-:W-:Y:S01]  /*1fe30*/  ISETP.GE.AND P2, PT, R0, UR17, PT ;  /* 0x0000001100007c0c */ /* 0x000fe2000bf46270 */
[C---:B------:R-:W-:Y:S01]  /*1fe40*/  IMAD.WIDE R12, R17.reuse, 0x4, R2 ;  /* 0x00000004110c7825 */ /* 0x040fe200078e0202 */
[----:B------:R-:W-:Y:S01]  /*1fe50*/  ISETP.LT.AND P1, PT, R232, UR54, !P1 ;  /* 0x00000036e8007c0c */ /* 0x000fe2000cf21270 */
[----:B------:R-:W2:Y:S02]  /*1fe60*/  LDCU UR66, c[0x0][0x398] ;  /* 0x00007300ff4277ac */ /* 0x000ea40008000800 */
[----:B----4-:R-:W-:Y:S01]  /*1fe70*/  IMAD.WIDE R14, R17, 0x4, R164 ;  /* 0x00000004110e7825 */ /* 0x010fe200078e02a4 */
[----:B------:R4:W-:Y:S01]  /*1fe80*/  @P3 STG.E desc[UR28][R10.64], R116 ;  /* 0x000000740a003986 */ /* 0x0009e2000c10191c */
[----:B------:R-:W-:Y:S01]  /*1fe90*/  ISETP.LT.AND P3, PT, R252, UR18, !P2 ;  /* 0x00000012fc007c0c */ /* 0x000fe2000d761270 */
[----:B------:R-:W2:Y:S02]  /*1fea0*/  LDCU UR68, c[0x0][0x39c] ;  /* 0x00007380ff4477ac */ /* 0x000ea40008000800 */
[----:B------:R3:W-:Y:S01]  /*1feb0*/  @P4 STG.E desc[UR28][R12.64], R112 ;  /* 0x000000700c004986 */ /* 0x0007e2000c10191c */
[----:B------:R-:W-:Y:S01]  /*1fec0*/  ISETP.LT.AND P4, PT, R235, UR56, !P2 ;  /* 0x00000038eb007c0c */ /* 0x000fe2000d781270 */
[C---:B-1----:R-:W-:Y:S01]  /*1fed0*/  IMAD.WIDE R8, R17.reuse, 0x4, R166 ;  /* 0x0000000411087825 */ /* 0x042fe200078e02a6 */
[----:B------:R-:W-:Y:S01]  /*1fee0*/  IADD3 R19, PT, PT, R17, UR20, RZ ;  /* 0x0000001411137c10 */ /* 0x000fe2000fffe0ff */
[----:B------:R1:W-:Y:S01]  /*1fef0*/  @P5 STG.E desc[UR28][R14.64], R20 ;  /* 0x000000140e005986 */ /* 0x0003e2000c10191c */
[----:B------:R-:W-:Y:S01]  /*1ff00*/  ISETP.LT.AND P5, PT, R234, UR16, !P2 ;  /* 0x00000010ea007c0c */ /* 0x000fe2000d7a1270 */
[----:B------:R-:W-:Y:S01]  /*1ff10*/  VIADD R0, R247, 0x1b ;  /* 0x0000001bf7007836 */ /* 0x000fe20000000000 */
[----:B------:R-:W-:Y:S01]  /*1ff20*/  ISETP.LT.AND P2, PT, R232, UR57, !P2 ;  /* 0x00000039e8007c0c */ /* 0x000fe2000d741270 */
[----:B----4-:R-:W-:Y:S01]  /*1ff30*/  IMAD.WIDE R10, R17, 0x4, R216 ;  /* 0x00000004110a7825 */ /* 0x010fe200078e02d8 */
[----:B------:R4:W-:Y:S01]  /*1ff40*/  @P6 STG.E desc[UR28][R8.64], R172 ;  /* 0x000000ac08006986 */ /* 0x0009e2000c10191c */
[----:B------:R-:W2:Y:S01]  /*1ff50*/  LDCU UR69, c[0x0][0x398] ;  /* 0x00007300ff4577ac */ /* 0x000ea20008000800 */
[----:B------:R-:W-:Y:S01]  /*1ff60*/  ISETP.GE.AND P6, PT, R0, UR55, PT ;  /* 0x0000003700007c0c */ /* 0x000fe2000bfc6270 */
[C---:B---3--:R-:W-:Y:S01]  /*1ff70*/  IMAD.WIDE R12, R19.reuse, 0x4, R2 ;  /* 0x00000004130c7825 */ /* 0x048fe200078e0202 */
[----:B------:R3:W-:Y:S01]  /*1ff80*/  @P1 STG.E desc[UR28][R10.64], R168 ;  /* 0x000000a80a001986 */ /* 0x0007e2000c10191c */
[----:B------:R-:W2:Y:S02]  /*1ff90*/  LDCU UR60, c[0x0][0x398] ;  /* 0x00007300ff3c77ac */ /* 0x000ea40008000800 */
[----:B-1----:R-:W-:Y:S01]  /*1ffa0*/  IMAD.WIDE R14, R19, 0x4, R164 ;  /* 0x00000004130e7825 */ /* 0x002fe200078e02a4 */
[----:B------:R-:W-:Y:S01]  /*1ffb0*/  IADD3 R0, PT, PT, R247, 0x1c, RZ ;  /* 0x0000001cf7007810 */ /* 0x000fe20007ffe0ff */
[----:B------:R1:W-:Y:S01]  /*1ffc0*/  @P3 STG.E desc[UR28][R12.64], R81 ;  /* 0x000000510c003986 */ /* 0x0003e2000c10191c */
[----:B------:R-:W2:Y:S01]  /*1ffd0*/  LDCU UR70, c[0x0][0x398] ;  /* 0x00007300ff4677ac */ /* 0x000ea20008000800 */
[----:B----4-:R-:W-:Y:S01]  /*1ffe0*/  IMAD.WIDE R8, R19, 0x4, R166 ;  /* 0x0000000413087825 */ /* 0x010fe200078e02a6 */
[----:B------:R-:W-:Y:S01]  /*1fff0*/  ISETP.LT.AND P1, PT, R252, UR58, !P6 ;  /* 0x0000003afc007c0c */ /* 0x000fe2000f721270 */
[----:B------:R4:W-:Y:S01]  /*20000*/  @P4 STG.E desc[UR28][R14.64], R77 ;  /* 0x0000004d0e004986 */ /* 0x0009e2000c10191c */
[----:B------:R-:W-:Y:S01]  /*20010*/  ISETP.LT.AND P3, PT, R235, UR9, !P6 ;  /* 0x00000009eb007c0c */ /* 0x000fe2000f761270 */
[C---:B---3--:R-:W-:Y:S01]  /*20020*/  IMAD.WIDE R10, R19.reuse, 0x4, R216 ;  /* 0x00000004130a7825 */ /* 0x048fe200078e02d8 */
[----:B------:R-:W-:Y:S01]  /*20030*/  ISETP.LT.AND P4, PT, R234, UR13, !P6 ;  /* 0x0000000dea007c0c */ /* 0x000fe2000f781270 */
[----:B------:R3:W-:Y:S01]  /*20040*/  @P5 STG.E desc[UR28][R8.64], R73 ;  /* 0x0000004908005986 */ /* 0x0007e2000c10191c */
[----:B------:R-:W-:Y:S01]  /*20050*/  ISETP.GE.AND P5, PT, R0, UR59, PT ;  /* 0x0000003b00007c0c */ /* 0x000fe2000bfa6270 */
[----:B------:R-:W-:Y:S01]  /*20060*/  VIADD R41, R19, UR7 ;  /* 0x0000000713297c36 */ /* 0x000fe20008000000 */
[----:B------:R-:W-:Y:S01]  /*20070*/  ISETP.LT.AND P6, PT, R232, UR21, !P6 ;  /* 0x00000015e8007c0c */ /* 0x000fe2000f7c1270 */
[----:B------:R2:W-:Y:S01]  /*20080*/  @P2 STG.E desc[UR28][R10.64], R117 ;  /* 0x000000750a002986 */ /* 0x0005e2000c10191c */
[----:B------:R-:W-:Y:S01]  /*20090*/  ISETP.LT.AND P2, PT, R252, UR19, !P5 ;  /* 0x00000013fc007c0c */ /* 0x000fe2000ef41270 */
[C---:B-1----:R-:W-:Y:S01]  /*200a0*/  IMAD.WIDE R12, R41.reuse, 0x4, R2 ;  /* 0x00000004290c7825 */ /* 0x042fe200078e0202 */
[----:B------:R-:W1:Y:S03]  /*200b0*/  LDCU UR73, c[0x0][0x39c] ;  /* 0x00007380ff4977ac */ /* 0x000e660008000800 */
[C---:B----4-:R-:W-:Y:S01]  /*200c0*/  IMAD.WIDE R14, R41.reuse, 0x4, R164 ;  /* 0x00000004290e7825 */ /* 0x050fe200078e02a4 */
[----:B------:R4:W-:Y:S01]  /*200d0*/  @P1 STG.E desc[UR28][R12.64], R113 ;  /* 0x000000710c001986 */ /* 0x0009e2000c10191c */
[----:B------:R-:W1:Y:S02]  /*200e0*/  LDCU UR67, c[0x0][0x3b8] ;  /* 0x00007700ff4377ac */ /* 0x000e640008000800 */
[----:B---3--:R-:W-:Y:S01]  /*200f0*/  IMAD.WIDE R8, R41, 0x4, R166 ;  /* 0x0000000429087825 */ /* 0x008fe200078e02a6 */
[----:B------:R-:W-:Y:S01]  /*20100*/  ISETP.LT.AND P1, PT, R235, UR23, !P5 ;  /* 0x00000017eb007c0c */ /* 0x000fe2000ef21270 */
[----:B------:R-:W3:Y:S02]  /*20110*/  LDCU UR71, c[0x0][0x398] ;  /* 0x00007300ff4777ac */ /* 0x000ee40008000800 */
[----:B------:R-:W-:-:S02]  /*20120*/  VIADD R17, R41, UR12 ;  /* 0x0000000c29117c36 */ /* 0x000fc40008000000 */
[----:B------:R-:W-:Y:S01]  /*20130*/  VIADD R0, R247, 0x1d ;  /* 0x0000001df7007836 */ /* 0x000fe20000000000 */
[----:B------:R1:W-:Y:S01]  /*20140*/  @P3 STG.E desc[UR28][R14.64], R21 ;  /* 0x000000150e003986 */ /* 0x0003e2000c10191c */
[----:B--2---:R-:W-:Y:S01]  /*20150*/  IMAD.WIDE R10, R41, 0x4, R216 ;  /* 0x00000004290a7825 */ /* 0x004fe200078e02d8 */
[----:B------:R-:W-:Y:S01]  /*20160*/  ISETP.LT.AND P3, PT, R234, UR27, !P5 ;  /* 0x0000001bea007c0c */ /* 0x000fe2000ef61270 */
[----:B------:R-:W2:Y:S01]  /*20170*/  LDCU UR74, c[0x0][0x398] ;  /* 0x00007300ff4a77ac */ /* 0x000ea20008000800 */
[----:B------:R3:W-:Y:S01]  /*20180*/  @P4 STG.E desc[UR28][R8.64], R173 ;  /* 0x000000ad08004986 */ /* 0x0007e2000c10191c */
[----:B----4-:R-:W-:Y:S01]  /*20190*/  IMAD.WIDE R12, R17, 0x4, R2 ;  /* 0x00000004110c7825 */ /* 0x010fe200078e0202 */
[----:B------:R-:W-:Y:S01]  /*201a0*/  ISETP.GE.AND P4, PT, R0, UR15, PT ;  /* 0x0000000f00007c0c */ /* 0x000fe2000bf86270 */
[----:B------:R-:W4:Y:S01]  /*201b0*/  LDCU UR72, c[0x0][0x3b8] ;  /* 0x00007700ff4877ac */ /* 0x000f220008000800 */
[----:B------:R-:W-:Y:S01]  /*201c0*/  ISETP.LT.AND P5, PT, R232, UR5, !P5 ;  /* 0x00000005e8007c0c */ /* 0x000fe2000efa1270 */
[----:B------:R2:W-:Y:S01]  /*201d0*/  @P6 STG.E desc[UR28][R10.64], R169 ;  /* 0x000000a90a006986 */ /* 0x0005e2000c10191c */
[----:B------:R-:W-:Y:S01]  /*201e0*/  ISETP.LT.AND P6, PT, R252, UR14, !P4 ;  /* 0x0000000efc007c0c */ /* 0x000fe2000e7c1270 */
[----:B------:R-:W4:Y:S02]  /*201f0*/  LDCU UR75, c[0x0][0x398] ;  /* 0x00007300ff4b77ac */ /* 0x000f240008000800 */
[----:B------:R2:W-:Y:S01]  /*20200*/  @P2 STG.E desc[UR28][R12.64], R82 ;  /* 0x000000520c002986 */ /* 0x0005e2000c10191c */
[----:B------:R-:W-:Y:S01]  /*20210*/  ISETP.LT.AND P2, PT, R235, UR26, !P4 ;  /* 0x0000001aeb007c0c */ /* 0x000fe2000e741270 */
[C---:B-1----:R-:W-:Y:S01]  /*20220*/  IMAD.WIDE R14, R17.reuse, 0x4, R164 ;  /* 0x00000004110e7825 */ /* 0x042fe200078e02a4 */
[C---:B------:R-:W-:Y:S01]  /*20230*/  IADD3 R19, PT, PT, R17.reuse, UR77, RZ ;  /* 0x0000004d11137c10 */ /* 0x040fe2000fffe0ff */
[----:B------:R-:W1:Y:S02]  /*20240*/  LDCU UR33, c[0x0][0x398] ;  /* 0x00007300ff2177ac */ /* 0x000e640008000800 */
[----:B---3--:R-:W-:Y:S01]  /*20250*/  IMAD.WIDE R8, R17, 0x4, R166 ;  /* 0x0000000411087825 */ /* 0x008fe200078e02a6 */
[----:B------:R3:W-:Y:S01]  /*20260*/  @P1 STG.E desc[UR28][R14.64], R78 ;  /* 0x0000004e0e001986 */ /* 0x0007e2000c10191c */
[----:B------:R-:W1:Y:S02]  /*20270*/  LDCU UR38, c[0x0][0x39c] ;  /* 0x00007380ff2677ac */ /* 0x000e640008000800 */
[----:B------:R-:W-:Y:S01]  /*20280*/  VIADD R0, R247, 0x1e ;  /* 0x0000001ef7007836 */ /* 0x000fe20000000000 */
[----:B------:R-:W-:Y:S01]  /*20290*/  ISETP.LT.AND P1, PT, R234, UR31, !P4 ;  /* 0x0000001fea007c0c */ /* 0x000fe2000e721270 */
[----:B--2---:R-:W-:Y:S01]  /*202a0*/  IMAD.WIDE R10, R17, 0x4, R216 ;  /* 0x00000004110a7825 */ /* 0x004fe200078e02d8 */
[----:B------:R2:W-:Y:S01]  /*202b0*/  @P3 STG.E desc[UR28][R8.64], R74 ;  /* 0x0000004a08003986 */ /* 0x0005e2000c10191c */
[----:B------:R-:W1:Y:S01]  /*202c0*/  LDCU UR34, c[0x0][0x398] ;  /* 0x00007300ff2277ac */ /* 0x000e620008000800 */
[----:B------:R-:W-:Y:S01]  /*202d0*/  ISETP.GE.AND P3, PT, R0, UR62, PT ;  /* 0x0000003e00007c0c */ /* 0x000fe2000bf66270 */
[C---:B------:R-:W-:Y:S01]  /*202e0*/  IMAD.WIDE R12, R19.reuse, 0x4, R2 ;  /* 0x00000004130c7825 */ /* 0x040fe200078e0202 */
[----:B------:R-:W-:Y:S01]  /*202f0*/  ISETP.LT.AND P4, PT, R232, UR76, !P4 ;  /* 0x0000004ce8007c0c */ /* 0x000fe2000e781270 */
[----:B------:R-:W1:Y:S02]  /*20300*/  LDCU UR40, c[0x0][0x398] ;  /* 0x00007300ff2877ac */ /* 0x000e640008000800 */
[----:B---3--:R-:W-:Y:S01]  /*20310*/  IMAD.WIDE R14, R19, 0x4, R164 ;  /* 0x00000004130e7825 */ /* 0x008fe200078e02a4 */
[----:B------:R3:W-:Y:S01]  /*20320*/  @P5 STG.E desc[UR28][R10.64], R118 ;  /* 0x000000760a005986 */ /* 0x0007e2000c10191c */
[----:B------:R-:W-:Y:S01]  /*20330*/  ISETP.LT.AND P5, PT, R252, UR63, !P3 ;  /* 0x0000003ffc007c0c */ /* 0x000fe2000dfa1270 */
[----:B------:R-:W1:Y:S02]  /*20340*/  LDCU UR30, c[0x0][0x398] ;  /* 0x00007300ff1e77ac */ /* 0x000e640008000800 */
[----:B------:R4:W-:Y:S01]  /*20350*/  @P6 STG.E desc[UR28][R12.64], R114 ;  /* 0x000000720c006986 */ /* 0x0009e2000c10191c */
[----:B------:R-:W-:Y:S01]  /*20360*/  ISETP.LT.AND P6, PT, R235, UR64, !P3 ;  /* 0x00000040eb007c0c */ /* 0x000fe2000dfc1270 */
[----:B--2---:R-:W-:Y:S01]  /*20370*/  IMAD.WIDE R8, R19, 0x4, R166 ;  /* 0x0000000413087825 */ /* 0x004fe200078e02a6 */
[----:B------:R-:W-:Y:S01]  /*20380*/  IADD3 R0, PT, PT, R247, 0x1f, RZ ;  /* 0x0000001ff7007810 */ /* 0x000fe20007ffe0ff */
[----:B------:R2:W-:Y:S01]  /*20390*/  @P2 STG.E desc[UR28][R14.64], R22 ;  /* 0x000000160e002986 */ /* 0x0005e2000c10191c */
[----:B------:R-:W-:Y:S01]  /*203a0*/  ISETP.LT.AND P2, PT, R234, UR65, !P3 ;  /* 0x00000041ea007c0c */ /* 0x000fe2000df41270 */
[C---:B------:R-:W-:Y:S01]  /*203b0*/  VIADD R21, R19.reuse, UR61 ;  /* 0x0000003d13157c36 */ /* 0x040fe20008000000 */
[----:B------:R-:W-:Y:S01]  /*203c0*/  ISETP.LT.AND P3, PT, R232, UR66, !P3 ;  /* 0x00000042e8007c0c */ /* 0x000fe2000df61270 */
[----:B---3--:R-:W-:Y:S01]  /*203d0*/  IMAD.WIDE R10, R19, 0x4, R216 ;  /* 0x00000004130a7825 */ /* 0x008fe200078e02d8 */
[----:B------:R3:W-:Y:S01]  /*203e0*/  @P1 STG.E desc[UR28][R8.64], R174 ;  /* 0x000000ae08001986 */ /* 0x0007e2000c10191c */
[----:B------:R-:W-:Y:S01]  /*203f0*/  ISETP.GE.AND P1, PT, R0, UR68, PT ;  /* 0x0000004400007c0c */ /* 0x000fe2000bf26270 */
[----:B------:R-:W1:Y:S01]  /*20400*/  LDCU UR36, c[0x0][0x3b8] ;  /* 0x00007700ff2477ac */ /* 0x000e620008000800 */
[C---:B----4-:R-:W-:Y:S01]  /*20410*/  IMAD.WIDE R12, R21.reuse, 0x4, R2 ;  /* 0x00000004150c7825 */ /* 0x050fe200078e0202 */
[----:B------:R4:W-:Y:S01]  /*20420*/  @P4 STG.E desc[UR28][R10.64], R170 ;  /* 0x000000aa0a004986 */ /* 0x0009e2000c10191c */
[----:B------:R-:W1:Y:S02]  /*20430*/  LDCU UR42, c[0x0][0x398] ;  /* 0x00007300ff2a77ac */ /* 0x000e640008000800 */
[----:B--2---:R-:W-:Y:S01]  /*20440*/  IMAD.WIDE R14, R21, 0x4, R164 ;  /* 0x00000004150e7825 */ /* 0x004fe200078e02a4 */
[----:B------:R-:W-:Y:S01]  /*20450*/  ISETP.LT.AND P4, PT, R252, UR69, !P1 ;  /* 0x00000045fc007c0c */ /* 0x000fe2000cf81270 */
[----:B------:R2:W-:Y:S01]  /*20460*/  @P5 STG.E desc[UR28][R12.64], R83 ;  /* 0x000000530c005986 */ /* 0x0005e2000c10191c */
[----:B------:R-:W1:Y:S01]  /*20470*/  LDCU UR25, c[0x0][0x39c] ;  /* 0x00007380ff1977ac */ /* 0x000e620008000800 */
[----:B------:R-:W-:-:S02]  /*20480*/  VIADD R0, R247, 0x20 ;  /* 0x00000020f7007836 */ /* 0x000fc40000000000 */
[----:B---3--:R-:W-:Y:S01]  /*20490*/  IMAD.WIDE R8, R21, 0x4, R166 ;  /* 0x0000000415087825 */ /* 0x008fe200078e02a6 */
[----:B------:R-:W-:Y:S01]  /*204a0*/  ISETP.LT.AND P5, PT, R235, UR60, !P1 ;  /* 0x0000003ceb007c0c */ /* 0x000fe2000cfa1270 */
[----:B------:R3:W-:Y:S01]  /*204b0*/  @P6 STG.E desc[UR28][R14.64], R79 ;  /* 0x0000004f0e006986 */ /* 0x0007e2000c10191c */
[----:B------:R-:W-:Y:S01]  /*204c0*/  ISETP.LT.AND P6, PT, R234, UR70, !P1 ;  /* 0x00000046ea007c0c */ /* 0x000fe2000cfc1270 */
[C---:B----4-:R-:W-:Y:S01]  /*204d0*/  IMAD.WIDE R10, R21.reuse, 0x4, R216 ;  /* 0x00000004150a7825 */ /* 0x050fe200078e02d8 */
[----:B------:R-:W4:Y:S01]  /*204e0*/  LDCU UR32, c[0x0][0x398] ;  /* 0x00007300ff2077ac */ /* 0x000f220008000800 */
[----:B------:R1:W-:Y:S01]  /*204f0*/  @P2 STG.E desc[UR28][R8.64], R75 ;  /* 0x0000004b08002986 */ /* 0x0003e2000c10191c */
[----:B------:R-:W-:Y:S01]  /*20500*/  ISETP.GE.AND P2, PT, R0, UR73, PT ;  /* 0x0000004900007c0c */ /* 0x000fe2000bf46270 */
[----:B------:R-:W-:Y:S01]  /*20510*/  VIADD R17, R21, UR67 ;  /* 0x0000004315117c36 */ /* 0x000fe20008000000 */
[----:B------:R-:W-:Y:S01]  /*20520*/  ISETP.LT.AND P1, PT, R232, UR71, !P1 ;  /* 0x00000047e8007c0c */ /* 0x000fe2000cf21270 */
[----:B------:R4:W-:Y:S01]  /*20530*/  @P3 STG.E desc[UR28][R10.64], R119 ;  /* 0x000000770a003986 */ /* 0x0009e2000c10191c */
[----:B------:R-:W-:Y:S01]  /*20540*/  ISETP.LT.AND P3, PT, R252, UR74, !P2 ;  /* 0x0000004afc007c0c */ /* 0x000fe2000d761270 */
[C---:B--2---:R-:W-:Y:S01]  /*20550*/  IMAD.WIDE R12, R17.reuse, 0x4, R2 ;  /* 0x00000004110c7825 */ /* 0x044fe200078e0202 */
[C---:B------:R-:W-:Y:S01]  /*20560*/  IADD3 R19, PT, PT, R17.reuse, UR72, RZ ;  /* 0x0000004811137c10 */ /* 0x040fe2000fffe0ff */
[----:B------:R-:W2:Y:S02]  /*20570*/  LDCU UR24, c[0x0][0x398] ;  /* 0x00007300ff1877ac */ /* 0x000ea40008000800 */
[C---:B---3--:R-:W-:Y:S01]  /*20580*/  IMAD.WIDE R14, R17.reuse, 0x4, R164 ;  /* 0x00000004110e7825 */ /* 0x048fe200078e02a4 */
[----:B------:R3:W-:Y:S01]  /*20590*/  @P4 STG.E desc[UR28][R12.64], R115 ;  /* 0x000000730c004986 */ /* 0x0007e2000c10191c */
[----:B------:R-:W2:Y:S02]  /*205a0*/  LDCU UR44, c[0x0][0x398] ;  /* 0x00007300ff2c77ac */ /* 0x000ea40008000800 */
[----:B-1----:R-:W-:Y:S01]  /*205b0*/  IMAD.WIDE R8, R17, 0x4, R166 ;  /* 0x0000000411087825 */ /* 0x002fe200078e02a6 */
[----:B------:R-:W-:Y:S01]  /*205c0*/  ISETP.LT.AND P4, PT, R235, UR75, !P2 ;  /* 0x0000004beb007c0c */ /* 0x000fe2000d781270 */
[----:B------:R-:W1:Y:S02]  /*205d0*/  LDCU UR46, c[0x0][0x398] ;  /* 0x00007300ff2e77ac */ /* 0x000e640008000800 */
[----:B------:R-:W-:Y:S01]  /*205e0*/  VIADD R0, R247, 0x21 ;  /* 0x00000021f7007836 */ /* 0x000fe20000000000 */
[----:B------:R1:W-:Y:S01]  /*205f0*/  @P5 STG.E desc[UR28][R14.64], R23 ;  /* 0x000000170e005986 */ /* 0x0003e2000c10191c */
[----:B----4-:R-:W-:Y:S01]  /*20600*/  IMAD.WIDE R10, R17, 0x4, R216 ;  /* 0x00000004110a7825 */ /* 0x010fe200078e02d8 */
[----:B------:R-:W-:Y:S01]  /*20610*/  ISETP.LT.AND P5, PT, R234, UR33, !P2 ;  /* 0x00000021ea007c0c */ /* 0x000fe2000d7a1270 */
[----:B------:R-:W4:Y:S01]  /*20620*/  LDCU UR22, c[0x0][0x3b8] ;  /* 0x00007700ff1677ac */ /* 0x000f220008000800 */
[----:B------:R2:W-:Y:S01]  /*20630*/  @P6 STG.E desc[UR28][R8.64], R175 ;  /* 0x000000af08006986 */ /* 0x0005e2000c10191c */
[----:B---3--:R-:W-:Y:S01]  /*20640*/  IMAD.WIDE R12, R19, 0x4, R2 ;  /* 0x00000004130c7825 */ /* 0x008fe200078e0202 */
[----:B------:R-:W-:Y:S01]  /*20650*/  ISETP.GE.AND P6, PT, R0, UR38, PT ;  /* 0x0000002600007c0c */ /* 0x000fe2000bfc6270 */
[----:B------:R-:W3:Y:S01]  /*20660*/  LDCU UR48, c[0x0][0x398] ;  /* 0x00007300ff3077ac */ /* 0x000ee20008000800 */
[----:B------:R-:W-:Y:S01]  /*20670*/  ISETP.LT.AND P2, PT, R232, UR34, !P2 ;  /* 0x00000022e8007c0c */ /* 0x000fe2000d741270 */
[----:B------:R3:W-:Y:S01]  /*20680*/  @P1 STG.E desc[UR28][R10.64], R171 ;  /* 0x000000ab0a001986 */ /* 0x0007e2000c10191c */
[----:B------:R-:W-:Y:S01]  /*20690*/  ISETP.LT.AND P1, PT, R252, UR40, !P6 ;  /* 0x00000028fc007c0c */ /* 0x000fe2000f721270 */
[----:B------:R-:W4:Y:S02]  /*206a0*/  LDCU UR8, c[0x0][0x39c] ;  /* 0x00007380ff0877ac */ /* 0x000f240008000800 */
[----:B------:R3:W-:Y:S01]  /*206b0*/  @P3 STG.E desc[UR28][R12.64], R156 ;  /* 0x0000009c0c003986 */ /* 0x0007e2000c10191c */
[----:B------:R-:W-:Y:S01]  /*206c0*/  ISETP.LT.AND P3, PT, R235, UR30, !P6 ;  /* 0x0000001eeb007c0c */ /* 0x000fe2000f761270 */
[----:B-1----:R-:W-:Y:S01]  /*206d0*/  IMAD.WIDE R14, R19, 0x4, R164 ;  /* 0x00000004130e7825 */ /* 0x002fe200078e02a4 */
[----:B------:R-:W-:Y:S01]  /*206e0*/  IADD3 R0, PT, PT, R247, 0x22, RZ ;  /* 0x00000022f7007810 */ /* 0x000fe20007ffe0ff */
[----:B------:R-:W1:Y:S02]  /*206f0*/  LDCU UR52, c[0x0][0x398] ;  /* 0x00007300ff3477ac */ /* 0x000e640008000800 */
[C---:B--2---:R-:W-:Y:S01]  /*20700*/  IMAD.WIDE R8, R19.reuse, 0x4, R166 ;  /* 0x0000000413087825 */ /* 0x044fe200078e02a6 */
[----:B------:R2:W-:Y:S01]  /*20710*/  @P4 STG.E desc[UR28][R14.64], R136 ;  /* 0x000000880e004986 */ /* 0x0005e2000c10191c */
[----:B------:R-:W1:Y:S02]  /*20720*/  LDCU UR54, c[0x0][0x398] ;  /* 0x00007300ff3677ac */ /* 0x000e640008000800 */
[C---:B------:R-:W-:Y:S01]  /*20730*/  VIADD R21, R19.reuse, UR36 ;  /* 0x0000002413157c36 */ /* 0x040fe20008000000 */
[----:B------:R-:W-:Y:S01]  /*20740*/  ISETP.LT.AND P4, PT, R234, UR42, !P6 ;  /* 0x0000002aea007c0c */ /* 0x000fe2000f781270 */
[----:B---3--:R-:W-:Y:S01]  /*20750*/  IMAD.WIDE R10, R19, 0x4, R216 ;  /* 0x00000004130a7825 */ /* 0x008fe200078e02d8 */
[----:B------:R3:W-:Y:S01]  /*20760*/  @P5 STG.E desc[UR28][R8.64], R84 ;  /* 0x0000005408005986 */ /* 0x0007e2000c10191c */
[----:B------:R-:W-:Y:S01]  /*20770*/  ISETP.GE.AND P5, PT, R0, UR25, PT ;  /* 0x0000001900007c0c */ /* 0x000fe2000bfa6270 */
[----:B------:R-:W1:Y:S01]  /*20780*/  LDCU UR20, c[0x0][0x398] ;  /* 0x00007300ff1477ac */ /* 0x000e620008000800 */
[C---:B------:R-:W-:Y:S01]  /*20790*/  IMAD.WIDE R12, R21.reuse, 0x4, R2 ;  /* 0x00000004150c7825 */ /* 0x040fe200078e0202 */
[----:B------:R-:W-:Y:S01]  /*207a0*/  ISETP.LT.AND P6, PT, R232, UR32, !P6 ;  /* 0x00000020e8007c0c */ /* 0x000fe2000f7c1270 */
[----:B------:R-:W1:Y:S02]  /*207b0*/  LDCU UR50, c[0x0][0x3b8] ;  /* 0x00007700ff3277ac */ /* 0x000e640008000800 */
[----:B--2---:R-:W-:Y:S01]  /*207c0*/  IMAD.WIDE R14, R21, 0x4, R164 ;  /* 0x00000004150e7825 */ /* 0x004fe200078e02a4 */
[----:B------:R2:W-:Y:S01]  /*207d0*/  @P2 STG.E desc[UR28][R10.64], R120 ;  /* 0x000000780a002986 */ /* 0x0005e2000c10191c */
[----:B------:R-:W1:Y:S01]  /*207e0*/  LDCU UR56, c[0x0][0x39c] ;  /* 0x00007380ff3877ac */ /* 0x000e620008000800 */
[----:B------:R-:W-:-:S02]  /*207f0*/  ISETP.LT.AND P2, PT, R252, UR24, !P5 ;  /* 0x00000018fc007c0c */ /* 0x000fc4000ef41270 */
[----:B------:R1:W-:Y:S01]  /*20800*/  @P1 STG.E desc[UR28][R12.64], R176 ;  /* 0x000000b00c001986 */ /* 0x0003e2000c10191c */
[----:B------:R-:W-:Y:S01]  /*20810*/  ISETP.LT.AND P1, PT, R235, UR44, !P5 ;  /* 0x0000002ceb007c0c */ /* 0x000fe2000ef21270 */
[----:B------:R-:W1:Y:S02]  /*20820*/  LDCU UR17, c[0x0][0x398] ;  /* 0x00007300ff1177ac */ /* 0x000e640008000800 */
[----:B------:R1:W-:Y:S01]  /*20830*/  @P3 STG.E desc[UR28][R14.64], R24 ;  /* 0x000000180e003986 */ /* 0x0003e2000c10191c */
[----:B------:R-:W-:Y:S01]  /*20840*/  ISETP.LT.AND P3, PT, R234, UR46, !P5 ;  /* 0x0000002eea007c0c */ /* 0x000fe2000ef61270 */
[----:B------:R-:W1:Y:S01]  /*20850*/  LDCU UR16, c[0x0][0x398] ;  /* 0x00007300ff1077ac */ /* 0x000e620008000800 */
[C---:B---3--:R-:W-:Y:S01]  /*20860*/  IMAD.WIDE R8, R21.reuse, 0x4, R166 ;  /* 0x0000000415087825 */ /* 0x048fe200078e02a6 */
[----:B------:R-:W-:Y:S01]  /*20870*/  ISETP.LT.AND P5, PT, R232, UR48, !P5 ;  /* 0x00000030e8007c0c */ /* 0x000fe2000efa1270 */
[----:B------:R-:W3:Y:S02]  /*20880*/  LDCU UR18, c[0x0][0x3b8] ;  /* 0x00007700ff1277ac */ /* 0x000ee40008000800 */
[----:B----4-:R-:W-:-:S02]  /*20890*/  VIADD R17, R21, UR22 ;  /* 0x0000001615117c36 */ /* 0x010fc40008000000 */
[----:B------:R-:W-:Y:S01]  /*208a0*/  VIADD R0, R247, 0x23 ;  /* 0x00000023f7007836 */ /* 0x000fe20000000000 */
[----:B------:R4:W-:Y:S01]  /*208b0*/  @P4 STG.E desc[UR28][R8.64], R196 ;  /* 0x000000c408004986 */ /* 0x0009e2000c10191c */
[----:B--2---:R-:W-:Y:S01]  /*208c0*/  IMAD.WIDE R10, R21, 0x4, R216 ;  /* 0x00000004150a7825 */ /* 0x004fe200078e02d8 */
[----:B------:R-:W2:Y:S02]  /*208d0*/  LDCU UR57, c[0x0][0x398] ;  /* 0x00007300ff3977ac */ /* 0x000ea40008000800 */
[----:B------:R-:W-:Y:S01]  /*208e0*/  ISETP.GE.AND P4, PT, R0, UR8, PT ;  /* 0x0000000800007c0c */ /* 0x000fe2000bf86270 */
[C---:B-1----:R-:W-:Y:S01]  /*208f0*/  IMAD.WIDE R12, R17.reuse, 0x4, R2 ;  /* 0x00000004110c7825 */ /* 0x042fe200078e0202 */
[----:B------:R-:W1:Y:S03]  /*20900*/  LDCU UR7, c[0x0][0x398] ;  /* 0x00007300ff0777ac */ /* 0x000e660008000800 */
[C---:B------:R-:W-:Y:S01]  /*20910*/  IMAD.WIDE R14, R17.reuse, 0x4, R164 ;  /* 0x00000004110e7825 */ /* 0x040fe200078e02a4 */
[----:B------:R-:W1:Y:S01]  /*20920*/  LDCU UR9, c[0x0][0x39c] ;  /* 0x00007380ff0977ac */ /* 0x000e620008000800 */
[----:B------:R2:W-:Y:S02]  /*20930*/  @P6 STG.E desc[UR28][R10.64], R184 ;  /* 0x000000b80a006986 */ /* 0x0005e4000c10191c */
[----:B----4-:R-:W-:Y:S01]  /*20940*/  IMAD.WIDE R8, R17, 0x4, R166 ;  /* 0x0000000411087825 */ /* 0x010fe200078e02a6 */
[----:B------:R-:W-:Y:S01]  /*20950*/  ISETP.LT.AND P6, PT, R252, UR52, !P4 ;  /* 0x00000034fc007c0c */ /* 0x000fe2000e7c1270 */
[----:B------:R4:W-:Y:S01]  /*20960*/  @P2 STG.E desc[UR28][R12.64], R157 ;  /* 0x0000009d0c002986 */ /* 0x0009e2000c10191c */
[----:B------:R-:W1:Y:S01]  /*20970*/  LDCU UR55, c[0x0][0x398] ;  /* 0x00007300ff3777ac */ /* 0x000e620008000800 */
[----:B------:R-:W-:Y:S01]  /*20980*/  VIADD R0, R247, 0x24 ;  /* 0x00000024f7007836 */ /* 0x000fe20000000000 */
[----:B------:R-:W-:Y:S01]  /*20990*/  ISETP.LT.AND P2, PT, R235, UR54, !P4 ;  /* 0x00000036eb007c0c */ /* 0x000fe2000e741270 */
[----:B------:R1:W-:Y:S01]  /*209a0*/  @P1 STG.E desc[UR28][R14.64], R137 ;  /* 0x000000890e001986 */ /* 0x0003e2000c10191c */
[----:B------:R-:W3:Y:S01]  /*209b0*/  LDCU UR13, c[0x0][0x398] ;  /* 0x00007300ff0d77ac */ /* 0x000ee20008000800 */
[----:B------:R-:W-:Y:S01]  /*209c0*/  ISETP.LT.AND P1, PT, R234, UR20, !P4 ;  /* 0x00000014ea007c0c */ /* 0x000fe2000e721270 */
[C---:B--2---:R-:W-:Y:S01]  /*209d0*/  IMAD.WIDE R10, R17.reuse, 0x4, R216 ;  /* 0x00000004110a7825 */ /* 0x044fe200078e02d8 */
[----:B------:R2:W-:Y:S01]  /*209e0*/  @P3 STG.E desc[UR28][R8.64], R85 ;  /* 0x0000005508003986 */ /* 0x0005e2000c10191c */
[----:B------:R-:W3:Y:S01]  /*209f0*/  LDCU UR21, c[0x0][0x398] ;  /* 0x00007300ff1577ac */ /* 0x000ee20008000800 */
[----:B------:R-:W-:-:S02]  /*20a00*/  IADD3 R19, PT, PT, R17, UR50, RZ ;  /* 0x0000003211137c10 */ /* 0x000fc4000fffe0ff */
[----:B------:R-:W-:Y:S01]  /*20a10*/  ISETP.GE.AND P3, PT, R0, UR56, PT ;  /* 0x0000003800007c0c */ /* 0x000fe2000bf66270 */
[----:B------:R-:W3:Y:S01]  /*20a20*/  LDCU UR58, c[0x0][0x3b8] ;  /* 0x00007700ff3a77ac */ /* 0x000ee20008000800 */
[----:B------:R-:W-:Y:S01]  /*20a30*/  ISETP.LT.AND P4, PT, R232, UR17, !P4 ;  /* 0x00000011e8007c0c */ /* 0x000fe2000e781270 */
[----:B------:R3:W-:Y:S01]  /*20a40*/  @P5 STG.E desc[UR28][R10.64], R121 ;  /* 0x000000790a005986 */ /* 0x0007e2000c10191c */
[----:B------:R-:W-:Y:S01]  /*20a50*/  ISETP.LT.AND P5, PT, R252, UR16, !P3 ;  /* 0x00000010fc007c0c */ /* 0x000fe2000dfa1270 */
[C---:B----4-:R-:W-:Y:S01]  /*20a60*/  IMAD.WIDE R12, R19.reuse, 0x4, R2 ;  /* 0x00000004130c7825 */ /* 0x050fe200078e0202 */
[----:B------:R-:W4:Y:S03]  /*20a70*/  LDCU UR12, c[0x0][0x398] ;  /* 0x00007300ff0c77ac */ /* 0x000f260008000800 */
[----:B-1----:R-:W-:Y:S01]  /*20a80*/  IMAD.WIDE R14, R19, 0x4, R164 ;  /* 0x00000004130e7825 */ /* 0x002fe200078e02a4 */
[----:B------:R-:W1:Y:S01]  /*20a90*/  LDCU UR23, c[0x0][0x39c] ;  /* 0x00007380ff1777ac */ /* 0x000e620008000800 */
[----:B------:R-:W-:-:S02]  /*20aa0*/  IADD3 R0, PT, PT, R247, 0x25, RZ ;  /* 0x00000025f7007810 */ /* 0x000fc40007ffe0ff */
[C---:B--2---:R-:W-:Y:S01]  /*20ab0*/  IMAD.WIDE R8, R19.reuse, 0x4, R166 ;  /* 0x0000000413087825 */ /* 0x044fe200078e02a6 */
[----:B------:R2:W-:Y:S01]  /*20ac0*/  @P6 STG.E desc[UR28][R12.64], R177 ;  /* 0x000000b10c006986 */ /* 0x0005e2000c10191c */
[----:B------:R-:W1:Y:S02]  /*20ad0*/  LDCU UR59, c[0x0][0x398] ;  /* 0x00007300ff3b77ac */ /* 0x000e640008000800 */
[----:B---3--:R-:W-:Y:S01]  /*20ae0*/  VIADD R21, R19, UR18 ;  /* 0x0000001213157c36 */ /* 0x008fe20008000000 */
[----:B------:R-:W-:Y:S01]  /*20af0*/  ISETP.LT.AND P6, PT, R235, UR57, !P3 ;  /* 0x00000039eb007c0c */ /* 0x000fe2000dfc1270 */
[----:B------:R3:W-:Y:S01]  /*20b00*/  @P2 STG.E desc[UR28][R14.64], R25 ;  /* 0x000000190e002986 */ /* 0x0007e2000c10191c */
[----:B------:R-:W-:Y:S01]  /*20b10*/  IMAD.WIDE R10, R19, 0x4, R216 ;  /* 0x00000004130a7825 */ /* 0x000fe200078e02d8 */
[----:B------:R-:W1:Y:S01]  /*20b20*/  LDCU UR27, c[0x0][0x398] ;  /* 0x00007300ff1b77ac */ /* 0x000e620008000800 */
[----:B------:R-:W-:Y:S01]  /*20b30*/  ISETP.LT.AND P2, PT, R234, UR7, !P3 ;  /* 0x00000007ea007c0c */ /* 0x000fe2000df41270 */
[----:B------:R1:W-:Y:S01]  /*20b40*/  @P1 STG.E desc[UR28][R8.64], R197 ;  /* 0x000000c508001986 */ /* 0x0003e2000c10191c */
[----:B------:R-:W-:Y:S01]  /*20b50*/  ISETP.GE.AND P1, PT, R0, UR9, PT ;  /* 0x0000000900007c0c */ /* 0x000fe2000bf26270 */
[----:B------:R-:W4:Y:S01]  /*20b60*/  LDCU UR5, c[0x0][0x398] ;  /* 0x00007300ff0577ac */ /* 0x000f220008000800 */
[----:B--2---:R-:W-:Y:S01]  /*20b70*/  IMAD.WIDE R12, R21, 0x4, R2 ;  /* 0x00000004150c7825 */ /* 0x004fe200078e0202 */
[----:B------:R-:W-:Y:S01]  /*20b80*/  ISETP.LT.AND P3, PT, R232, UR55, !P3 ;  /* 0x00000037e8007c0c */ /* 0x000fe2000df61270 */
[----:B------:R-:W2:Y:S01]  /*20b90*/  LDCU UR77, c[0x0][0x398] ;  /* 0x00007300ff4d77ac */ /* 0x000ea20008000800 */
[----:B------:R2:W-:Y:S01]  /*20ba0*/  @P4 STG.E desc[UR28][R10.64], R185 ;  /* 0x000000b90a004986 */ /* 0x0005e2000c10191c */
[----:B------:R-:W-:Y:S01]  /*20bb0*/  ISETP.LT.AND P4, PT, R252, UR13, !P1 ;  /* 0x0000000dfc007c0c */ /* 0x000fe2000cf81270 */
[----:B------:R-:W4:Y:S02]  /*20bc0*/  LDCU UR19, c[0x0][0x3b8] ;  /* 0x00007700ff1377ac */ /* 0x000f240008000800 */
[----:B------:R2:W-:Y:S01]  /*20bd0*/  @P5 STG.E desc[UR28][R12.64], R158 ;  /* 0x0000009e0c005986 */ /* 0x0005e2000c10191c */
[----:B------:R-:W-:Y:S01]  /*20be0*/  ISETP.LT.AND P5, PT, R235, UR21, !P1 ;  /* 0x00000015eb007c0c */ /* 0x000fe2000cfa1270 */
[C---:B---3--:R-:W-:Y:S01]  /*20bf0*/  IMAD.WIDE R14, R21.reuse, 0x4, R164 ;  /* 0x00000004150e7825 */ /* 0x048fe200078e02a4 */
[----:B------:R-:W3:Y:S03]  /*20c00*/  LDCU UR15, c[0x0][0x398] ;  /* 0x00007300ff0f77ac */ /* 0x000ee60008000800 */
[C---:B-1----:R-:W-:Y:S01]  /*20c10*/  IMAD.WIDE R8, R21.reuse, 0x4, R166 ;  /* 0x0000000415087825 */ /* 0x042fe200078e02a6 */
[----:B------:R-:W1:Y:S03]  /*20c20*/  LDCU UR26, c[0x0][0x39c] ;  /* 0x00007380ff1a77ac */ /* 0x000e660008000800 */
[----:B------:R-:W-:Y:S01]  /*20c30*/  VIADD R17, R21, UR58 ;  /* 0x0000003a15117c36 */ /* 0x000fe20008000000 */
[----:B------:R-:W1:Y:S01]  /*20c40*/  LDCU UR31, c[0x0][0x398] ;  /* 0x00007300ff1f77ac */ /* 0x000e620008000800 */
[----:B------:R-:W-:Y:S01]  /*20c50*/  VIADD R0, R247, 0x26 ;  /* 0x00000026f7007836 */ /* 0x000fe20000000000 */
[----:B------:R3:W-:Y:S01]  /*20c60*/  @P6 STG.E desc[UR28][R14.64], R138 ;  /* 0x0000008a0e006986 */ /* 0x0007e2000c10191c */
[----:B--2---:R-:W-:Y:S01]  /*20c70*/  IMAD.WIDE R10, R21, 0x4, R216 ;  /* 0x00000004150a7825 */ /* 0x004fe200078e02d8 */
[----:B----4-:R-:W-:Y:S01]  /*20c80*/  ISETP.LT.AND P6, PT, R234, UR12, !P1 ;  /* 0x0000000cea007c0c */ /* 0x010fe2000cfc1270 */
[----:B------:R-:W2:Y:S01]  /*20c90*/  LDCU UR76, c[0x0][0x398] ;  /* 0x00007300ff4c77ac */ /* 0x000ea20008000800 */
[----:B------:R4:W-:Y:S01]  /*20ca0*/  @P2 STG.E desc[UR28][R8.64], R86 ;  /* 0x0000005608002986 */ /* 0x0009e2000c10191c */
[C---:B------:R-:W-:Y:S01]  /*20cb0*/  IMAD.WIDE R12, R17.reuse, 0x4, R2 ;  /* 0x00000004110c7825 */ /* 0x040fe200078e0202 */
[----:B------:R-:W-:Y:S01]  /*20cc0*/  ISETP.GE.AND P2, PT, R0, UR23, PT ;  /* 0x0000001700007c0c */ /* 0x000fe2000bf46270 */
[----:B------:R-:W1:Y:S01]  /*20cd0*/  LDCU UR61, c[0x0][0x398] ;  /* 0x00007300ff3d77ac */ /* 0x000e620008000800 */
[----:B------:R-:W-:Y:S01]  /*20ce0*/  ISETP.LT.AND P1, PT, R232, UR59, !P1 ;  /* 0x0000003be8007c0c */ /* 0x000fe2000cf21270 */
[----:B------:R2:W-:Y:S01]  /*20cf0*/  @P3 STG.E desc[UR28][R10.64], R122 ;  /* 0x0000007a0a003986 */ /* 0x0005e2000c10191c */
[----:B------:R-:W1:Y:S01]  /*20d00*/  LDCU UR14, c[0x0][0x3b8] ;  /* 0x00007700ff0e77ac */ /* 0x000e620008000800 */
[----:B---3--:R-:W-:Y:S01]  /*20d10*/  IMAD.WIDE R14, R17, 0x4, R164 ;  /* 0x00000004110e7825 */ /* 0x008fe200078e02a4 */
[----:B------:R-:W-:Y:S01]  /*20d20*/  ISETP.LT.AND P3, PT, R252, UR27, !P2 ;  /* 0x0000001bfc007c0c */ /* 0x000fe2000d761270 */
[----:B------:R3:W-:Y:S01]  /*20d30*/  @P4 STG.E desc[UR28][R12.64], R178 ;  /* 0x000000b20c004986 */ /* 0x0007e2000c10191c */
[----:B------:R-:W-:Y:S01]  /*20d40*/  ISETP.LT.AND P4, PT, R235, UR5, !P2 ;  /* 0x00000005eb007c0c */ /* 0x000fe2000d781270 */
[C---:B----4-:R-:W-:Y:S01]  /*20d50*/  IMAD.WIDE R8, R17.reuse, 0x4, R166 ;  /* 0x0000000411087825 */ /* 0x050fe200078e02a6 */
[----:B------:R-:W-:Y:S01]  /*20d60*/  IADD3 R19, PT, PT, R17, UR19, RZ ;  /* 0x0000001311137c10 */ /* 0x000fe2000fffe0ff */
[----:B------:R4:W-:Y:S01]  /*20d70*/  @P5 STG.E desc[UR28][R14.64], R26 ;  /* 0x0000001a0e005986 */ /* 0x0009e2000c10191c */
[----:B------:R-:W-:Y:S01]  /*20d80*/  ISETP.LT.AND P5, PT, R234, UR77, !P2 ;  /* 0x0000004dea007c0c */ /* 0x000fe2000d7a1270 */
[----:B------:R-:W-:Y:S01]  /*20d90*/  VIADD R0, R247, 0x27 ;  /* 0x00000027f7007836 */ /* 0x000fe20000000000 */
[----:B------:R-:W4:Y:S01]  /*20da0*/  LDCU UR64, c[0x0][0x39c] ;  /* 0x00007380ff4077ac */ /* 0x000f220008000800 */
[----:B--2---:R-:W-:Y:S01]  /*20db0*/  IMAD.WIDE R10, R17, 0x4, R216 ;  /* 0x00000004110a7825 */ /* 0x004fe200078e02d8 */
[----:B------:R2:W-:Y:S01]  /*20dc0*/  @P6 STG.E desc[UR28][R8.64], R198 ;  /* 0x000000c608006986 */ /* 0x0005e2000c10191c */
[----:B------:R-:W-:Y:S01]  /*20dd0*/  ISETP.LT.AND P6, PT, R232, UR15, !P2 ;  /* 0x0000000fe8007c0c */ /* 0x000fe2000d7c1270 */
[----:B------:R-:W4:Y:S01]  /*20de0*/  LDCU UR62, c[0x0][0x398] ;  /* 0x00007300ff3e77ac */ /* 0x000f220008000800 */
[C---:B---3--:R-:W-:Y:S01]  /*20df0*/  IMAD.WIDE R12, R19.reuse, 0x4, R2 ;  /* 0x00000004130c7825 */ /* 0x048fe200078e0202 */
[----:B-1----:R-:W-:Y:S01]  /*20e00*/  ISETP.GE.AND P2, PT, R0, UR26, PT ;  /* 0x0000001a00007c0c */ /* 0x002fe2000bf46270 */
[----:B------:R1:W-:Y:S01]  /*20e10*/  @P1 STG.E desc[UR28][R10.64], R186 ;  /* 0x000000ba0a001986 */ /* 0x0003e2000c10191c */
[----:B------:R-:W3:Y:S01]  /*20e20*/  LDCU UR65, c[0x0][0x398] ;  /* 0x00007300ff4177ac */ /* 0x000ee20008000800 */
[C---:B----4-:R-:W-:Y:S01]  /*20e30*/  IMAD.WIDE R14, R19.reuse, 0x4, R166 ;  /* 0x00000004130e7825 */ /* 0x050fe200078e02a6 */
[----:B------:R-:W4:Y:S03]  /*20e40*/  LDCU UR66, c[0x0][0x398] ;  /* 0x00007300ff4277ac */ /* 0x000f260008000800 */
[----:B--2---:R-:W-:Y:S01]  /*20e50*/  IMAD.WIDE R8, R19, 0x4, R164 ;  /* 0x0000000413087825 */ /* 0x004fe200078e02a4 */
[----:B------:R-:W-:Y:S01]  /*20e60*/  @P3 STG.E desc[UR28][R12.64], R159 ;  /* 0x0000009f0c003986 */ /* 0x000fe2000c10191c */
[----:B------:R-:W2:Y:S01]  /*20e70*/  LDCU UR67, c[0x0][0x398] ;  /* 0x00007300ff4377ac */ /* 0x000ea20008000800 */
[----:B------:R-:W-:-:S02]  /*20e80*/  ISETP.LT.AND P3, PT, R252, UR31, !P2 ;  /* 0x0000001ffc007c0c */ /* 0x000fc4000d761270 */
[----:B------:R3:W-:Y:S01]  /*20e90*/  @P4 STG.E desc[UR28][R8.64], R139 ;  /* 0x0000008b08004986 */ /* 0x0007e2000c10191c */
[----:B------:R-:W2:Y:S01]  /*20ea0*/  LDCU UR63, c[0x0][0x3b8] ;  /* 0x00007700ff3f77ac */ /* 0x000ea20008000800 */
[----:B------:R-:W-:Y:S02]  /*20eb0*/  ISETP.LT.AND P4, PT, R234, UR61, !P2 ;  /* 0x0000003dea007c0c */ /* 0x000fe4000d781270 */
[----:B------:R2:W-:Y:S01]  /*20ec0*/  @P5 STG.E desc[UR28][R14.64], R87 ;  /* 0x000000570e005986 */ /* 0x0005e2000c10191c */
[----:B------:R-:W-:Y:S01]  /*20ed0*/  ISETP.LT.AND P5, PT, R235, UR76, !P2 ;  /* 0x0000004ceb007c0c */ /* 0x000fe2000d7a1270 */
[----:B------:R-:W-:Y:S01]  /*20ee0*/  VIADD R17, R19, UR14 ;  /* 0x0000000e13117c36 */ /* 0x000fe20008000000 */
[----:B------:R-:W-:Y:S01]  /*20ef0*/  IADD3 R0, PT, PT, R247, 0x28, RZ ;  /* 0x00000028f7007810 */ /* 0x000fe20007ffe0ff */
[----:B------:R-:W4:Y:S01]  /*20f00*/  LDCU UR60, c[0x0][0x39c] ;  /* 0x00007380ff3c77ac */ /* 0x000f220008000800 */
[----:B-1----:R-:W-:Y:S02]  /*20f10*/  IMAD.WIDE R10, R19, 0x4, R216 ;  /* 0x00000004130a7825 */ /* 0x002fe400078e02d8 */
[----:B------:R-:W-:Y:S01]  /*20f20*/  ISETP.GE.AND P1, PT, R0, UR64, PT ;  /* 0x0000004000007c0c */ /* 0x000fe2000bf26270 */
[----:B------:R-:W1:Y:S01]  /*20f30*/  LDCU UR68, c[0x0][0x398] ;  /* 0x00007300ff4477ac */ /* 0x000e620008000800 */
[C---:B---3--:R-:W-:Y:S01]  /*20f40*/  IMAD.WIDE R8, R17.reuse, 0x4, R2 ;  /* 0x0000000411087825 */ /* 0x048fe200078e0202 */
[----:B------:R3:W-:Y:S01]  /*20f50*/  @P6 STG.E desc[UR28][R10.64], R123 ;  /* 0x0000007b0a006986 */ /* 0x0007e2000c10191c */
[----:B------:R-:W1:Y:S02]  /*20f60*/  LDCU UR70, c[0x0][0x398] ;  /* 0x00007300ff4677ac */ /* 0x000e640008000800 */
[C---:B------:R-:W-:Y:S01]  /*20f70*/  IMAD.WIDE R12, R17.reuse, 0x4, R164 ;  /* 0x00000004110c7825 */ /* 0x040fe200078e02a4 */
[----:B------:R-:W-:Y:S01]  /*20f80*/  ISETP.LT.AND P2, PT, R232, UR62, !P2 ;  /* 0x0000003ee8007c0c */ /* 0x000fe2000d741270 */
[----:B------:R-:W1:Y:S02]  /*20f90*/  LDCU UR71, c[0x0][0x398] ;  /* 0x00007300ff4777ac */ /* 0x000e640008000800 */
[----:B--2---:R-:W-:Y:S01]  /*20fa0*/  IMAD.WIDE R14, R17, 0x4, R166 ;  /* 0x00000004110e7825 */ /* 0x004fe200078e02a6 */
[----:B------:R2:W-:Y:S01]  /*20fb0*/  @P3 STG.E desc[UR28][R8.64], R179 ;  /* 0x000000b308003986 */ /* 0x0005e2000c10191c */
[----:B------:R-:W-:Y:S01]  /*20fc0*/  ISETP.LT.AND P3, PT, R252, UR65, !P1 ;  /* 0x00000041fc007c0c */ /* 0x000fe2000cf61270 */
[----:B------:R-:W1:Y:S02]  /*20fd0*/  LDCU UR72, c[0x0][0x398] ;  /* 0x00007300ff4877ac */ /* 0x000e640008000800 */
[----:B------:R1:W-:Y:S01]  /*20fe0*/  @P5 STG.E desc[UR28][R12.64], R27 ;  /* 0x0000001b0c005986 */ /* 0x0003e2000c10191c */
[----:B----4-:R-:W-:Y:S01]  /*20ff0*/  ISETP.LT.AND P5, PT, R235, UR66, !P1 ;  /* 0x00000042eb007c0c */ /* 0x010fe2000cfa1270 */
[----:B------:R-:W4:Y:S02]  /*21000*/  LDCU UR69, c[0x0][0x3b8] ;  /* 0x00007700ff4577ac */ /* 0x000f240008000800 */
[----:B------:R1:W-:Y:S01]  /*21010*/  @P4 STG.E desc[UR28][R14.64], R199 ;  /* 0x000000c70e004986 */ /* 0x0003e2000c10191c */
[----:B------:R-:W-:Y:S01]  /*21020*/  ISETP.LT.AND P4, PT, R234, UR67, !P1 ;  /* 0x00000043ea007c0c */ /* 0x000fe2000cf81270 */
[C---:B---3--:R-:W-:Y:S01]  /*21030*/  IMAD.WIDE R10, R17.reuse, 0x4, R216 ;  /* 0x00000004110a7825 */ /* 0x048fe200078e02d8 */
[----:B------:R-:W3:Y:S03]  /*21040*/  LDCU UR73, c[0x0][0x398] ;  /* 0x00007300ff4977ac */ /* 0x000ee60008000800 */
[----:B------:R-:W-:Y:S01]  /*21050*/  VIADD R17, R17, UR63 ;  /* 0x0000003f11117c36 */ /* 0x000fe20008000000 */
[----:B------:R-:W3:Y:S01]  /*21060*/  LDCU UR75, c[0x0][0x39c] ;  /* 0x00007380ff4b77ac */ /* 0x000ee20008000800 */
[----:B------:R-:W-:-:S02]  /*21070*/  VIADD R0, R247, 0x29 ;  /* 0x00000029f7007836 */ /* 0x000fc40000000000 */
[C---:B--2---:R-:W-:Y:S01]  /*21080*/  IMAD.WIDE R8, R17.reuse, 0x4, R2 ;  /* 0x0000000411087825 */ /* 0x044fe200078e0202 */
[----:B------:R-:W2:Y:S03]  /*21090*/  LDCU UR33, c[0x0][0x398] ;  /* 0x00007300ff2177ac */ /* 0x000ea60008000800 */
[C---:B-1----:R-:W-:Y:S01]  /*210a0*/  IMAD.WIDE R12, R17.reuse, 0x4, R164 ;  /* 0x00000004110c7825 */ /* 0x042fe200078e02a4 */
[----:B------:R-:W-:Y:S01]  /*210b0*/  ISETP.GE.AND P6, PT, R0, UR60, PT ;  /* 0x0000003c00007c0c */ /* 0x000fe2000bfc6270 */
[----:B------:R-:W1:Y:S02]  /*210c0*/  LDCU UR34, c[0x0][0x398] ;  /* 0x00007300ff2277ac */ /* 0x000e640008000800 */
[----:B------:R-:W-:Y:S01]  /*210d0*/  IMAD.WIDE R14, R17, 0x4, R166 ;  /* 0x00000004110e7825 */ /* 0x000fe200078e02a6 */
[----:B------:R2:W-:Y:S01]  /*210e0*/  @P2 STG.E desc[UR28][R10.64], R187 ;  /* 0x000000bb0a002986 */ /* 0x0005e2000c10191c */
[----:B------:R-:W1:Y:S01]  /*210f0*/  LDCU UR36, c[0x0][0x398] ;  /* 0x00007300ff2477ac */ /* 0x000e620008000800 */
[----:B------:R-:W-:-:S02]  /*21100*/  ISETP.LT.AND P2, PT, R232, UR68, !P1 ;  /* 0x00000044e8007c0c */ /* 0x000fc4000cf41270 */
[----:B------:R1:W-:Y:S01]  /*21110*/  @P3 STG.E desc[UR28][R8.64], R140 ;  /* 0x0000008c08003986 */ /* 0x0003e2000c10191c */
[----:B------:R-:W1:Y:S03]  /*21120*/  LDCU UR74, c[0x0][0x3b8] ;  /* 0x00007700ff4a77ac */ /* 0x000e660008000800 */
[----:B------:R1:W-:Y:S01]  /*21130*/  @P5 STG.E desc[UR28][R12.64], R180 ;  /* 0x000000b40c005986 */ /* 0x0003e2000c10191c */
[----:B------:R-:W-:Y:S01]  /*21140*/  ISETP.LT.AND P5, PT, R252, UR70, !P6 ;  /* 0x00000046fc007c0c */ /* 0x000fe2000f7a1270 */
[----:B------:R-:W1:Y:S02]  /*21150*/  LDCU UR38, c[0x0][0x398] ;  /* 0x00007300ff2677ac */ /* 0x000e640008000800 */
[----:B------:R1:W-:Y:S01]  /*21160*/  @P4 STG.E desc[UR28][R14.64], R88 ;  /* 0x000000580e004986 */ /* 0x0003e2000c10191c */
[----:B------:R-:W-:Y:S01]  /*21170*/  ISETP.LT.AND P4, PT, R235, UR71, !P6 ;  /* 0x00000047eb007c0c */ /* 0x000fe2000f781270 */
[C---:B--2---:R-:W-:Y:S01]  /*21180*/  IMAD.WIDE R10, R17.reuse, 0x4, R216 ;  /* 0x00000004110a7825 */ /* 0x044fe200078e02d8 */
[----:B------:R-:W-:Y:S01]  /*21190*/  ISETP.LT.AND P3, PT, R234, UR72, !P6 ;  /* 0x00000048ea007c0c */ /* 0x000fe2000f761270 */
[----:B------:R-:W2:Y:S02]  /*211a0*/  LDCU UR30, c[0x0][0x39c] ;  /* 0x00007380ff1e77ac */ /* 0x000ea40008000800 */
[----:B----4-:R-:W-:Y:S01]  /*211b0*/  VIADD R17, R17, UR69 ;  /* 0x0000004511117c36 */ /* 0x010fe20008000000 */
[----:B------:R-:W-:Y:S01]  /*211c0*/  IADD3 R0, PT, PT, R247, 0x2a, RZ ;  /* 0x0000002af7007810 */ /* 0x000fe20007ffe0ff */
[----:B------:R-:W4:Y:S01]  /*211d0*/  LDCU UR42, c[0x0][0x398] ;  /* 0x00007300ff2a77ac */ /* 0x000f220008000800 */
[----:B---3--:R-:W-:Y:S01]  /*211e0*/  ISETP.LT.AND P6, PT, R232, UR73, !P6 ;  /* 0x00000049e8007c0c */ /* 0x008fe2000f7c1270 */
[C---:B-1----:R-:W-:Y:S01]  /*211f0*/  IMAD.WIDE R8, R17.reuse, 0x4, R2 ;  /* 0x0000000411087825 */ /* 0x042fe200078e0202 */
[----:B------:R-:W-:Y:S01]  /*21200*/  ISETP.GE.AND P1, PT, R0, UR75, PT ;  /* 0x0000004b00007c0c */ /* 0x000fe2000bf26270 */
[----:B------:R-:W1:Y:S02]  /*21210*/  LDCU UR32, c[0x0][0x398] ;  /* 0x00007300ff2077ac */ /* 0x000e640008000800 */
[C---:B------:R-:W-:Y:S01]  /*21220*/  IMAD.WIDE R12, R17.reuse, 0x4, R164 ;  /* 0x00000004110c7825 */ /* 0x040fe200078e02a4 */
[----:B------:R3:W-:Y:S01]  /*21230*/  @P2 STG.E desc[UR28][R10.64], R124 ;  /* 0x0000007c0a002986 */ /* 0x0007e2000c10191c */
[----:B------:R-:W1:Y:S02]  /*21240*/  LDCU UR22, c[0x0][0x398] ;  /* 0x00007300ff1677ac */ /* 0x000e640008000800 */
[----:B------:R-:W-:Y:S01]  /*21250*/  IMAD.WIDE R14, R17, 0x4, R166 ;  /* 0x00000004110e7825 */ /* 0x000fe200078e02a6 */
[----:B------:R1:W-:Y:S01]  /*21260*/  @P5 STG.E desc[UR28][R8.64], R188 ;  /* 0x000000bc08005986 */ /* 0x0003e2000c10191c */
[----:B------:R-:W4:Y:S01]  /*21270*/  LDCU UR40, c[0x0][0x3b8] ;  /* 0x00007700ff2877ac */ /* 0x000f220008000800 */
[----:B------:R-:W-:-:S02]  /*21280*/  ISETP.LT.AND P5, PT, R252, UR33, !P1 ;  /* 0x00000021fc007c0c */ /* 0x000fc4000cfa1270 */
[----:B------:R1:W-:Y:S01]  /*21290*/  @P4 STG.E desc[UR28][R12.64], R28 ;  /* 0x0000001c0c004986 */ /* 0x0003e2000c10191c */
[----:B------:R-:W-:Y:S01]  /*212a0*/  ISETP.LT.AND P4, PT, R235, UR34, !P1 ;  /* 0x00000022eb007c0c */ /* 0x000fe2000cf81270 */
[----:B------:R-:W4:Y:S02]  /*212b0*/  LDCU UR25, c[0x0][0x398] ;  /* 0x00007300ff1977ac */ /* 0x000f240008000800 */
[----:B------:R4:W-:Y:S01]  /*212c0*/  @P3 STG.E desc[UR28][R14.64], R208 ;  /* 0x000000d00e003986 */ /* 0x0009e2000c10191c */
[C---:B---3--:R-:W-:Y:S01]  /*212d0*/  IMAD.WIDE R10, R17.reuse, 0x4, R216 ;  /* 0x00000004110a7825 */ /* 0x048fe200078e02d8 */
[----:B------:R-:W-:Y:S01]  /*212e0*/  ISETP.LT.AND P3, PT, R234, UR36, !P1 ;  /* 0x00000024ea007c0c */ /* 0x000fe2000cf61270 */
[----:B------:R-:W3:Y:S01]  /*212f0*/  LDCU UR44, c[0x0][0x39c] ;  /* 0x00007380ff2c77ac */ /* 0x000ee20008000800 */
[----:B------:R-:W-:Y:S01]  /*21300*/  IADD3 R17, PT, PT, R17, UR74, RZ ;  /* 0x0000004a11117c10 */ /* 0x000fe2000fffe0ff */
[----:B------:R-:W-:Y:S01]  /*21310*/  VIADD R0, R247, 0x2b ;  /* 0x0000002bf7007836 */ /* 0x000fe20000000000 */
[----:B------:R3:W-:Y:S01]  /*21320*/  @P6 STG.E desc[UR28][R10.64], R204 ;  /* 0x000000cc0a006986 */ /* 0x0007e2000c10191c */
[----:B------:R-:W-:Y:S01]  /*21330*/  ISETP.LT.AND P6, PT, R232, UR38, !P1 ;  /* 0x00000026e8007c0c */ /* 0x000fe2000cfc1270 */
[----:B------:R-:W3:Y:S01]  /*21340*/  LDCU UR46, c[0x0][0x398] ;  /* 0x00007300ff2e77ac */ /* 0x000ee20008000800 */
[C---:B-1----:R-:W-:Y:S01]  /*21350*/  IMAD.WIDE R8, R17.reuse, 0x4, R2 ;  /* 0x0000000411087825 */ /* 0x042fe200078e0202 */
[----:B--2---:R-:W-:Y:S01]  /*21360*/  ISETP.GE.AND P2, PT, R0, UR30, PT ;  /* 0x0000001e00007c0c */ /* 0x004fe2000bf46270 */
[----:B------:R-:W1:Y:S02]  /*21370*/  LDCU UR48, c[0x0][0x398] ;  /* 0x00007300ff3077ac */ /* 0x000e640008000800 */
[C---:B------:R-:W-:Y:S01]  /*21380*/  IMAD.WIDE R12, R17.reuse, 0x4, R164 ;  /* 0x00000004110c7825 */ /* 0x040fe200078e02a4 */
[----:B------:R2:W-:Y:S01]  /*21390*/  @P5 STG.E desc[UR28][R8.64], R141 ;  /* 0x0000008d08005986 */ /* 0x0005e2000c10191c */
[----:B------:R-:W1:Y:S02]  /*213a0*/  LDCU UR50, c[0x0][0x398] ;  /* 0x00007300ff3277ac */ /* 0x000e640008000800 */
[----:B----4-:R-:W-:Y:S01]  /*213b0*/  IMAD.WIDE R14, R17, 0x4, R166 ;  /* 0x00000004110e7825 */ /* 0x010fe200078e02a6 */
[----:B------:R4:W-:Y:S01]  /*213c0*/  @P4 STG.E desc[UR28][R12.64], R181 ;  /* 0x000000b50c004986 */ /* 0x0009e2000c10191c */
[----:B------:R-:W-:Y:S01]  /*213d0*/  ISETP.LT.AND P5, PT, R252, UR42, !P2 ;  /* 0x0000002afc007c0c */ /* 0x000fe2000d7a1270 */
[----:B------:R-:W1:Y:S01]  /*213e0*/  LDCU UR24, c[0x0][0x3b8] ;  /* 0x00007700ff1877ac */ /* 0x000e620008000800 */
[----:B------:R-:W-:Y:S01]  /*213f0*/  ISETP.LT.AND P4, PT, R235, UR32, !P2 ;  /* 0x00000020eb007c0c */ /* 0x000fe2000d781270 */
[----:B------:R1:W-:Y:S01]  /*21400*/  @P3 STG.E desc[UR28][R14.64], R89 ;  /* 0x000000590e003986 */ /* 0x0003e2000c10191c */
[----:B------:R-:W-:Y:S01]  /*21410*/  ISETP.LT.AND P3, PT, R234, UR22, !P2 ;  /* 0x00000016ea007c0c */ /* 0x000fe2000d761270 */
[C---:B---3--:R-:W-:Y:S01]  /*21420*/  IMAD.WIDE R10, R17.reuse, 0x4, R216 ;  /* 0x00000004110a7825 */ /* 0x048fe200078e02d8 */
[----:B------:R-:W3:Y:S03]  /*21430*/  LDCU UR8, c[0x0][0x398] ;  /* 0x00007300ff0877ac */ /* 0x000ee60008000800 */
[----:B------:R-:W-:Y:S01]  /*21440*/  VIADD R17, R17, UR40 ;  /* 0x0000002811117c36 */ /* 0x000fe20008000000 */
[----:B------:R-:W3:Y:S01]  /*21450*/  LDCU UR54, c[0x0][0x39c] ;  /* 0x00007380ff3677ac */ /* 0x000ee20008000800 */
[----:B------:R-:W-:Y:S01]  /*21460*/  VIADD R0, R247, 0x2c ;  /* 0x0000002cf7007836 */ /* 0x000fe20000000000 */
[----:B------:R3:W-:Y:S01]  /*21470*/  @P6 STG.E desc[UR28][R10.64], R125 ;  /* 0x0000007d0a006986 */ /* 0x0007e2000c10191c */
[C---:B--2---:R-:W-:Y:S01]  /*21480*/  IMAD.WIDE R8, R17.reuse, 0x4, R2 ;  /* 0x0000000411087825 */ /* 0x044fe200078e0202 */
[----:B------:R-:W-:Y:S01]  /*21490*/  ISETP.LT.AND P6, PT, R232, UR25, !P2 ;  /* 0x00000019e8007c0c */ /* 0x000fe2000d7c1270 */
[----:B------:R-:W2:Y:S01]  /*214a0*/  LDCU UR20, c[0x0][0x398] ;  /* 0x00007300ff1477ac */ /* 0x000ea20008000800 */
[----:B------:R-:W-:Y:S01]  /*214b0*/  ISETP.GE.AND P1, PT, R0, UR44, PT ;  /* 0x0000002c00007c0c */ /* 0x000fe2000bf26270 */
[C---:B----4-:R-:W-:Y:S01]  /*214c0*/  IMAD.WIDE R12, R17.reuse, 0x4, R164 ;  /* 0x00000004110c7825 */ /* 0x050fe200078e02a4 */
[----:B------:R-:W4:Y:S03]  /*214d0*/  LDCU UR17, c[0x0][0x398] ;  /* 0x00007300ff1177ac */ /* 0x000f260008000800 */
[----:B-1----:R-:W-:Y:S01]  /*214e0*/  IMAD.WIDE R14, R17, 0x4, R166 ;  /* 0x00000004110e7825 */ /* 0x002fe200078e02a6 */
[----:B------:R1:W-:Y:S01]  /*214f0*/  @P5 STG.E desc[UR28][R8.64], R189 ;  /* 0x000000bd08005986 */ /* 0x0003e2000c10191c */
[----:B------:R-:W2:Y:S01]  /*21500*/  LDCU UR18, c[0x0][0x398] ;  /* 0x00007300ff1277ac */ /* 0x000ea20008000800 */
[----:B------:R-:W-:-:S02]  /*21510*/  ISETP.LT.AND P5, PT, R252, UR46, !P1 ;  /* 0x0000002efc007c0c */ /* 0x000fc4000cfa1270 */
[----:B------:R1:W-:Y:S01]  /*21520*/  @P4 STG.E desc[UR28][R12.64], R29 ;  /* 0x0000001d0c004986 */ /* 0x0003e2000c10191c */
[----:B------:R-:W2:Y:S01]  /*21530*/  LDCU UR52, c[0x0][0x3b8] ;  /* 0x00007700ff3477ac */ /* 0x000ea20008000800 */
[----:B------:R-:W-:Y:S02]  /*21540*/  ISETP.LT.AND P4, PT, R235, UR48, !P1 ;  /* 0x00000030eb007c0c */ /* 0x000fe4000cf81270 */
[----:B------:R2:W-:Y:S01]  /*21550*/  @P3 STG.E desc[UR28][R14.64], R209 ;  /* 0x000000d10e003986 */ /* 0x0005e2000c10191c */
[----:B------:R-:W-:Y:S01]  /*21560*/  ISETP.LT.AND P3, PT, R234, UR50, !P1 ;  /* 0x00000032ea007c0c */ /* 0x000fe2000cf61270 */
[----:B---3--:R-:W-:Y:S01]  /*21570*/  IMAD.WIDE R10, R17, 0x4, R216 ;  /* 0x00000004110a7825 */ /* 0x008fe200078e02d8 */
[----:B------:R-:W3:Y:S01]  /*21580*/  LDCU UR56, c[0x0][0x398] ;  /* 0x00007300ff3877ac */ /* 0x000ee20008000800 */
[----:B------:R-:W-:Y:S02]  /*21590*/  IADD3 R0, PT, PT, R247, 0x2d, RZ ;  /* 0x0000002df7007810 */ /* 0x000fe40007ffe0ff */
[----:B------:R-:W-:Y:S01]  /*215a0*/  VIADD R17, R17, UR24 ;  /* 0x0000001811117c36 */ /* 0x000fe20008000000 */
[----:B------:R-:W3:Y:S01]  /*215b0*/  LDCU UR57, c[0x0][0x39c] ;  /* 0x00007380ff3977ac */ /* 0x000ee20008000800 */
[----:B------:R3:W-:Y:S01]  /*215c0*/  @P6 STG.E desc[UR28][R10.64], R205 ;  /* 0x000000cd0a006986 */ /* 0x0007e2000c10191c */
[----:B------:R-:W-:Y:S01]  /*215d0*/  ISETP.LT.AND P6, PT, R232, UR8, !P1 ;  /* 0x00000008e8007c0c */ /* 0x000fe2000cfc1270 */
[----:B-1----:R-:W-:Y:S01]  /*215e0*/  IMAD.WIDE R8, R17, 0x4, R2 ;  /* 0x0000000411087825 */ /* 0x002fe200078e0202 */
[----:B------:R-:W1:Y:S01]  /*215f0*/  LDCU UR7, c[0x0][0x398] ;  /* 0x00007300ff0777ac */ /* 0x000e620008000800 */
[----:B------:R-:W-:-:S02]  /*21600*/  ISETP.GE.AND P2, PT, R0, UR54, PT ;  /* 0x0000003600007c0c */ /* 0x000fc4000bf46270 */
[C---:B------:R-:W-:Y:S01]  /*21610*/  IMAD.WIDE R12, R17.reuse, 0x4, R164 ;  /* 0x00000004110c7825 */ /* 0x040fe200078e02a4 */
[----:B------:R-:W1:Y:S03]  /*21620*/  LDCU UR55, c[0x0][0x398] ;  /* 0x00007300ff3777ac */ /* 0x000e660008000800 */
[----:B--2---:R-:W-:Y:S01]  /*21630*/  IMAD.WIDE R14, R17, 0x4, R166 ;  /* 0x00000004110e7825 */ /* 0x004fe200078e02a6 */
[----:B------:R-:W2:Y:S01]  /*21640*/  LDCU UR58, c[0x0][0x398] ;  /* 0x00007300ff3a77ac */ /* 0x000ea20008000800 */
[----:B------:R1:W-:Y:S01]  /*21650*/  @P5 STG.E desc[UR28][R8.64], R142 ;  /* 0x0000008e08005986 */ /* 0x0003e2000c10191c */
[----:B------:R-:W-:Y:S01]  /*21660*/  ISETP.LT.AND P5, PT, R252, UR20, !P2 ;  /* 0x00000014fc007c0c */ /* 0x000fe2000d7a1270 */
[----:B------:R-:W2:Y:S02]  /*21670*/  LDCU UR16, c[0x0][0x3b8] ;  /* 0x00007700ff1077ac */ /* 0x000ea40008000800 */
[----:B------:R1:W-:Y:S01]  /*21680*/  @P4 STG.E desc[UR28][R12.64], R182 ;  /* 0x000000b60c004986 */ /* 0x0003e2000c10191c */
[----:B----4-:R-:W-:Y:S01]  /*21690*/  ISETP.LT.AND P4, PT, R235, UR17, !P2 ;  /* 0x00000011eb007c0c */ /* 0x010fe2000d781270 */
[----:B---3--:R-:W-:Y:S01]  /*216a0*/  IMAD.WIDE R10, R17, 0x4, R216 ;  /* 0x00000004110a7825 */ /* 0x008fe200078e02d8 */
[----:B------:R-:W3:Y:S01]  /*216b0*/  LDCU UR9, c[0x0][0x398] ;  /* 0x00007300ff0977ac */ /* 0x000ee20008000800 */
[----:B------:R4:W-:Y:S01]  /*216c0*/  @P3 STG.E desc[UR28][R14.64], R90 ;  /* 0x0000005a0e003986 */ /* 0x0009e2000c10191c */
[----:B------:R-:W-:-:S02]  /*216d0*/  ISETP.LT.AND P3, PT, R234, UR18, !P2 ;  /* 0x00000012ea007c0c */ /* 0x000fc4000d761270 */
[----:B------:R-:W-:Y:S01]  /*216e0*/  IADD3 R17, PT, PT, R17, UR52, RZ ;  /* 0x0000003411117c10 */ /* 0x000fe2000fffe0ff */
[----:B------:R-:W-:Y:S01]  /*216f0*/  VIADD R0, R247, 0x2e ;  /* 0x0000002ef7007836 */ /* 0x000fe20000000000 */
[----:B------:R-:W2:Y:S01]  /*21700*/  LDCU UR21, c[0x0][0x39c] ;  /* 0x00007380ff1577ac */ /* 0x000ea20008000800 */
[----:B------:R2:W-:Y:S01]  /*21710*/  @P6 STG.E desc[UR28][R10.64], R126 ;  /* 0x0000007e0a006986 */ /* 0x0005e2000c10191c */
[----:B------:R-:W-:Y:S01]  /*21720*/  ISETP.LT.AND P6, PT, R232, UR56, !P2 ;  /* 0x00000038e8007c0c */ /* 0x000fe2000d7c1270 */
[C---:B-1----:R-:W-:Y:S01]  /*21730*/  IMAD.WIDE R8, R17.reuse, 0x4, R2 ;  /* 0x0000000411087825 */ /* 0x042fe200078e0202 */
[----:B------:R-:W1:Y:S01]  /*21740*/  LDCU UR12, c[0x0][0x398] ;  /* 0x00007300ff0c77ac */ /* 0x000e620008000800 */
[----:B------:R-:W-:Y:S02]  /*21750*/  ISETP.GE.AND P1, PT, R0, UR57, PT ;  /* 0x0000003900007c0c */ /* 0x000fe4000bf26270 */
[C---:B------:R-:W-:Y:S01]  /*21760*/  IMAD.WIDE R12, R17.reuse, 0x4, R164 ;  /* 0x00000004110c7825 */ /* 0x040fe200078e02a4 */
[----:B------:R-:W1:Y:S03]  /*21770*/  LDCU UR59, c[0x0][0x398] ;  /* 0x00007300ff3b77ac */ /* 0x000e660008000800 */
[----:B----4-:R-:W-:Y:S01]  /*21780*/  IMAD.WIDE R14, R17, 0x4, R166 ;  /* 0x00000004110e7825 */ /* 0x010fe200078e02a6 */
[----:B------:R-:W4:Y:S01]  /*21790*/  LDCU UR19, c[0x0][0x398] ;  /* 0x00007300ff1377ac */ /* 0x000f220008000800 */
[----:B------:R1:W-:Y:S01]  /*217a0*/  @P5 STG.E desc[UR28][R8.64], R190 ;  /* 0x000000be08005986 */ /* 0x0003e2000c10191c */
[----:B------:R-:W-:Y:S01]  /*217b0*/  ISETP.LT.AND P5, PT, R252, UR7, !P1 ;  /* 0x00000007fc007c0c */ /* 0x000fe2000cfa1270 */
[----:B------:R-:W4:Y:S02]  /*217c0*/  LDCU UR13, c[0x0][0x3b8] ;  /* 0x00007700ff0d77ac */ /* 0x000f240008000800 */
        /* <DEDUP_REMOVED lines=9> */
[----:B------:R2:W-:Y:S01]  /*21860*/  @P6 STG.E desc[UR28][R10.64], R206 ;  /* 0x000000ce0a006986 */ /* 0x0005e2000c10191c */
[C---:B-1----:R-:W-:Y:S01]  /*21870*/  IMAD.WIDE R8, R17.reuse, 0x4, R2 ;  /* 0x0000000411087825 */ /* 0x042fe200078e0202 */
[----:B---3--:R-:W-:Y:S01]  /*21880*/  ISETP.LT.AND P6, PT, R232, UR9, !P1 ;  /* 0x00000009e8007c0c */ /* 0x008fe2000cfc1270 */
[----:B------:R-:W1:Y:S01]  /*21890*/  LDCU UR77, c[0x0][0x398] ;  /* 0x00007300ff4d77ac */ /* 0x000e620008000800 */
[----:B------:R-:W-:Y:S01]  /*218a0*/  ISETP.GE.AND P2, PT, R0, UR21, PT ;  /* 0x0000001500007c0c */ /* 0x000fe2000bf46270 */
[C---:B------:R-:W-:Y:S01]  /*218b0*/  IMAD.WIDE R12, R17.reuse, 0x4, R164 ;  /* 0x00000004110c7825 */ /* 0x040fe200078e02a4 */
[----:B------:R-:W3:Y:S03]  /*218c0*/  LDCU UR15, c[0x0][0x398] ;  /* 0x00007300ff0f77ac */ /* 0x000ee60008000800 */
[----:B----4-:R-:W-:Y:S01]  /*218d0*/  IMAD.WIDE R14, R17, 0x4, R166 ;  /* 0x00000004110e7825 */ /* 0x010fe200078e02a6 */
[----:B------:R4:W-:Y:S01]  /*218e0*/  @P5 STG.E desc[UR28][R8.64], R143 ;  /* 0x0000008f08005986 */ /* 0x0009e2000c10191c */
[----:B------:R-:W1:Y:S01]  /*218f0*/  LDCU UR14, c[0x0][0x398] ;  /* 0x00007300ff0e77ac */ /* 0x000e620008000800 */
[----:B------:R-:W-:-:S02]  /*21900*/  ISETP.LT.AND P5, PT, R252, UR12, !P2 ;  /* 0x0000000cfc007c0c */ /* 0x000fc4000d7a1270 */
[----:B------:R1:W-:Y:S01]  /*21910*/  @P4 STG.E desc[UR28][R12.64], R183 ;  /* 0x000000b70c004986 */ /* 0x0003e2000c10191c */
[----:B------:R-:W3:Y:S01]  /*21920*/  LDCU UR27, c[0x0][0x3b8] ;  /* 0x00007700ff1b77ac */ /* 0x000ee20008000800 */
[----:B------:R-:W-:Y:S02]  /*21930*/  ISETP.LT.AND P4, PT, R235, UR59, !P2 ;  /* 0x0000003beb007c0c */ /* 0x000fe4000d781270 */
[----:B------:R1:W-:Y:S01]  /*21940*/  @P3 STG.E desc[UR28][R14.64], R91 ;  /* 0x0000005b0e003986 */ /* 0x0003e2000c10191c */
[----:B------:R-:W-:Y:S01]  /*21950*/  ISETP.LT.AND P3, PT, R234, UR19, !P2 ;  /* 0x00000013ea007c0c */ /* 0x000fe2000d761270 */
[----:B--2---:R-:W-:Y:S01]  /*21960*/  IMAD.WIDE R10, R17, 0x4, R216 ;  /* 0x00000004110a7825 */ /* 0x004fe200078e02d8 */
[----:B------:R-:W2:Y:S01]  /*21970*/  LDCU UR26, c[0x0][0x398] ;  /* 0x00007300ff1a77ac */ /* 0x000ea20008000800 */
[----:B------:R-:W-:Y:S02]  /*21980*/  IADD3 R0, PT, PT, R247, 0x30, RZ ;  /* 0x00000030f7007810 */ /* 0x000fe40007ffe0ff */
[----:B------:R-:W-:Y:S01]  /*21990*/  VIADD R17, R17, UR13 ;  /* 0x0000000d11117c36 */ /* 0x000fe20008000000 */
[----:B------:R-:W2:Y:S01]  /*219a0*/  LDCU UR76, c[0x0][0x39c] ;  /* 0x00007380ff4c77ac */ /* 0x000ea20008000800 */
[----:B------:R2:W-:Y:S01]  /*219b0*/  @P6 STG.E desc[UR28][R10.64], R127 ;  /* 0x0000007f0a006986 */ /* 0x0005e2000c10191c */
[----:B------:R-:W-:Y:S01]  /*219c0*/  ISETP.LT.AND P6, PT, R232, UR23, !P2 ;  /* 0x00000017e8007c0c */ /* 0x000fe2000d7c1270 */
[----:B----4-:R-:W-:Y:S01]  /*219d0*/  IMAD.WIDE R8, R17, 0x4, R2 ;  /* 0x0000000411087825 */ /* 0x010fe200078e0202 */
[----:B------:R-:W4:Y:S01]  /*219e0*/  LDCU UR61, c[0x0][0x398] ;  /* 0x00007300ff3d77ac */ /* 0x000f220008000800 */
[----:B------:R-:W-:-:S02]  /*219f0*/  ISETP.GE.AND P1, PT, R0, UR5, PT ;  /* 0x0000000500007c0c */ /* 0x000fc4000bf26270 */
[C---:B-1----:R-:W-:Y:S01]  /*21a00*/  IMAD.WIDE R12, R17.reuse, 0x4, R164 ;  /* 0x00000004110c7825 */ /* 0x042fe200078e02a4 */
[----:B------:R-:W1:Y:S03]  /*21a10*/  LDCU UR64, c[0x0][0x398] ;  /* 0x00007300ff4077ac */ /* 0x000e660008000800 */
[----:B------:R-:W-:Y:S01]  /*21a20*/  IMAD.WIDE R14, R17, 0x4, R166 ;  /* 0x00000004110e7825 */ /* 0x000fe200078e02a6 */
[----:B------:R-:W1:Y:S01]  /*21a30*/  LDCU UR60, c[0x0][0x398] ;  /* 0x00007300ff3c77ac */ /* 0x000e620008000800 */
[----:B------:R4:W-:Y:S01]  /*21a40*/  @P5 STG.E desc[UR28][R8.64], R191 ;  /* 0x000000bf08005986 */ /* 0x0009e2000c10191c */
[----:B------:R-:W-:Y:S01]  /*21a50*/  ISETP.LT.AND P5, PT, R252, UR77, !P1 ;  /* 0x0000004dfc007c0c */ /* 0x000fe2000cfa1270 */
[----:B------:R-:W1:Y:S02]  /*21a60*/  LDCU UR31, c[0x0][0x3b8] ;  /* 0x00007700ff1f77ac */ /* 0x000e640008000800 */
[----:B------:R1:W-:Y:S01]  /*21a70*/  @P4 STG.E desc[UR28][R12.64], R31 ;  /* 0x0000001f0c004986 */ /* 0x0003e2000c10191c */
[----:B---3--:R-:W-:Y:S01]  /*21a80*/  ISETP.LT.AND P4, PT, R235, UR15, !P1 ;  /* 0x0000000feb007c0c */ /* 0x008fe2000cf81270 */
[----:B--2---:R-:W-:Y:S01]  /*21a90*/  IMAD.WIDE R10, R17, 0x4, R216 ;  /* 0x00000004110a7825 */ /* 0x004fe200078e02d8 */
[----:B------:R-:W2:Y:S01]  /*21aa0*/  LDCU UR62, c[0x0][0x398] ;  /* 0x00007300ff3e77ac */ /* 0x000ea20008000800 */
[----:B------:R3:W-:Y:S01]  /*21ab0*/  @P3 STG.E desc[UR28][R14.64], R211 ;  /* 0x000000d30e003986 */ /* 0x0007e2000c10191c */
[----:B------:R-:W-:-:S02]  /*21ac0*/  ISETP.LT.AND P3, PT, R234, UR14, !P1 ;  /* 0x0000000eea007c0c */ /* 0x000fc4000cf61270 */
[----:B------:R-:W-:Y:S01]  /*21ad0*/  IADD3 R17, PT, PT, R17, UR27, RZ ;  /* 0x0000001b11117c10 */ /* 0x000fe2000fffe0ff */
[----:B------:R-:W-:Y:S01]  /*21ae0*/  VIADD R0, R247, 0x31 ;  /* 0x00000031f7007836 */ /* 0x000fe20000000000 */
[----:B------:R-:W2:Y:S01]  /*21af0*/  LDCU UR66, c[0x0][0x39c] ;  /* 0x00007380ff4277ac */ /* 0x000ea20008000800 */
[----:B------:R2:W-:Y:S01]  /*21b00*/  @P6 STG.E desc[UR28][R10.64], R207 ;  /* 0x000000cf0a006986 */ /* 0x0005e2000c10191c */
[----:B------:R-:W-:Y:S01]  /*21b10*/  ISETP.LT.AND P6, PT, R232, UR26, !P1 ;  /* 0x0000001ae8007c0c */ /* 0x000fe2000cfc1270 */
[C---:B----4-:R-:W-:Y:S01]  /*21b20*/  IMAD.WIDE R8, R17.reuse, 0x4, R2 ;  /* 0x0000000411087825 */ /* 0x050fe200078e0202 */
[----:B------:R-:W4:Y:S01]  /*21b30*/  LDCU UR63, c[0x0][0x398] ;  /* 0x00007300ff3f77ac */ /* 0x000f220008000800 */
[----:B------:R-:W-:Y:S02]  /*21b40*/  ISETP.GE.AND P2, PT, R0, UR76, PT ;  /* 0x0000004c00007c0c */ /* 0x000fe4000bf46270 */
[C---:B-1----:R-:W-:Y:S01]  /*21b50*/  IMAD.WIDE R12, R17.reuse, 0x4, R164 ;  /* 0x00000004110c7825 */ /* 0x042fe200078e02a4 */
[----:B------:R-:W1:Y:S03]  /*21b60*/  LDCU UR67, c[0x0][0x398] ;  /* 0x00007300ff4377ac */ /* 0x000e660008000800 */
[----:B---3--:R-:W-:Y:S01]  /*21b70*/  IMAD.WIDE R14, R17, 0x4, R166 ;  /* 0x00000004110e7825 */ /* 0x008fe200078e02a6 */
[----:B------:R-:W3:Y:S01]  /*21b80*/  LDCU UR68, c[0x0][0x398] ;  /* 0x00007300ff4477ac */ /* 0x000ee20008000800 */
[----:B------:R1:W-:Y:S01]  /*21b90*/  @P5 STG.E desc[UR28][R8.64], R144 ;  /* 0x0000009008005986 */ /* 0x0003e2000c10191c */
[----:B------:R-:W-:Y:S01]  /*21ba0*/  ISETP.LT.AND P5, PT, R252, UR61, !P2 ;  /* 0x0000003dfc007c0c */ /* 0x000fe2000d7a1270 */
[----:B------:R-:W3:Y:S02]  /*21bb0*/  LDCU UR65, c[0x0][0x3b8] ;  /* 0x00007700ff4177ac */ /* 0x000ee40008000800 */
        /* <DEDUP_REMOVED lines=11> */
[----:B------:R-:W-:Y:S01]  /*21c70*/  ISETP.LT.AND P6, PT, R232, UR62, !P2 ;  /* 0x0000003ee8007c0c */ /* 0x000fe2000d7c1270 */
[----:B------:R-:W1:Y:S01]  /*21c80*/  LDCU UR30, c[0x0][0x398] ;  /* 0x00007300ff1e77ac */ /* 0x000e620008000800 */
[----:B------:R-:W-:Y:S01]  /*21c90*/  ISETP.GE.AND P1, PT, R0, UR66, PT ;  /* 0x0000004200007c0c */ /* 0x000fe2000bf26270 */
[C---:B----4-:R-:W-:Y:S01]  /*21ca0*/  IMAD.WIDE R12, R17.reuse, 0x4, R164 ;  /* 0x00000004110c7825 */ /* 0x050fe200078e02a4 */
[----:B------:R-:W4:Y:S03]  /*21cb0*/  LDCU UR33, c[0x0][0x398] ;  /* 0x00007300ff2177ac */ /* 0x000f260008000800 */
[----:B---3--:R-:W-:Y:S01]  /*21cc0*/  IMAD.WIDE R14, R17, 0x4, R166 ;  /* 0x00000004110e7825 */ /* 0x008fe200078e02a6 */
[----:B------:R3:W-:Y:S01]  /*21cd0*/  @P5 STG.E desc[UR28][R8.64], R160 ;  /* 0x000000a008005986 */ /* 0x0007e2000c10191c */
[----:B------:R-:W1:Y:S01]  /*21ce0*/  LDCU UR36, c[0x0][0x398] ;  /* 0x00007300ff2477ac */ /* 0x000e620008000800 */
[----:B------:R-:W-:-:S02]  /*21cf0*/  ISETP.LT.AND P5, PT, R252, UR63, !P1 ;  /* 0x0000003ffc007c0c */ /* 0x000fc4000cfa1270 */
[----:B------:R1:W-:Y:S01]  /*21d00*/  @P4 STG.E desc[UR28][R12.64], R32 ;  /* 0x000000200c004986 */ /* 0x0003e2000c10191c */
[----:B------:R-:W4:Y:S01]  /*21d10*/  LDCU UR69, c[0x0][0x3b8] ;  /* 0x00007700ff4577ac */ /* 0x000f220008000800 */
        /* <DEDUP_REMOVED lines=10> */
[----:B---3--:R-:W-:Y:S01]  /*21dc0*/  IMAD.WIDE R8, R17, 0x4, R2 ;  /* 0x0000000411087825 */ /* 0x008fe200078e0202 */
[----:B------:R-:W3:Y:S01]  /*21dd0*/  LDCU UR25, c[0x0][0x398] ;  /* 0x00007300ff1977ac */ /* 0x000ee20008000800 */
        /* <DEDUP_REMOVED lines=9> */
[----:B----4-:R-:W-:Y:S01]  /*21e70*/  ISETP.LT.AND P4, PT, R235, UR33, !P2 ;  /* 0x00000021eb007c0c */ /* 0x010fe2000d781270 */
[----:B--2---:R-:W-:Y:S01]  /*21e80*/  IMAD.WIDE R10, R17, 0x4, R216 ;  /* 0x00000004110a7825 */ /* 0x004fe200078e02d8 */
[----:B------:R-:W2:Y:S01]  /*21e90*/  LDCU UR8, c[0x0][0x398] ;  /* 0x00007300ff0877ac */ /* 0x000ea20008000800 */
[----:B------:R4:W-:Y:S01]  /*21ea0*/  @P3 STG.E desc[UR28][R14.64], R93 ;  /* 0x0000005d0e003986 */ /* 0x0009e2000c10191c */
[----:B------:R-:W-:-:S02]  /*21eb0*/  ISETP.LT.AND P3, PT, R234, UR36, !P2 ;  /* 0x00000024ea007c0c */ /* 0x000fc4000d761270 */
[----:B------:R-:W-:Y:S01]  /*21ec0*/  IADD3 R17, PT, PT, R17, UR69, RZ ;  /* 0x0000004511117c10 */ /* 0x000fe2000fffe0ff */
[----:B------:R-:W-:Y:S01]  /*21ed0*/  VIADD R0, R247, 0x34 ;  /* 0x00000034f7007836 */ /* 0x000fe20000000000 */
[----:B------:R2:W-:Y:S01]  /*21ee0*/  @P6 STG.E desc[UR28][R10.64], R129 ;  /* 0x000000810a006986 */ /* 0x0005e2000c10191c */
[----:B------:R-:W-:Y:S01]  /*21ef0*/  ISETP.LT.AND P6, PT, R232, UR34, !P2 ;  /* 0x00000022e8007c0c */ /* 0x000fe2000d7c1270 */
[----:B------:R-:W2:Y:S01]  /*21f00*/  LDCU UR20, c[0x0][0x398] ;  /* 0x00007300ff1477ac */ /* 0x000ea20008000800 */
[C---:B---3--:R-:W-:Y:S01]  /*21f10*/  IMAD.WIDE R8, R17.reuse, 0x4, R2 ;  /* 0x0000000411087825 */ /* 0x048fe200078e0202 */
[----:B------:R-:W-:Y:S01]  /*21f20*/  ISETP.GE.AND P1, PT, R0, UR32, PT ;  /* 0x0000002000007c0c */ /* 0x000fe2000bf26270 */
[----:B------:R-:W3:Y:S02]  /*21f30*/  LDCU UR18, c[0x0][0x398] ;  /* 0x00007300ff1277ac */ /* 0x000ee40008000800 */
[C---:B-1----:R-:W-:Y:S01]  /*21f40*/  IMAD.WIDE R12, R17.reuse, 0x4, R164 ;  /* 0x00000004110c7825 */ /* 0x042fe200078e02a4 */
[----:B------:R1:W-:Y:S01]  /*21f50*/  @P5 STG.E desc[UR28][R8.64], R161 ;  /* 0x000000a108005986 */ /* 0x0003e2000c10191c */
[----:B------:R-:W3:Y:S02]  /*21f60*/  LDCU UR7, c[0x0][0x398] ;  /* 0x00007300ff0777ac */ /* 0x000ee40008000800 */
[----:B----4-:R-:W-:Y:S01]  /*21f70*/  IMAD.WIDE R14, R17, 0x4, R166 ;  /* 0x00000004110e7825 */ /* 0x010fe200078e02a6 */
[----:B------:R4:W-:Y:S01]  /*21f80*/  @P4 STG.E desc[UR28][R12.64], R33 ;  /* 0x000000210c004986 */ /* 0x0009e2000c10191c */
[----:B------:R-:W-:Y:S01]  /*21f90*/  ISETP.LT.AND P5, PT, R252, UR25, !P1 ;  /* 0x00000019fc007c0c */ /* 0x000fe2000cfa1270 */
[----:B------:R-:W3:Y:S01]  /*21fa0*/  LDCU UR17, c[0x0][0x3b8] ;  /* 0x00007700ff1177ac */ /* 0x000ee20008000800 */
[----:B------:R-:W-:Y:S01]  /*21fb0*/  ISETP.LT.AND P4, PT, R235, UR24, !P1 ;  /* 0x00000018eb007c0c */ /* 0x000fe2000cf81270 */
[----:B------:R3:W-:Y:S01]  /*21fc0*/  @P3 STG.E desc[UR28][R14.64], R97 ;  /* 0x000000610e003986 */ /* 0x0007e2000c10191c */
[----:B------:R-:W-:Y:S01]  /*21fd0*/  ISETP.LT.AND P3, PT, R234, UR38, !P1 ;  /* 0x00000026ea007c0c */ /* 0x000fe2000cf61270 */
[C---:B--2---:R-:W-:Y:S01]  /*21fe0*/  IMAD.WIDE R10, R17.reuse, 0x4, R216 ;  /* 0x00000004110a7825 */ /* 0x044fe200078e02d8 */
[----:B------:R-:W2:Y:S03]  /*21ff0*/  LDCU UR9, c[0x0][0x398] ;  /* 0x00007300ff0977ac */ /* 0x000ea60008000800 */
        /* <DEDUP_REMOVED lines=9> */
[----:B------:R4:W-:Y:S01]  /*22090*/  @P5 STG.E desc[UR28][R8.64], R146 ;  /* 0x0000009208005986 */ /* 0x0009e2000c10191c */
[----:B------:R-:W1:Y:S02]  /*220a0*/  LDCU UR21, c[0x0][0x398] ;  /* 0x00007300ff1577ac */ /* 0x000e640008000800 */
[----:B---3--:R-:W-:Y:S01]  /*220b0*/  IMAD.WIDE R14, R17, 0x4, R166 ;  /* 0x00000004110e7825 */ /* 0x008fe200078e02a6 */
[----:B------:R3:W-:Y:S01]  /*220c0*/  @P4 STG.E desc[UR28][R12.64], R202 ;  /* 0x000000ca0c004986 */ /* 0x0007e2000c10191c */
[----:B------:R-:W1:Y:S01]  /*220d0*/  LDCU UR5, c[0x0][0x3b8] ;  /* 0x00007700ff0577ac */ /* 0x000e620008000800 */
[----:B------:R-:W-:-:S02]  /*220e0*/  ISETP.LT.AND P5, PT, R252, UR20, !P2 ;  /* 0x00000014fc007c0c */ /* 0x000fc4000d7a1270 */
[----:B------:R1:W-:Y:S01]  /*220f0*/  @P3 STG.E desc[UR28][R14.64], R94 ;  /* 0x0000005e0e003986 */ /* 0x0003e2000c10191c */
[----:B------:R-:W-:Y:S01]  /*22100*/  ISETP.LT.AND P4, PT, R235, UR18, !P2 ;  /* 0x00000012eb007c0c */ /* 0x000fe2000d781270 */
[C---:B--2---:R-:W-:Y:S01]  /*22110*/  IMAD.WIDE R10, R17.reuse, 0x4, R216 ;  /* 0x00000004110a7825 */ /* 0x044fe200078e02d8 */
[----:B------:R-:W-:Y:S01]  /*22120*/  ISETP.LT.AND P3, PT, R234, UR7, !P2 ;  /* 0x00000007ea007c0c */ /* 0x000fe2000d761270 */
[----:B------:R-:W2:Y:S02]  /*22130*/  LDCU UR15, c[0x0][0x398] ;  /* 0x00007300ff0f77ac */ /* 0x000ea40008000800 */
[----:B------:R-:W-:Y:S01]  /*22140*/  VIADD R17, R17, UR17 ;  /* 0x0000001111117c36 */ /* 0x000fe20008000000 */
[----:B------:R-:W-:Y:S01]  /*22150*/  IADD3 R0, PT, PT, R247, 0x36, RZ ;  /* 0x00000036f7007810 */ /* 0x000fe20007ffe0ff */
[----:B------:R2:W-:Y:S01]  /*22160*/  @P6 STG.E desc[UR28][R10.64], R130 ;  /* 0x000000820a006986 */ /* 0x0005e2000c10191c */
[----:B------:R-:W-:Y:S01]  /*22170*/  ISETP.LT.AND P6, PT, R232, UR9, !P2 ;  /* 0x00000009e8007c0c */ /* 0x000fe2000d7c1270 */
[----:B----4-:R-:W-:Y:S01]  /*22180*/  IMAD.WIDE R8, R17, 0x4, R2 ;  /* 0x0000000411087825 */ /* 0x010fe200078e0202 */
[----:B------:R-:W4:Y:S01]  /*22190*/  LDCU UR23, c[0x0][0x398] ;  /* 0x00007300ff1777ac */ /* 0x000f220008000800 */
[----:B------:R-:W-:-:S02]  /*221a0*/  ISETP.GE.AND P1, PT, R0, UR37, PT ;  /* 0x0000002500007c0c */ /* 0x000fc4000bf26270 */
[C---:B---3--:R-:W-:Y:S01]  /*221b0*/  IMAD.WIDE R12, R17.reuse, 0x4, R164 ;  /* 0x00000004110c7825 */ /* 0x048fe200078e02a4 */
[----:B------:R-:W3:Y:S03]  /*221c0*/  LDCU UR26, c[0x0][0x398] ;  /* 0x00007300ff1a77ac */ /* 0x000ee60008000800 */
[----:B-1----:R-:W-:Y:S01]  /*221d0*/  IMAD.WIDE R14, R17, 0x4, R166 ;  /* 0x00000004110e7825 */ /* 0x002fe200078e02a6 */
[----:B------:R-:W1:Y:S01]  /*221e0*/  LDCU UR27, c[0x0][0x398] ;  /* 0x00007300ff1b77ac */ /* 0x000e620008000800 */
[----:B------:R3:W-:Y:S01]  /*221f0*/  @P5 STG.E desc[UR28][R8.64], R162 ;  /* 0x000000a208005986 */ /* 0x0007e2000c10191c */
[----:B------:R-:W-:Y:S01]  /*22200*/  ISETP.LT.AND P5, PT, R252, UR16, !P1 ;  /* 0x00000010fc007c0c */ /* 0x000fe2000cfa1270 */
[----:B------:R-:W1:Y:S02]  /*22210*/  LDCU UR12, c[0x0][0x3b8] ;  /* 0x00007700ff0c77ac */ /* 0x000e640008000800 */
[----:B------:R1:W-:Y:S01]  /*22220*/  @P4 STG.E desc[UR28][R12.64], R34 ;  /* 0x000000220c004986 */ /* 0x0003e2000c10191c */
[----:B------:R-:W-:Y:S01]  /*22230*/  ISETP.LT.AND P4, PT, R235, UR19, !P1 ;  /* 0x00000013eb007c0c */ /* 0x000fe2000cf81270 */
        /* <DEDUP_REMOVED lines=13> */
[----:B------:R-:W-:Y:S01]  /*22310*/  @P5 STG.E desc[UR28][R8.64], R147 ;  /* 0x0000009308005986 */ /* 0x000fe2000c10191c */
[----:B------:R-:W1:Y:S02]  /*22320*/  LDCU UR30, c[0x0][0x398] ;  /* 0x00007300ff1e77ac */ /* 0x000e640008000800 */
[----:B------:R-:W-:Y:S01]  /*22330*/  IMAD.WIDE R14, R17, 0x4, R166 ;  /* 0x00000004110e7825 */ /* 0x000fe200078e02a6 */
[----:B------:R3:W-:Y:S01]  /*22340*/  @P4 STG.E desc[UR28][R12.64], R203 ;  /* 0x000000cb0c004986 */ /* 0x0007e2000c10191c */
[----:B----4-:R-:W-:Y:S01]  /*22350*/  ISETP.LT.AND P5, PT, R252, UR23, !P2 ;  /* 0x00000017fc007c0c */ /* 0x010fe2000d7a1270 */
[----:B------:R-:W4:Y:S01]  /*22360*/  LDCU UR13, c[0x0][0x3b8] ;  /* 0x00007700ff0d77ac */ /* 0x000f220008000800 */
        /* <DEDUP_REMOVED lines=8> */
[----:B------:R-:W-:Y:S01]  /*223f0*/  @P6 STG.E desc[UR28][R10.64], R131 ;  /* 0x000000830a006986 */ /* 0x000fe2000c10191c */
[C---:B---3--:R-:W-:Y:S01]  /*22400*/  IMAD.WIDE R12, R21.reuse, 0x4, R2 ;  /* 0x00000004150c7825 */ /* 0x048fe200078e0202 */
[----:B------:R-:W-:Y:S01]  /*22410*/  ISETP.LT.AND P6, PT, R232, UR31, !P2 ;  /* 0x0000001fe8007c0c */ /* 0x000fe2000d7c1270 */
[----:B------:R-:W3:Y:S01]  /*22420*/  LDCU UR24, c[0x0][0x398] ;  /* 0x00007300ff1877ac */ /* 0x000ee20008000800 */
[----:B------:R-:W-:Y:S01]  /*22430*/  ISETP.GE.AND P1, PT, R0, UR41, PT ;  /* 0x0000002900007c0c */ /* 0x000fe2000bf26270 */
[C---:B-1----:R-:W-:Y:S01]  /*22440*/  IMAD.WIDE R14, R21.reuse, 0x4, R164 ;  /* 0x00000004150e7825 */ /* 0x042fe200078e02a4 */
[----:B------:R-:W1:Y:S01]  /*22450*/  LDS.128 R8, [R244] ;  /* 0x00000000f4087984 */ /* 0x000e620000000c00 */
[----:B------:R-:W3:Y:S02]  /*22460*/  LDCU UR25, c[0x0][0x398] ;  /* 0x00007300ff1977ac */ /* 0x000ee40008000800 */
[----:B------:R-:W-:Y:S01]  /*22470*/  IMAD.WIDE R16, R21, 0x4, R166 ;  /* 0x0000000415107825 */ /* 0x000fe200078e02a6 */
[----:B------:R2:W-:Y:S01]  /*22480*/  @P5 STG.E desc[UR28][R12.64], R163 ;  /* 0x000000a30c005986 */ /* 0x0005e2000c10191c */
[----:B------:R-:W3:Y:S01]  /*22490*/  LDCU UR14, c[0x0][0x3b8] ;  /* 0x00007700ff0e77ac */ /* 0x000ee20008000800 */
[----:B------:R-:W-:-:S02]  /*224a0*/  ISETP.LT.AND P5, PT, R252, UR32, !P1 ;  /* 0x00000020fc007c0c */ /* 0x000fc4000cfa1270 */
[----:B------:R3:W-:Y:S01]  /*224b0*/  @P4 STG.E desc[UR28][R14.64], R35 ;  /* 0x000000230e004986 */ /* 0x0007e2000c10191c */
[----:B------:R-:W-:Y:S01]  /*224c0*/  ISETP.LT.AND P4, PT, R235, UR40, !P1 ;  /* 0x00000028eb007c0c */ /* 0x000fe2000cf81270 */
[C---:B------:R-:W-:Y:S01]  /*224d0*/  IMAD.WIDE R18, R21.reuse, 0x4, R216 ;  /* 0x0000000415127825 */ /* 0x040fe200078e02d8 */
[----:B------:R-:W1:Y:S01]  /*224e0*/  LDCU UR17, c[0x0][0x398] ;  /* 0x00007300ff1177ac */ /* 0x000e620008000800 */
[----:B------:R3:W-:Y:S01]  /*224f0*/  @P3 STG.E desc[UR28][R16.64], R99 ;  /* 0x0000006310003986 */ /* 0x0007e2000c10191c */
[----:B------:R-:W-:Y:S01]  /*22500*/  ISETP.LT.AND P3, PT, R234, UR30, !P1 ;  /* 0x0000001eea007c0c */ /* 0x000fe2000cf61270 */
[----:B----4-:R-:W-:Y:S01]  /*22510*/  VIADD R21, R21, UR13 ;  /* 0x0000000d15157c36 */ /* 0x010fe20008000000 */
[----:B------:R-:W-:Y:S01]  /*22520*/  IADD3 R0, PT, PT, R247, 0x39, RZ ;  /* 0x00000039f7007810 */ /* 0x000fe20007ffe0ff */
[----:B------:R4:W-:Y:S01]  /*22530*/  @P6 STG.E desc[UR28][R18.64], R151 ;  /* 0x0000009712006986 */ /* 0x0009e2000c10191c */
[----:B--2---:R-:W-:Y:S01]  /*22540*/  ISETP.LT.AND P6, PT, R232, UR33, !P1 ;  /* 0x00000021e8007c0c */ /* 0x004fe2000cfc1270 */
[----:B------:R-:W-:Y:S01]  /*22550*/  IMAD.WIDE R12, R21, 0x4, R2 ;  /* 0x00000004150c7825 */ /* 0x000fe200078e0202 */
[----:B------:R-:W2:Y:S01]  /*22560*/  LDCU UR9, c[0x0][0x398] ;  /* 0x00007300ff0977ac */ /* 0x000ea20008000800 */
[----:B------:R-:W-:-:S02]  /*22570*/  ISETP.GE.AND P2, PT, R0, UR43, PT ;  /* 0x0000002b00007c0c */ /* 0x000fc4000bf46270 */
[C---:B---3--:R-:W-:Y:S01]  /*22580*/  IMAD.WIDE R14, R21.reuse, 0x4, R164 ;  /* 0x00000004150e7825 */ /* 0x048fe200078e02a4 */
[----:B------:R-:W3:Y:S03]  /*22590*/  LDCU UR16, c[0x0][0x398] ;  /* 0x00007300ff1077ac */ /* 0x000ee60008000800 */
[----:B------:R-:W-:Y:S01]  /*225a0*/  IMAD.WIDE R16, R21, 0x4, R166 ;  /* 0x0000000415107825 */ /* 0x000fe200078e02a6 */
[----:B------:R-:W2:Y:S01]  /*225b0*/  LDCU UR15, c[0x0][0x398] ;  /* 0x00007300ff0f77ac */ /* 0x000ea20008000800 */
[----:B------:R1:W-:Y:S01]  /*225c0*/  @P5 STG.E desc[UR28][R12.64], R192 ;  /* 0x000000c00c005986 */ /* 0x0003e2000c10191c */
[----:B------:R-:W-:Y:S01]  /*225d0*/  ISETP.LT.AND P5, PT, R252, UR22, !P2 ;  /* 0x00000016fc007c0c */ /* 0x000fe2000d7a1270 */
[----:B------:R-:W2:Y:S02]  /*225e0*/  LDCU UR7, c[0x0][0x3b8] ;  /* 0x00007700ff0777ac */ /* 0x000ea40008000800 */
[----:B------:R2:W-:Y:S01]  /*225f0*/  @P4 STG.E desc[UR28][R14.64], R212 ;  /* 0x000000d40e004986 */ /* 0x0005e2000c10191c */
[----:B------:R-:W-:Y:S01]  /*22600*/  ISETP.LT.AND P4, PT, R235, UR24, !P2 ;  /* 0x00000018eb007c0c */ /* 0x000fe2000d781270 */
[----:B----4-:R-:W-:Y:S01]  /*22610*/  IMAD.WIDE R18, R21, 0x4, R216 ;  /* 0x0000000415127825 */ /* 0x010fe200078e02d8 */
[----:B------:R-:W4:Y:S01]  /*22620*/  LDCU UR18, c[0x0][0x398] ;  /* 0x00007300ff1277ac */ /* 0x000f220008000800 */
[----:B------:R2:W-:Y:S01]  /*22630*/  @P3 STG.E desc[UR28][R16.64], R220 ;  /* 0x000000dc10003986 */ /* 0x0005e2000c10191c */
[----:B------:R-:W-:-:S02]  /*22640*/  ISETP.LT.AND P3, PT, R234, UR25, !P2 ;  /* 0x00000019ea007c0c */ /* 0x000fc4000d761270 */
[----:B------:R-:W-:Y:S01]  /*22650*/  IADD3 R21, PT, PT, R21, UR14, RZ ;  /* 0x0000000e15157c10 */ /* 0x000fe2000fffe0ff */
[----:B------:R-:W-:Y:S01]  /*22660*/  VIADD R0, R247, 0x3a ;  /* 0x0000003af7007836 */ /* 0x000fe20000000000 */
[----:B------:R3:W-:Y:S01]  /*22670*/  @P6 STG.E desc[UR28][R18.64], R132 ;  /* 0x0000008412006986 */ /* 0x0007e2000c10191c */
[----:B-1----:R-:W-:Y:S01]  /*22680*/  ISETP.LT.AND P6, PT, R232, UR17, !P2 ;  /* 0x00000011e8007c0c */ /* 0x002fe2000d7c1270 */
[----:B------:R-:W1:Y:S01]  /*22690*/  LDCU UR12, c[0x0][0x398] ;  /* 0x00007300ff0c77ac */ /* 0x000e620008000800 */
[C---:B------:R-:W-:Y:S01]  /*226a0*/  IMAD.WIDE R12, R21.reuse, 0x4, R2 ;  /* 0x00000004150c7825 */ /* 0x040fe200078e0202 */
[----:B------:R-:W-:Y:S01]  /*226b0*/  ISETP.GE.AND P1, PT, R0, UR45, PT ;  /* 0x0000002d00007c0c */ /* 0x000fe2000bf26270 */
[----:B------:R-:W1:Y:S02]  /*226c0*/  LDCU UR19, c[0x0][0x398] ;  /* 0x00007300ff1377ac */ /* 0x000e640008000800 */
[C---:B--2---:R-:W-:Y:S01]  /*226d0*/  IMAD.WIDE R14, R21.reuse, 0x4, R164 ;  /* 0x00000004150e7825 */ /* 0x044fe200078e02a4 */
[----:B------:R2:W-:Y:S01]  /*226e0*/  @P5 STG.E desc[UR28][R12.64], R4 ;  /* 0x000000040c005986 */ /* 0x0005e2000c10191c */
[----:B------:R-:W1:Y:S02]  /*226f0*/  LDCU UR13, c[0x0][0x398] ;  /* 0x00007300ff0d77ac */ /* 0x000e640008000800 */
[----:B------:R-:W-:Y:S01]  /*22700*/  IMAD.WIDE R16, R21, 0x4, R166 ;  /* 0x0000000415107825 */ /* 0x000fe200078e02a6 */
[----:B------:R1:W-:Y:S01]  /*22710*/  @P4 STG.E desc[UR28][R14.64], R36 ;  /* 0x000000240e004986 */ /* 0x0003e2000c10191c */
[----:B------:R-:W-:Y:S01]  /*22720*/  ISETP.LT.AND P5, PT, R252, UR9, !P1 ;  /* 0x00000009fc007c0c */ /* 0x000fe2000cfa1270 */
[----:B------:R-:W1:Y:S01]  /*22730*/  LDCU UR5, c[0x0][0x3b8] ;  /* 0x00007700ff0577ac */ /* 0x000e620008000800 */
[----:B---3--:R-:W-:Y:S01]  /*22740*/  ISETP.LT.AND P4, PT, R235, UR16, !P1 ;  /* 0x00000010eb007c0c */ /* 0x008fe2000cf81270 */
[----:B------:R3:W-:Y:S01]  /*22750*/  @P3 STG.E desc[UR28][R16.64], R152 ;  /* 0x0000009810003986 */ /* 0x0007e2000c10191c */
[----:B------:R-:W-:Y:S01]  /*22760*/  ISETP.LT.AND P3, PT, R234, UR15, !P1 ;  /* 0x0000000fea007c0c */ /* 0x000fe2000cf61270 */
[C---:B------:R-:W-:Y:S01]  /*22770*/  IMAD.WIDE R18, R21.reuse, 0x4, R216 ;  /* 0x0000000415127825 */ /* 0x040fe200078e02d8 */
[----:B------:R-:W3:Y:S03]  /*22780*/  LDCU UR20, c[0x0][0x398] ;  /* 0x00007300ff1477ac */ /* 0x000ee60008000800 */
[----:B------:R-:W-:Y:S01]  /*22790*/  VIADD R21, R21, UR7 ;  /* 0x0000000715157c36 */ /* 0x000fe20008000000 */
[----:B------:R-:W3:Y:S01]  /*227a0*/  LDCU UR14, c[0x0][0x398] ;  /* 0x00007300ff0e77ac */ /* 0x000ee20008000800 */
[----:B------:R-:W-:Y:S01]  /*227b0*/  VIADD R0, R247, 0x3b ;  /* 0x0000003bf7007836 */ /* 0x000fe20000000000 */
[----:B------:R3:W-:Y:S01]  /*227c0*/  @P6 STG.E desc[UR28][R18.64], R8 ;  /* 0x0000000812006986 */ /* 0x0007e2000c10191c */
[C---:B--2---:R-:W-:Y:S01]  /*227d0*/  IMAD.WIDE R12, R21.reuse, 0x4, R2 ;  /* 0x00000004150c7825 */ /* 0x044fe200078e0202 */
[----:B----4-:R-:W-:Y:S01]  /*227e0*/  ISETP.LT.AND P6, PT, R232, UR18, !P1 ;  /* 0x00000012e8007c0c */ /* 0x010fe2000cfc1270 */
[----:B------:R-:W2:Y:S01]  /*227f0*/  LDCU UR17, c[0x0][0x398] ;  /* 0x00007300ff1177ac */ /* 0x000ea20008000800 */
[----:B------:R-:W-:Y:S01]  /*22800*/  ISETP.GE.AND P2, PT, R0, UR47, PT ;  /* 0x0000002f00007c0c */ /* 0x000fe2000bf46270 */
[C---:B-1----:R-:W-:Y:S01]  /*22810*/  IMAD.WIDE R14, R21.reuse, 0x4, R164 ;  /* 0x00000004150e7825 */ /* 0x042fe200078e02a4 */
[----:B------:R1:W-:Y:S01]  /*22820*/  @P5 STG.E desc[UR28][R12.64], R193 ;  /* 0x000000c10c005986 */ /* 0x0003e2000c10191c */
[----:B------:R-:W4:Y:S02]  /*22830*/  LDCU UR8, c[0x0][0x3b8] ;  /* 0x00007700ff0877ac */ /* 0x000f240008000800 */
[----:B---3--:R-:W-:Y:S01]  /*22840*/  IMAD.WIDE R16, R21, 0x4, R166 ;  /* 0x0000000415107825 */ /* 0x008fe200078e02a6 */
[----:B------:R3:W-:Y:S01]  /*22850*/  @P4 STG.E desc[UR28][R14.64], R213 ;  /* 0x000000d50e004986 */ /* 0x0007e2000c10191c */
[----:B------:R-:W2:Y:S01]  /*22860*/  LDCU UR21, c[0x0][0x398] ;  /* 0x00007300ff1577ac */ /* 0x000ea20008000800 */
[----:B------:R-:W-:-:S02]  /*22870*/  ISETP.LT.AND P5, PT, R252, UR12, !P2 ;  /* 0x0000000cfc007c0c */ /* 0x000fc4000d7a1270 */
[----:B------:R2:W-:Y:S01]  /*22880*/  @P3 STG.E desc[UR28][R16.64], R221 ;  /* 0x000000dd10003986 */ /* 0x0005e2000c10191c */
[----:B------:R-:W-:Y:S01]  /*22890*/  ISETP.LT.AND P4, PT, R235, UR19, !P2 ;  /* 0x00000013eb007c0c */ /* 0x000fe2000d781270 */
[C---:B------:R-:W-:Y:S01]  /*228a0*/  IMAD.WIDE R18, R21.reuse, 0x4, R216 ;  /* 0x0000000415127825 */ /* 0x040fe200078e02d8 */
[----:B------:R-:W-:Y:S01]  /*228b0*/  ISETP.LT.AND P3, PT, R234, UR13, !P2 ;  /* 0x0000000dea007c0c */ /* 0x000fe2000d761270 */
[----:B------:R-:W4:Y:S02]  /*228c0*/  LDCU UR9, c[0x0][0x398] ;  /* 0x00007300ff0977ac */ /* 0x000f240008000800 */
[----:B------:R-:W-:Y:S01]  /*228d0*/  VIADD R21, R21, UR5 ;  /* 0x0000000515157c36 */ /* 0x000fe20008000000 */
[----:B------:R-:W-:Y:S01]  /*228e0*/  IADD3 R0, PT, PT, R247, 0x3c, RZ ;  /* 0x0000003cf7007810 */ /* 0x000fe20007ffe0ff */
[----:B------:R4:W-:Y:S01]  /*228f0*/  @P6 STG.E desc[UR28][R18.64], R133 ;  /* 0x0000008512006986 */ /* 0x0009e2000c10191c */
[----:B------:R-:W-:Y:S01]  /*22900*/  ISETP.LT.AND P6, PT, R232, UR20, !P2 ;  /* 0x00000014e8007c0c */ /* 0x000fe2000d7c1270 */
[C---:B-1----:R-:W-:Y:S01]  /*22910*/  IMAD.WIDE R12, R21.reuse, 0x4, R2 ;  /* 0x00000004150c7825 */ /* 0x042fe200078e0202 */
[----:B------:R-:W-:Y:S01]  /*22920*/  ISETP.GE.AND P1, PT, R0, UR49, PT ;  /* 0x0000003100007c0c */ /* 0x000fe2000bf26270 */
[----:B------:R-:W1:Y:S02]  /*22930*/  LDCU UR12, c[0x0][0x398] ;  /* 0x00007300ff0c77ac */ /* 0x000e640008000800 */
[C---:B---3--:R-:W-:Y:S01]  /*22940*/  IMAD.WIDE R14, R21.reuse, 0x4, R164 ;  /* 0x00000004150e7825 */ /* 0x048fe200078e02a4 */
[----:B------:R3:W-:Y:S01]  /*22950*/  @P5 STG.E desc[UR28][R12.64], R5 ;  /* 0x000000050c005986 */ /* 0x0007e2000c10191c */
[----:B------:R-:W1:Y:S02]  /*22960*/  LDCU UR15, c[0x0][0x398] ;  /* 0x00007300ff0f77ac */ /* 0x000e640008000800 */
[----:B--2---:R-:W-:Y:S01]  /*22970*/  IMAD.WIDE R16, R21, 0x4, R166 ;  /* 0x0000000415107825 */ /* 0x004fe200078e02a6 */
[----:B------:R2:W-:Y:S01]  /*22980*/  @P4 STG.E desc[UR28][R14.64], R37 ;  /* 0x000000250e004986 */ /* 0x0005e2000c10191c */
[----:B------:R-:W1:Y:S01]  /*22990*/  LDCU UR13, c[0x0][0x398] ;  /* 0x00007300ff0d77ac */ /* 0x000e620008000800 */
[----:B------:R-:W-:-:S02]  /*229a0*/  ISETP.LT.AND P4, PT, R252, UR14, !P1 ;  /* 0x0000000efc007c0c */ /* 0x000fc4000cf81270 */
[----:B------:R-:W-:Y:S01]  /*229b0*/  @P3 STG.E desc[UR28][R16.64], R153 ;  /* 0x0000009910003986 */ /* 0x000fe2000c10191c */
[----:B------:R-:W1:Y:S01]  /*229c0*/  LDCU UR16, c[0x0][0x398] ;  /* 0x00007300ff1077ac */ /* 0x000e620008000800 */
[----:B------:R-:W-:Y:S01]  /*229d0*/  ISETP.LT.AND P3, PT, R235, UR17, !P1 ;  /* 0x00000011eb007c0c */ /* 0x000fe2000cf61270 */
[C---:B----4-:R-:W-:Y:S01]  /*229e0*/  IMAD.WIDE R18, R21.reuse, 0x4, R216 ;  /* 0x0000000415127825 */ /* 0x050fe200078e02d8 */
[----:B------:R-:W4:Y:S01]  /*229f0*/  LDCU UR7, c[0x0][0x3b8] ;  /* 0x00007700ff0777ac */ /* 0x000f220008000800 */
[----:B------:R-:W-:Y:S02]  /*22a00*/  IADD3 R21, PT, PT, R21, UR8, RZ ;  /* 0x0000000815157c10 */ /* 0x000fe4000fffe0ff */
[----:B------:R-:W-:Y:S01]  /*22a10*/  ISETP.LT.AND P5, PT, R234, UR21, !P1 ;  /* 0x00000015ea007c0c */ /* 0x000fe2000cfa1270 */
[----:B------:R-:W4:Y:S01]  /*22a20*/  LDCU UR8, c[0x0][0x398] ;  /* 0x00007300ff0877ac */ /* 0x000f220008000800 */
[----:B------:R-:W-:Y:S01]  /*22a30*/  VIADD R0, R247, 0x3d ;  /* 0x0000003df7007836 */ /* 0x000fe20000000000 */
[----:B------:R1:W-:Y:S01]  /*22a40*/  @P6 STG.E desc[UR28][R18.64], R9 ;  /* 0x0000000912006986 */ /* 0x0003e2000c10191c */
[----:B---3--:R-:W-:Y:S01]  /*22a50*/  IMAD.WIDE R4, R21, 0x4, R2 ;  /* 0x0000000415047825 */ /* 0x008fe200078e0202 */
[----:B------:R-:W3:Y:S01]  /*22a60*/  LDCU UR5, c[0x0][0x3b8] ;  /* 0x00007700ff0577ac */ /* 0x000ee20008000800 */
[----:B------:R-:W-:-:S02]  /*22a70*/  ISETP.LT.AND P6, PT, R232, UR9, !P1 ;  /* 0x00000009e8007c0c */ /* 0x000fc4000cfc1270 */
[C---:B------:R-:W-:Y:S01]  /*22a80*/  IMAD.WIDE R12, R21.reuse, 0x4, R164 ;  /* 0x00000004150c7825 */ /* 0x040fe200078e02a4 */
[----:B------:R-:W-:Y:S01]  /*22a90*/  ISETP.GE.AND P2, PT, R0, UR51, PT ;  /* 0x0000003300007c0c */ /* 0x000fe2000bf46270 */
[----:B------:R-:W3:Y:S02]  /*22aa0*/  LDCU UR9, c[0x0][0x398] ;  /* 0x00007300ff0977ac */ /* 0x000ee40008000800 */
[----:B--2---:R-:W-:Y:S01]  /*22ab0*/  IMAD.WIDE R14, R21, 0x4, R166 ;  /* 0x00000004150e7825 */ /* 0x004fe200078e02a6 */
[----:B------:R2:W-:Y:S01]  /*22ac0*/  @P4 STG.E desc[UR28][R4.64], R194 ;  /* 0x000000c204004986 */ /* 0x0005e2000c10191c */
[----:B------:R-:W3:Y:S01]  /*22ad0*/  LDCU UR14, c[0x0][0x398] ;  /* 0x00007300ff0e77ac */ /* 0x000ee20008000800 */
[----:B-1----:R-:W-:Y:S01]  /*22ae0*/  ISETP.LT.AND P4, PT, R235, UR12, !P2 ;  /* 0x0000000ceb007c0c */ /* 0x002fe2000d781270 */
[----:B------:R-:W-:Y:S01]  /*22af0*/  VIADD R247, R247, 0x3e ;  /* 0x0000003ef7f77836 */ /* 0x000fe20000000000 */
[----:B------:R1:W-:Y:S01]  /*22b00*/  @P3 STG.E desc[UR28][R12.64], R214 ;  /* 0x000000d60c003986 */ /* 0x0003e2000c10191c */
[----:B------:R-:W-:Y:S01]  /*22b10*/  ISETP.LT.AND P3, PT, R252, UR15, !P2 ;  /* 0x0000000ffc007c0c */ /* 0x000fe2000d761270 */
[----:B------:R-:W1:Y:S01]  /*22b20*/  LDCU UR12, c[0x0][0x398] ;  /* 0x00007300ff0c77ac */ /* 0x000e620008000800 */
[----:B------:R-:W-:Y:S01]  /*22b30*/  IMAD.WIDE R8, R21, 0x4, R216 ;  /* 0x0000000415087825 */ /* 0x000fe200078e02d8 */
[----:B------:R1:W-:Y:S01]  /*22b40*/  @P5 STG.E desc[UR28][R14.64], R222 ;  /* 0x000000de0e005986 */ /* 0x0003e2000c10191c */
[----:B------:R-:W-:-:S02]  /*22b50*/  ISETP.LT.AND P5, PT, R234, UR13, !P2 ;  /* 0x0000000dea007c0c */ /* 0x000fc4000d7a1270 */
[----:B------:R-:W-:Y:S01]  /*22b60*/  ISETP.GE.AND P1, PT, R247, UR53, PT ;  /* 0x00000035f7007c0c */ /* 0x000fe2000bf26270 */
[----:B----4-:R-:W-:Y:S01]  /*22b70*/  VIADD R21, R21, UR7 ;  /* 0x0000000715157c36 */ /* 0x010fe20008000000 */
[----:B------:R-:W-:Y:S01]  /*22b80*/  ISETP.LT.AND P2, PT, R232, UR16, !P2 ;  /* 0x00000010e8007c0c */ /* 0x000fe2000d741270 */
[----:B------:R-:W4:Y:S01]  /*22b90*/  LDCU UR7, c[0x0][0x3b8] ;  /* 0x00007700ff0777ac */ /* 0x000f220008000800 */
[----:B------:R1:W-:Y:S01]  /*22ba0*/  @P6 STG.E desc[UR28][R8.64], R134 ;  /* 0x0000008608006986 */ /* 0x0003e2000c10191c */
[----:B------:R-:W-:Y:S01]  /*22bb0*/  ISETP.LT.AND P6, PT, R252, UR8, !P1 ;  /* 0x00000008fc007c0c */ /* 0x000fe2000cfc1270 */
[C---:B--2---:R-:W-:Y:S01]  /*22bc0*/  IMAD.WIDE R4, R21.reuse, 0x4, R2 ;  /* 0x0000000415047825 */ /* 0x044fe200078e0202 */
[----:B---3--:R-:W-:-:S03]  /*22bd0*/  IADD3 R19, PT, PT, R21, UR5, RZ ;  /* 0x0000000515137c10 */ /* 0x008fc6000fffe0ff */
[C---:B-1----:R-:W-:Y:S01]  /*22be0*/  IMAD.WIDE R12, R21.reuse, 0x4, R164 ;  /* 0x00000004150c7825 */ /* 0x042fe200078e02a4 */
[----:B------:R1:W-:Y:S03]  /*22bf0*/  @P3 STG.E desc[UR28][R4.64], R6 ;  /* 0x0000000604003986 */ /* 0x0003e6000c10191c */
[C---:B------:R-:W-:Y:S01]  /*22c00*/  IMAD.WIDE R14, R21.reuse, 0x4, R166 ;  /* 0x00000004150e7825 */ /* 0x040fe200078e02a6 */
[----:B------:R2:W-:Y:S03]  /*22c10*/  @P4 STG.E desc[UR28][R12.64], R38 ;  /* 0x000000260c004986 */ /* 0x0005e6000c10191c */
[----:B------:R-:W-:Y:S01]  /*22c20*/  IMAD.WIDE R8, R21, 0x4, R216 ;  /* 0x0000000415087825 */ /* 0x000fe200078e02d8 */
[----:B------:R3:W-:Y:S01]  /*22c30*/  @P5 STG.E desc[UR28][R14.64], R154 ;  /* 0x0000009a0e005986 */ /* 0x0007e2000c10191c */
[----:B------:R-:W-:-:S02]  /*22c40*/  ISETP.LT.AND P4, PT, R235, UR9, !P1 ;  /* 0x00000009eb007c0c */ /* 0x000fc4000cf81270 */
[----:B------:R-:W-:Y:S01]  /*22c50*/  IMAD.WIDE R16, R19, 0x4, R2 ;  /* 0x0000000413107825 */ /* 0x000fe200078e0202 */
[----:B------:R1:W-:Y:S01]  /*22c60*/  @P2 STG.E desc[UR28][R8.64], R10 ;  /* 0x0000000a08002986 */ /* 0x0003e2000c10191c */
[----:B------:R-:W-:Y:S02]  /*22c70*/  ISETP.LT.AND P2, PT, R234, UR14, !P1 ;  /* 0x0000000eea007c0c */ /* 0x000fe4000cf41270 */
[----:B------:R-:W-:Y:S01]  /*22c80*/  ISETP.LT.AND P1, PT, R232, UR12, !P1 ;  /* 0x0000000ce8007c0c */ /* 0x000fe2000cf21270 */
[----:B------:R2:W-:Y:S01]  /*22c90*/  @P6 STG.E desc[UR28][R16.64], R195 ;  /* 0x000000c310006986 */ /* 0x0005e2000c10191c */
[----:B------:R-:W-:Y:S02]  /*22ca0*/  ISETP.LT.AND P3, PT, R252, UR11, !P0 ;  /* 0x0000000bfc007c0c */ /* 0x000fe4000c761270 */
[----:B------:R-:W-:Y:S02]  /*22cb0*/  ISETP.LT.AND P5, PT, R235, UR10, !P0 ;  /* 0x0000000aeb007c0c */ /* 0x000fe4000c7a1270 */
[----:B------:R-:W-:Y:S01]  /*22cc0*/  ISETP.LT.AND P6, PT, R234, UR6, !P0 ;  /* 0x00000006ea007c0c */ /* 0x000fe2000c7c1270 */
[C---:B----4-:R-:W-:Y:S01]  /*22cd0*/  VIADD R21, R19.reuse, UR7 ;  /* 0x0000000713157c36 */ /* 0x050fe20008000000 */
[----:B------:R-:W-:Y:S01]  /*22ce0*/  ISETP.LT.AND P0, PT, R232, UR4, !P0 ;  /* 0x00000004e8007c0c */ /* 0x000fe2000c701270 */
[----:B-1----:R-:W-:-:S04]  /*22cf0*/  IMAD.WIDE R4, R19, 0x4, R164 ;  /* 0x0000000413047825 */ /* 0x002fc800078e02a4 */
[C---:B--2---:R-:W-:Y:S01]  /*22d00*/  IMAD.WIDE R12, R19.reuse, 0x4, R166 ;  /* 0x00000004130c7825 */ /* 0x044fe200078e02a6 */
[----:B------:R1:W-:Y:S03]  /*22d10*/  @P4 STG.E desc[UR28][R4.64], R215 ;  /* 0x000000d704004986 */ /* 0x0003e6000c10191c */
[----:B---3--:R-:W-:Y:S01]  /*22d20*/  IMAD.WIDE R14, R19, 0x4, R216 ;  /* 0x00000004130e7825 */ /* 0x008fe200078e02d8 */
[----:B------:R1:W-:Y:S03]  /*22d30*/  @P2 STG.E desc[UR28][R12.64], R223 ;  /* 0x000000df0c002986 */ /* 0x0003e6000c10191c */
[C---:B------:R-:W-:Y:S01]  /*22d40*/  IMAD.WIDE R2, R21.reuse, 0x4, R2 ;  /* 0x0000000415027825 */ /* 0x040fe200078e0202 */
[----:B------:R1:W-:Y:S03]  /*22d50*/  @P1 STG.E desc[UR28][R14.64], R135 ;  /* 0x000000870e001986 */ /* 0x0003e6000c10191c */
[C---:B------:R-:W-:Y:S01]  /*22d60*/  IMAD.WIDE R164, R21.reuse, 0x4, R164 ;  /* 0x0000000415a47825 */ /* 0x040fe200078e02a4 */
[----:B------:R1:W-:Y:S03]  /*22d70*/  @P3 STG.E desc[UR28][R2.64], R7 ;  /* 0x0000000702003986 */ /* 0x0003e6000c10191c */
[C---:B------:R-:W-:Y:S01]  /*22d80*/  IMAD.WIDE R166, R21.reuse, 0x4, R166 ;  /* 0x0000000415a67825 */ /* 0x040fe200078e02a6 */
[----:B------:R1:W-:Y:S04]  /*22d90*/  @P5 STG.E desc[UR28][R164.64], R39 ;  /* 0x00000027a4005986 */ /* 0x0003e8000c10191c */
[----:B------:R1:W-:Y:S01]  /*22da0*/  @P6 STG.E desc[UR28][R166.64], R155 ;  /* 0x0000009ba6006986 */ /* 0x0003e2000c10191c */
[----:B------:R-:W-:Y:S01]  /*22db0*/  IMAD.WIDE R216, R21, 0x4, R216 ;  /* 0x0000000415d87825 */ /* 0x000fe200078e02d8 */
[----:B------:R-:W-:Y:S06]  /*22dc0*/  @!P0 EXIT ;  /* 0x000000000000894d */ /* 0x000fec0003800000 */
[----:B------:R-:W-:Y:S01]  /*22dd0*/  STG.E desc[UR28][R216.64], R11 ;  /* 0x0000000bd8007986 */ /* 0x000fe2000c10191c */
[----:B------:R-:W-:Y:S05]  /*22de0*/  EXIT ;  /* 0x000000000000794d */ /* 0x000fea0003800000 */
.L_x_2:
[----:B------:R-:W-:-:S00]  /*22df0*/  BRA `(.L_x_2) ;  /* 0xfffffffc00fc7947 */ /* 0x000fc0000383ffff */
[----:B------:R-:W-:-:S00]  /*22e00*/  NOP ;  /* 0x0000000000007918 */ /* 0x000fc00000000000 */
[----:B------:R-:W-:-:S00]  /*22e10*/  NOP ;  /* 0x0000000000007918 */ /* 0x000fc00000000000 */
[----:B------:R-:W-:-:S00]  /*22e20*/  NOP ;  /* 0x0000000000007918 */ /* 0x000fc00000000000 */
[----:B------:R-:W-:-:S00]  /*22e30*/  NOP ;  /* 0x0000000000007918 */ /* 0x000fc00000000000 */
[----:B------:R-:W-:-:S00]  /*22e40*/  NOP ;  /* 0x0000000000007918 */ /* 0x000fc00000000000 */
[----:B------:R-:W-:-:S00]  /*22e50*/  NOP ;  /* 0x0000000000007918 */ /* 0x000fc00000000000 */
[----:B------:R-:W-:-:S00]  /*22e60*/  NOP ;  /* 0x0000000000007918 */ /* 0x000fc00000000000 */
[----:B------:R-:W-:-:S00]  /*22e70*/  NOP ;  /* 0x0000000000007918 */ /* 0x000fc00000000000 */
.L_x_3:


//--------------------- .nv.shared.matmul_kernel  --------------------------
	.section	.nv.shared.matmul_kernel,"aw",@nobits
	.sectionflags	@""
	.align	16
	.zero		1024


//--------------------- .nv.shared.reserved.0     --------------------------
	.section	.nv.shared.reserved.0,"aw",@nobits
	.weak		__nv_reservedSMEM_offset_0_alias
	.size		__nv_reservedSMEM_offset_0_alias, 0, 64
	.other		__nv_reservedSMEM_offset_0_alias,@"STO_CUDA_RESERVED_SHARED STV_DEFAULT"
__nv_reservedSMEM_offset_0_alias:
	.zero		0
	.zero		64


//--------------------- .nv.constant0.matmul_kernel --------------------------
	.section	.nv.constant0.matmul_kernel,"a",@progbits
	.sectionflags	@""
	.align	4
.nv.constant0.matmul_kernel:
	.zero		976


//--------------------- SYMBOLS --------------------------

	.type		.nv.reservedSmem.offset0,@object
	.size		.nv.reservedSmem.offset0,0x4
	.type		.nv.reservedSmem.cap,@object
	.size		.nv.reservedSmem.cap,0x4
